//
// Generated by NVIDIA NVVM Compiler
//
// Compiler Build ID: CL-36424714
// Cuda compilation tools, release 13.0, V13.0.88
// Based on NVVM 20.0.0
//

.version 9.0
.target sm_100
.address_size 64

	// .globl	_ZN3cub18CUB_300001_SM_10006detail11EmptyKernelIvEEvv
.global .align 1 .b8 _ZN34_INTERNAL_5735975c_4_k_cu_2d19cac94cuda3std3__45__cpo5beginE[1];
.global .align 1 .b8 _ZN34_INTERNAL_5735975c_4_k_cu_2d19cac94cuda3std3__45__cpo3endE[1];
.global .align 1 .b8 _ZN34_INTERNAL_5735975c_4_k_cu_2d19cac94cuda3std3__45__cpo6cbeginE[1];
.global .align 1 .b8 _ZN34_INTERNAL_5735975c_4_k_cu_2d19cac94cuda3std3__45__cpo4cendE[1];
.global .align 1 .b8 _ZN34_INTERNAL_5735975c_4_k_cu_2d19cac94cuda3std3__45__cpo6rbeginE[1];
.global .align 1 .b8 _ZN34_INTERNAL_5735975c_4_k_cu_2d19cac94cuda3std3__45__cpo4rendE[1];
.global .align 1 .b8 _ZN34_INTERNAL_5735975c_4_k_cu_2d19cac94cuda3std3__45__cpo7crbeginE[1];
.global .align 1 .b8 _ZN34_INTERNAL_5735975c_4_k_cu_2d19cac94cuda3std3__45__cpo5crendE[1];
.global .align 1 .b8 _ZN34_INTERNAL_5735975c_4_k_cu_2d19cac94cuda3std3__436_GLOBAL__N__5735975c_4_k_cu_2d19cac96ignoreE[1];
.global .align 1 .b8 _ZN34_INTERNAL_5735975c_4_k_cu_2d19cac94cuda3std3__419piecewise_constructE[1];
.global .align 1 .b8 _ZN34_INTERNAL_5735975c_4_k_cu_2d19cac94cuda3std3__48in_placeE[1];
.global .align 1 .b8 _ZN34_INTERNAL_5735975c_4_k_cu_2d19cac94cuda3std3__420unreachable_sentinelE[1];
.global .align 1 .b8 _ZN34_INTERNAL_5735975c_4_k_cu_2d19cac94cuda3std3__47nulloptE[1];
.global .align 1 .b8 _ZN34_INTERNAL_5735975c_4_k_cu_2d19cac94cuda3std3__48unexpectE[1];
.global .align 1 .b8 _ZN34_INTERNAL_5735975c_4_k_cu_2d19cac94cuda3std6ranges3__45__cpo4swapE[1];
.global .align 1 .b8 _ZN34_INTERNAL_5735975c_4_k_cu_2d19cac94cuda3std6ranges3__45__cpo9iter_moveE[1];
.global .align 1 .b8 _ZN34_INTERNAL_5735975c_4_k_cu_2d19cac94cuda3std6ranges3__45__cpo5beginE[1];
.global .align 1 .b8 _ZN34_INTERNAL_5735975c_4_k_cu_2d19cac94cuda3std6ranges3__45__cpo3endE[1];
.global .align 1 .b8 _ZN34_INTERNAL_5735975c_4_k_cu_2d19cac94cuda3std6ranges3__45__cpo6cbeginE[1];
.global .align 1 .b8 _ZN34_INTERNAL_5735975c_4_k_cu_2d19cac94cuda3std6ranges3__45__cpo4cendE[1];
.global .align 1 .b8 _ZN34_INTERNAL_5735975c_4_k_cu_2d19cac94cuda3std6ranges3__45__cpo7advanceE[1];
.global .align 1 .b8 _ZN34_INTERNAL_5735975c_4_k_cu_2d19cac94cuda3std6ranges3__45__cpo9iter_swapE[1];
.global .align 1 .b8 _ZN34_INTERNAL_5735975c_4_k_cu_2d19cac94cuda3std6ranges3__45__cpo4nextE[1];
.global .align 1 .b8 _ZN34_INTERNAL_5735975c_4_k_cu_2d19cac94cuda3std6ranges3__45__cpo4prevE[1];
.global .align 1 .b8 _ZN34_INTERNAL_5735975c_4_k_cu_2d19cac94cuda3std6ranges3__45__cpo4dataE[1];
.global .align 1 .b8 _ZN34_INTERNAL_5735975c_4_k_cu_2d19cac94cuda3std6ranges3__45__cpo5cdataE[1];
.global .align 1 .b8 _ZN34_INTERNAL_5735975c_4_k_cu_2d19cac94cuda3std6ranges3__45__cpo4sizeE[1];
.global .align 1 .b8 _ZN34_INTERNAL_5735975c_4_k_cu_2d19cac94cuda3std6ranges3__45__cpo5ssizeE[1];
.global .align 1 .b8 _ZN34_INTERNAL_5735975c_4_k_cu_2d19cac94cuda3std6ranges3__45__cpo8distanceE[1];
.global .align 1 .b8 _ZN34_INTERNAL_5735975c_4_k_cu_2d19cac96thrust24THRUST_300001_SM_1000_NS8cuda_cub3parE[1];
.global .align 1 .b8 _ZN34_INTERNAL_5735975c_4_k_cu_2d19cac96thrust24THRUST_300001_SM_1000_NS8cuda_cub10par_nosyncE[1];
.global .align 1 .b8 _ZN34_INTERNAL_5735975c_4_k_cu_2d19cac96thrust24THRUST_300001_SM_1000_NS6system6detail10sequential3seqE[1];
.global .align 1 .b8 _ZN34_INTERNAL_5735975c_4_k_cu_2d19cac96thrust24THRUST_300001_SM_1000_NS12placeholders2_1E[1];
.global .align 1 .b8 _ZN34_INTERNAL_5735975c_4_k_cu_2d19cac96thrust24THRUST_300001_SM_1000_NS12placeholders2_2E[1];
.global .align 1 .b8 _ZN34_INTERNAL_5735975c_4_k_cu_2d19cac96thrust24THRUST_300001_SM_1000_NS12placeholders2_3E[1];
.global .align 1 .b8 _ZN34_INTERNAL_5735975c_4_k_cu_2d19cac96thrust24THRUST_300001_SM_1000_NS12placeholders2_4E[1];
.global .align 1 .b8 _ZN34_INTERNAL_5735975c_4_k_cu_2d19cac96thrust24THRUST_300001_SM_1000_NS12placeholders2_5E[1];
.global .align 1 .b8 _ZN34_INTERNAL_5735975c_4_k_cu_2d19cac96thrust24THRUST_300001_SM_1000_NS12placeholders2_6E[1];
.global .align 1 .b8 _ZN34_INTERNAL_5735975c_4_k_cu_2d19cac96thrust24THRUST_300001_SM_1000_NS12placeholders2_7E[1];
.global .align 1 .b8 _ZN34_INTERNAL_5735975c_4_k_cu_2d19cac96thrust24THRUST_300001_SM_1000_NS12placeholders2_8E[1];
.global .align 1 .b8 _ZN34_INTERNAL_5735975c_4_k_cu_2d19cac96thrust24THRUST_300001_SM_1000_NS12placeholders2_9E[1];
.global .align 1 .b8 _ZN34_INTERNAL_5735975c_4_k_cu_2d19cac96thrust24THRUST_300001_SM_1000_NS12placeholders3_10E[1];
.global .align 1 .b8 _ZN34_INTERNAL_5735975c_4_k_cu_2d19cac96thrust24THRUST_300001_SM_1000_NS3seqE[1];

.visible .entry _ZN3cub18CUB_300001_SM_10006detail11EmptyKernelIvEEvv()
{


	ret;

}
	// .globl	_ZN3cub18CUB_300001_SM_10006detail8for_each13static_kernelINS2_12policy_hub_t12policy_500_tEmN6thrust24THRUST_300001_SM_1000_NS8cuda_cub20__uninitialized_fill7functorINS7_10device_ptrIfEEfEEEEvT0_T1_
.visible .entry _ZN3cub18CUB_300001_SM_10006detail8for_each13static_kernelINS2_12policy_hub_t12policy_500_tEmN6thrust24THRUST_300001_SM_1000_NS8cuda_cub20__uninitialized_fill7functorINS7_10device_ptrIfEEfEEEEvT0_T1_(
	.param .u64 _ZN3cub18CUB_300001_SM_10006detail8for_each13static_kernelINS2_12policy_hub_t12policy_500_tEmN6thrust24THRUST_300001_SM_1000_NS8cuda_cub20__uninitialized_fill7functorINS7_10device_ptrIfEEfEEEEvT0_T1__param_0,
	.param .align 8 .b8 _ZN3cub18CUB_300001_SM_10006detail8for_each13static_kernelINS2_12policy_hub_t12policy_500_tEmN6thrust24THRUST_300001_SM_1000_NS8cuda_cub20__uninitialized_fill7functorINS7_10device_ptrIfEEfEEEEvT0_T1__param_1[16]
)
.maxntid 256
{
	.reg .pred 	%p<4>;
	.reg .b16 	%rs<5>;
	.reg .b32 	%r<10>;
	.reg .b32 	%f<3>;
	.reg .b64 	%rd<16>;

	ld.param.f32 	%f2, [_ZN3cub18CUB_300001_SM_10006detail8for_each13static_kernelINS2_12policy_hub_t12policy_500_tEmN6thrust24THRUST_300001_SM_1000_NS8cuda_cub20__uninitialized_fill7functorINS7_10device_ptrIfEEfEEEEvT0_T1__param_1+8];
	ld.param.u64 	%rd4, [_ZN3cub18CUB_300001_SM_10006detail8for_each13static_kernelINS2_12policy_hub_t12policy_500_tEmN6thrust24THRUST_300001_SM_1000_NS8cuda_cub20__uninitialized_fill7functorINS7_10device_ptrIfEEfEEEEvT0_T1__param_1];
	ld.param.u64 	%rd5, [_ZN3cub18CUB_300001_SM_10006detail8for_each13static_kernelINS2_12policy_hub_t12policy_500_tEmN6thrust24THRUST_300001_SM_1000_NS8cuda_cub20__uninitialized_fill7functorINS7_10device_ptrIfEEfEEEEvT0_T1__param_0];
	mov.u32 	%r7, %ctaid.x;
	mul.wide.u32 	%rd1, %r7, 512;
	sub.s64 	%rd2, %rd5, %rd1;
	setp.lt.u64 	%p1, %rd2, 512;
	@%p1 bra 	$L__BB1_2;
	mov.u32 	%r9, %tid.x;
	cvta.to.global.u64 	%rd11, %rd4;
	cvt.u64.u32 	%rd12, %r9;
	add.s64 	%rd13, %rd1, %rd12;
	shl.b64 	%rd14, %rd13, 2;
	add.s64 	%rd15, %rd11, %rd14;
	st.global.f32 	[%rd15], %f2;
	st.global.f32 	[%rd15+1024], %f2;
	bra.uni 	$L__BB1_6;
$L__BB1_2:
	cvta.to.global.u64 	%rd6, %rd4;
	mov.u32 	%r1, %tid.x;
	cvt.u64.u32 	%rd7, %r1;
	setp.le.u64 	%p2, %rd2, %rd7;
	add.s64 	%rd8, %rd1, %rd7;
	shl.b64 	%rd9, %rd8, 2;
	add.s64 	%rd3, %rd6, %rd9;
	@%p2 bra 	$L__BB1_4;
	st.global.f32 	[%rd3], %f2;
$L__BB1_4:
	add.s32 	%r8, %r1, 256;
	cvt.u64.u32 	%rd10, %r8;
	setp.le.u64 	%p3, %rd2, %rd10;
	@%p3 bra 	$L__BB1_6;
	st.global.f32 	[%rd3+1024], %f2;
$L__BB1_6:
	ret;

}
	// .globl	_ZN3cub18CUB_300001_SM_10006detail9transform16transform_kernelINS2_10policy_hubILb1EN4cuda3std3__45tupleIJN6thrust24THRUST_300001_SM_1000_NS17counting_iteratorIiNSA_11use_defaultESC_SC_EEEEEE10policy1000Ei16computeFinalCallNSA_6detail15normal_iteratorINSA_10device_ptrIfEEEEJSD_EEEvT0_iT1_T2_DpNS2_10kernel_argIT3_EE
.visible .entry _ZN3cub18CUB_300001_SM_10006detail9transform16transform_kernelINS2_10policy_hubILb1EN4cuda3std3__45tupleIJN6thrust24THRUST_300001_SM_1000_NS17counting_iteratorIiNSA_11use_defaultESC_SC_EEEEEE10policy1000Ei16computeFinalCallNSA_6detail15normal_iteratorINSA_10device_ptrIfEEEEJSD_EEEvT0_iT1_T2_DpNS2_10kernel_argIT3_EE(
	.param .u32 _ZN3cub18CUB_300001_SM_10006detail9transform16transform_kernelINS2_10policy_hubILb1EN4cuda3std3__45tupleIJN6thrust24THRUST_300001_SM_1000_NS17counting_iteratorIiNSA_11use_defaultESC_SC_EEEEEE10policy1000Ei16computeFinalCallNSA_6detail15normal_iteratorINSA_10device_ptrIfEEEEJSD_EEEvT0_iT1_T2_DpNS2_10kernel_argIT3_EE_param_0,
	.param .u32 _ZN3cub18CUB_300001_SM_10006detail9transform16transform_kernelINS2_10policy_hubILb1EN4cuda3std3__45tupleIJN6thrust24THRUST_300001_SM_1000_NS17counting_iteratorIiNSA_11use_defaultESC_SC_EEEEEE10policy1000Ei16computeFinalCallNSA_6detail15normal_iteratorINSA_10device_ptrIfEEEEJSD_EEEvT0_iT1_T2_DpNS2_10kernel_argIT3_EE_param_1,
	.param .align 4 .b8 _ZN3cub18CUB_300001_SM_10006detail9transform16transform_kernelINS2_10policy_hubILb1EN4cuda3std3__45tupleIJN6thrust24THRUST_300001_SM_1000_NS17counting_iteratorIiNSA_11use_defaultESC_SC_EEEEEE10policy1000Ei16computeFinalCallNSA_6detail15normal_iteratorINSA_10device_ptrIfEEEEJSD_EEEvT0_iT1_T2_DpNS2_10kernel_argIT3_EE_param_2[12],
	.param .align 8 .b8 _ZN3cub18CUB_300001_SM_10006detail9transform16transform_kernelINS2_10policy_hubILb1EN4cuda3std3__45tupleIJN6thrust24THRUST_300001_SM_1000_NS17counting_iteratorIiNSA_11use_defaultESC_SC_EEEEEE10policy1000Ei16computeFinalCallNSA_6detail15normal_iteratorINSA_10device_ptrIfEEEEJSD_EEEvT0_iT1_T2_DpNS2_10kernel_argIT3_EE_param_3[8],
	.param .align 8 .b8 _ZN3cub18CUB_300001_SM_10006detail9transform16transform_kernelINS2_10policy_hubILb1EN4cuda3std3__45tupleIJN6thrust24THRUST_300001_SM_1000_NS17counting_iteratorIiNSA_11use_defaultESC_SC_EEEEEE10policy1000Ei16computeFinalCallNSA_6detail15normal_iteratorINSA_10device_ptrIfEEEEJSD_EEEvT0_iT1_T2_DpNS2_10kernel_argIT3_EE_param_4[16]
)
.maxntid 128
{
	.reg .pred 	%p<17>;
	.reg .b32 	%r<127>;
	.reg .b32 	%f<168>;
	.reg .b64 	%rd<21>;
	.reg .b64 	%fd<21>;

	ld.param.f32 	%f1, [_ZN3cub18CUB_300001_SM_10006detail9transform16transform_kernelINS2_10policy_hubILb1EN4cuda3std3__45tupleIJN6thrust24THRUST_300001_SM_1000_NS17counting_iteratorIiNSA_11use_defaultESC_SC_EEEEEE10policy1000Ei16computeFinalCallNSA_6detail15normal_iteratorINSA_10device_ptrIfEEEEJSD_EEEvT0_iT1_T2_DpNS2_10kernel_argIT3_EE_param_2];
	ld.param.f32 	%f2, [_ZN3cub18CUB_300001_SM_10006detail9transform16transform_kernelINS2_10policy_hubILb1EN4cuda3std3__45tupleIJN6thrust24THRUST_300001_SM_1000_NS17counting_iteratorIiNSA_11use_defaultESC_SC_EEEEEE10policy1000Ei16computeFinalCallNSA_6detail15normal_iteratorINSA_10device_ptrIfEEEEJSD_EEEvT0_iT1_T2_DpNS2_10kernel_argIT3_EE_param_2+4];
	ld.param.f32 	%f3, [_ZN3cub18CUB_300001_SM_10006detail9transform16transform_kernelINS2_10policy_hubILb1EN4cuda3std3__45tupleIJN6thrust24THRUST_300001_SM_1000_NS17counting_iteratorIiNSA_11use_defaultESC_SC_EEEEEE10policy1000Ei16computeFinalCallNSA_6detail15normal_iteratorINSA_10device_ptrIfEEEEJSD_EEEvT0_iT1_T2_DpNS2_10kernel_argIT3_EE_param_2+8];
	ld.param.u32 	%r1, [_ZN3cub18CUB_300001_SM_10006detail9transform16transform_kernelINS2_10policy_hubILb1EN4cuda3std3__45tupleIJN6thrust24THRUST_300001_SM_1000_NS17counting_iteratorIiNSA_11use_defaultESC_SC_EEEEEE10policy1000Ei16computeFinalCallNSA_6detail15normal_iteratorINSA_10device_ptrIfEEEEJSD_EEEvT0_iT1_T2_DpNS2_10kernel_argIT3_EE_param_4];
	ld.param.u32 	%r51, [_ZN3cub18CUB_300001_SM_10006detail9transform16transform_kernelINS2_10policy_hubILb1EN4cuda3std3__45tupleIJN6thrust24THRUST_300001_SM_1000_NS17counting_iteratorIiNSA_11use_defaultESC_SC_EEEEEE10policy1000Ei16computeFinalCallNSA_6detail15normal_iteratorINSA_10device_ptrIfEEEEJSD_EEEvT0_iT1_T2_DpNS2_10kernel_argIT3_EE_param_0];
	ld.param.u64 	%rd7, [_ZN3cub18CUB_300001_SM_10006detail9transform16transform_kernelINS2_10policy_hubILb1EN4cuda3std3__45tupleIJN6thrust24THRUST_300001_SM_1000_NS17counting_iteratorIiNSA_11use_defaultESC_SC_EEEEEE10policy1000Ei16computeFinalCallNSA_6detail15normal_iteratorINSA_10device_ptrIfEEEEJSD_EEEvT0_iT1_T2_DpNS2_10kernel_argIT3_EE_param_3];
	ld.param.u32 	%r50, [_ZN3cub18CUB_300001_SM_10006detail9transform16transform_kernelINS2_10policy_hubILb1EN4cuda3std3__45tupleIJN6thrust24THRUST_300001_SM_1000_NS17counting_iteratorIiNSA_11use_defaultESC_SC_EEEEEE10policy1000Ei16computeFinalCallNSA_6detail15normal_iteratorINSA_10device_ptrIfEEEEJSD_EEEvT0_iT1_T2_DpNS2_10kernel_argIT3_EE_param_1];
	cvta.to.global.u64 	%rd1, %rd7;
	shl.b32 	%r52, %r50, 7;
	mov.u32 	%r2, %ctaid.x;
	mul.lo.s32 	%r3, %r52, %r2;
	sub.s32 	%r53, %r51, %r3;
	min.s32 	%r4, %r52, %r53;
	setp.gt.s32 	%p1, %r52, %r53;
	@%p1 bra 	$L__BB2_8;
	setp.lt.s32 	%p2, %r50, 1;
	@%p2 bra 	$L__BB2_25;
	mov.u32 	%r5, %tid.x;
	and.b32  	%r6, %r50, 3;
	setp.lt.u32 	%p3, %r50, 4;
	mov.b32 	%r123, 0;
	@%p3 bra 	$L__BB2_5;
	and.b32  	%r123, %r50, 2147483644;
	neg.s32 	%r114, %r123;
	mul.wide.s32 	%rd8, %r3, 4;
	add.s64 	%rd9, %rd8, %rd1;
	add.s64 	%rd2, %rd9, 1024;
	add.s32 	%r55, %r1, %r5;
	add.s32 	%r56, %r55, %r3;
	shl.b32 	%r57, %r56, 1;
	add.s32 	%r112, %r57, -2048;
	mov.u32 	%r113, %r5;
$L__BB2_4:
	mul.wide.s32 	%rd10, %r113, 4;
	add.s64 	%rd11, %rd2, %rd10;
	cvt.rn.f32.s32 	%f4, %r112;
	mul.f32 	%f5, %f1, %f4;
	fma.rn.f32 	%f6, %f5, 0f3BBB989D, 0f3F000000;
	cvt.sat.f32.f32 	%f7, %f6;
	mov.f32 	%f8, 0f4B400001;
	mov.f32 	%f9, 0f437C0000;
	fma.rm.f32 	%f10, %f7, %f9, %f8;
	add.f32 	%f11, %f10, 0fCB40007F;
	neg.f32 	%f12, %f11;
	fma.rn.f32 	%f13, %f5, 0f3FB8AA3B, %f12;
	fma.rn.f32 	%f14, %f5, 0f32A57060, %f13;
	mov.b32 	%r58, %f10;
	shl.b32 	%r59, %r58, 23;
	mov.b32 	%f15, %r59;
	ex2.approx.ftz.f32 	%f16, %f14;
	mul.f32 	%f17, %f16, %f15;
	mul.f32 	%f18, %f2, %f17;
	sub.f32 	%f19, %f18, %f3;
	cvt.f64.f32 	%fd1, %f19;
	max.f64 	%fd2, %fd1, 0d0000000000000000;
	cvt.rn.f32.f64 	%f20, %fd2;
	st.global.f32 	[%rd11+-1024], %f20;
	add.s32 	%r60, %r112, 256;
	cvt.rn.f32.s32 	%f21, %r60;
	mul.f32 	%f22, %f1, %f21;
	fma.rn.f32 	%f23, %f22, 0f3BBB989D, 0f3F000000;
	cvt.sat.f32.f32 	%f24, %f23;
	fma.rm.f32 	%f25, %f24, %f9, %f8;
	add.f32 	%f26, %f25, 0fCB40007F;
	neg.f32 	%f27, %f26;
	fma.rn.f32 	%f28, %f22, 0f3FB8AA3B, %f27;
	fma.rn.f32 	%f29, %f22, 0f32A57060, %f28;
	mov.b32 	%r61, %f25;
	shl.b32 	%r62, %r61, 23;
	mov.b32 	%f30, %r62;
	ex2.approx.ftz.f32 	%f31, %f29;
	mul.f32 	%f32, %f31, %f30;
	mul.f32 	%f33, %f2, %f32;
	sub.f32 	%f34, %f33, %f3;
	cvt.f64.f32 	%fd3, %f34;
	max.f64 	%fd4, %fd3, 0d0000000000000000;
	cvt.rn.f32.f64 	%f35, %fd4;
	st.global.f32 	[%rd11+-512], %f35;
	add.s32 	%r63, %r112, 512;
	cvt.rn.f32.s32 	%f36, %r63;
	mul.f32 	%f37, %f1, %f36;
	fma.rn.f32 	%f38, %f37, 0f3BBB989D, 0f3F000000;
	cvt.sat.f32.f32 	%f39, %f38;
	fma.rm.f32 	%f40, %f39, %f9, %f8;
	add.f32 	%f41, %f40, 0fCB40007F;
	neg.f32 	%f42, %f41;
	fma.rn.f32 	%f43, %f37, 0f3FB8AA3B, %f42;
	fma.rn.f32 	%f44, %f37, 0f32A57060, %f43;
	mov.b32 	%r64, %f40;
	shl.b32 	%r65, %r64, 23;
	mov.b32 	%f45, %r65;
	ex2.approx.ftz.f32 	%f46, %f44;
	mul.f32 	%f47, %f46, %f45;
	mul.f32 	%f48, %f2, %f47;
	sub.f32 	%f49, %f48, %f3;
	cvt.f64.f32 	%fd5, %f49;
	max.f64 	%fd6, %fd5, 0d0000000000000000;
	cvt.rn.f32.f64 	%f50, %fd6;
	st.global.f32 	[%rd11], %f50;
	add.s32 	%r66, %r112, 768;
	cvt.rn.f32.s32 	%f51, %r66;
	mul.f32 	%f52, %f1, %f51;
	fma.rn.f32 	%f53, %f52, 0f3BBB989D, 0f3F000000;
	cvt.sat.f32.f32 	%f54, %f53;
	fma.rm.f32 	%f55, %f54, %f9, %f8;
	add.f32 	%f56, %f55, 0fCB40007F;
	neg.f32 	%f57, %f56;
	fma.rn.f32 	%f58, %f52, 0f3FB8AA3B, %f57;
	fma.rn.f32 	%f59, %f52, 0f32A57060, %f58;
	mov.b32 	%r67, %f55;
	shl.b32 	%r68, %r67, 23;
	mov.b32 	%f60, %r68;
	ex2.approx.ftz.f32 	%f61, %f59;
	mul.f32 	%f62, %f61, %f60;
	mul.f32 	%f63, %f2, %f62;
	sub.f32 	%f64, %f63, %f3;
	cvt.f64.f32 	%fd7, %f64;
	max.f64 	%fd8, %fd7, 0d0000000000000000;
	cvt.rn.f32.f64 	%f65, %fd8;
	st.global.f32 	[%rd11+512], %f65;
	add.s32 	%r114, %r114, 4;
	add.s32 	%r113, %r113, 512;
	add.s32 	%r112, %r112, 1024;
	setp.eq.s32 	%p4, %r114, 0;
	@%p4 bra 	$L__BB2_5;
	bra.uni 	$L__BB2_4;
$L__BB2_5:
	setp.eq.s32 	%p5, %r6, 0;
	@%p5 bra 	$L__BB2_25;
	mul.wide.s32 	%rd12, %r3, 4;
	add.s64 	%rd6, %rd1, %rd12;
	shl.b32 	%r69, %r123, 7;
	add.s32 	%r126, %r5, %r69;
	mul.lo.s32 	%r70, %r2, %r50;
	shl.b32 	%r71, %r70, 8;
	shl.b32 	%r72, %r123, 8;
	add.s32 	%r73, %r71, %r72;
	shl.b32 	%r74, %r1, 1;
	add.s32 	%r75, %r73, %r74;
	shl.b32 	%r76, %r5, 1;
	add.s32 	%r125, %r75, %r76;
	neg.s32 	%r124, %r6;
$L__BB2_7:
	.pragma "nounroll";
	mul.wide.s32 	%rd13, %r126, 4;
	add.s64 	%rd14, %rd6, %rd13;
	add.s32 	%r77, %r125, -2048;
	cvt.rn.f32.s32 	%f66, %r77;
	mul.f32 	%f67, %f1, %f66;
	fma.rn.f32 	%f68, %f67, 0f3BBB989D, 0f3F000000;
	cvt.sat.f32.f32 	%f69, %f68;
	mov.f32 	%f70, 0f4B400001;
	mov.f32 	%f71, 0f437C0000;
	fma.rm.f32 	%f72, %f69, %f71, %f70;
	add.f32 	%f73, %f72, 0fCB40007F;
	neg.f32 	%f74, %f73;
	fma.rn.f32 	%f75, %f67, 0f3FB8AA3B, %f74;
	fma.rn.f32 	%f76, %f67, 0f32A57060, %f75;
	mov.b32 	%r78, %f72;
	shl.b32 	%r79, %r78, 23;
	mov.b32 	%f77, %r79;
	ex2.approx.ftz.f32 	%f78, %f76;
	mul.f32 	%f79, %f78, %f77;
	mul.f32 	%f80, %f2, %f79;
	sub.f32 	%f81, %f80, %f3;
	cvt.f64.f32 	%fd9, %f81;
	max.f64 	%fd10, %fd9, 0d0000000000000000;
	cvt.rn.f32.f64 	%f82, %fd10;
	st.global.f32 	[%rd14], %f82;
	add.s32 	%r126, %r126, 128;
	add.s32 	%r125, %r125, 256;
	add.s32 	%r124, %r124, 1;
	setp.ne.s32 	%p6, %r124, 0;
	@%p6 bra 	$L__BB2_7;
	bra.uni 	$L__BB2_25;
$L__BB2_8:
	setp.lt.s32 	%p7, %r50, 1;
	@%p7 bra 	$L__BB2_25;
	mov.u32 	%r10, %tid.x;
	and.b32  	%r11, %r50, 3;
	setp.lt.u32 	%p8, %r50, 4;
	mov.b32 	%r119, 0;
	@%p8 bra 	$L__BB2_20;
	and.b32  	%r119, %r50, 2147483644;
	neg.s32 	%r118, %r119;
	add.s32 	%r117, %r10, 256;
	mul.lo.s32 	%r81, %r2, %r50;
	shl.b32 	%r82, %r81, 8;
	shl.b32 	%r83, %r1, 1;
	add.s32 	%r84, %r82, %r83;
	shl.b32 	%r85, %r10, 1;
	add.s32 	%r116, %r84, %r85;
	mul.wide.s32 	%rd15, %r3, 4;
	add.s64 	%rd16, %rd15, %rd1;
	add.s64 	%rd3, %rd16, 1024;
	mov.u32 	%r115, %r10;
$L__BB2_11:
	mul.wide.s32 	%rd17, %r115, 4;
	add.s64 	%rd4, %rd3, %rd17;
	add.s32 	%r86, %r117, -256;
	setp.ge.s32 	%p9, %r86, %r4;
	@%p9 bra 	$L__BB2_13;
	add.s32 	%r87, %r116, -2048;
	cvt.rn.f32.s32 	%f83, %r87;
	mul.f32 	%f84, %f1, %f83;
	fma.rn.f32 	%f85, %f84, 0f3BBB989D, 0f3F000000;
	cvt.sat.f32.f32 	%f86, %f85;
	mov.f32 	%f87, 0f4B400001;
	mov.f32 	%f88, 0f437C0000;
	fma.rm.f32 	%f89, %f86, %f88, %f87;
	add.f32 	%f90, %f89, 0fCB40007F;
	neg.f32 	%f91, %f90;
	fma.rn.f32 	%f92, %f84, 0f3FB8AA3B, %f91;
	fma.rn.f32 	%f93, %f84, 0f32A57060, %f92;
	mov.b32 	%r88, %f89;
	shl.b32 	%r89, %r88, 23;
	mov.b32 	%f94, %r89;
	ex2.approx.ftz.f32 	%f95, %f93;
	mul.f32 	%f96, %f95, %f94;
	mul.f32 	%f97, %f2, %f96;
	sub.f32 	%f98, %f97, %f3;
	cvt.f64.f32 	%fd11, %f98;
	max.f64 	%fd12, %fd11, 0d0000000000000000;
	cvt.rn.f32.f64 	%f99, %fd12;
	st.global.f32 	[%rd4+-1024], %f99;
$L__BB2_13:
	add.s32 	%r90, %r117, -128;
	setp.ge.s32 	%p10, %r90, %r4;
	@%p10 bra 	$L__BB2_15;
	add.s32 	%r91, %r116, -1792;
	cvt.rn.f32.s32 	%f100, %r91;
	mul.f32 	%f101, %f1, %f100;
	fma.rn.f32 	%f102, %f101, 0f3BBB989D, 0f3F000000;
	cvt.sat.f32.f32 	%f103, %f102;
	mov.f32 	%f104, 0f4B400001;
	mov.f32 	%f105, 0f437C0000;
	fma.rm.f32 	%f106, %f103, %f105, %f104;
	add.f32 	%f107, %f106, 0fCB40007F;
	neg.f32 	%f108, %f107;
	fma.rn.f32 	%f109, %f101, 0f3FB8AA3B, %f108;
	fma.rn.f32 	%f110, %f101, 0f32A57060, %f109;
	mov.b32 	%r92, %f106;
	shl.b32 	%r93, %r92, 23;
	mov.b32 	%f111, %r93;
	ex2.approx.ftz.f32 	%f112, %f110;
	mul.f32 	%f113, %f112, %f111;
	mul.f32 	%f114, %f2, %f113;
	sub.f32 	%f115, %f114, %f3;
	cvt.f64.f32 	%fd13, %f115;
	max.f64 	%fd14, %fd13, 0d0000000000000000;
	cvt.rn.f32.f64 	%f116, %fd14;
	st.global.f32 	[%rd4+-512], %f116;
$L__BB2_15:
	setp.ge.s32 	%p11, %r117, %r4;
	@%p11 bra 	$L__BB2_17;
	add.s32 	%r94, %r116, -1536;
	cvt.rn.f32.s32 	%f117, %r94;
	mul.f32 	%f118, %f1, %f117;
	fma.rn.f32 	%f119, %f118, 0f3BBB989D, 0f3F000000;
	cvt.sat.f32.f32 	%f120, %f119;
	mov.f32 	%f121, 0f4B400001;
	mov.f32 	%f122, 0f437C0000;
	fma.rm.f32 	%f123, %f120, %f122, %f121;
	add.f32 	%f124, %f123, 0fCB40007F;
	neg.f32 	%f125, %f124;
	fma.rn.f32 	%f126, %f118, 0f3FB8AA3B, %f125;
	fma.rn.f32 	%f127, %f118, 0f32A57060, %f126;
	mov.b32 	%r95, %f123;
	shl.b32 	%r96, %r95, 23;
	mov.b32 	%f128, %r96;
	ex2.approx.ftz.f32 	%f129, %f127;
	mul.f32 	%f130, %f129, %f128;
	mul.f32 	%f131, %f2, %f130;
	sub.f32 	%f132, %f131, %f3;
	cvt.f64.f32 	%fd15, %f132;
	max.f64 	%fd16, %fd15, 0d0000000000000000;
	cvt.rn.f32.f64 	%f133, %fd16;
	st.global.f32 	[%rd4], %f133;
$L__BB2_17:
	add.s32 	%r97, %r117, 128;
	setp.ge.s32 	%p12, %r97, %r4;
	@%p12 bra 	$L__BB2_19;
	add.s32 	%r98, %r116, -1280;
	cvt.rn.f32.s32 	%f134, %r98;
	mul.f32 	%f135, %f1, %f134;
	fma.rn.f32 	%f136, %f135, 0f3BBB989D, 0f3F000000;
	cvt.sat.f32.f32 	%f137, %f136;
	mov.f32 	%f138, 0f4B400001;
	mov.f32 	%f139, 0f437C0000;
	fma.rm.f32 	%f140, %f137, %f139, %f138;
	add.f32 	%f141, %f140, 0fCB40007F;
	neg.f32 	%f142, %f141;
	fma.rn.f32 	%f143, %f135, 0f3FB8AA3B, %f142;
	fma.rn.f32 	%f144, %f135, 0f32A57060, %f143;
	mov.b32 	%r99, %f140;
	shl.b32 	%r100, %r99, 23;
	mov.b32 	%f145, %r100;
	ex2.approx.ftz.f32 	%f146, %f144;
	mul.f32 	%f147, %f146, %f145;
	mul.f32 	%f148, %f2, %f147;
	sub.f32 	%f149, %f148, %f3;
	cvt.f64.f32 	%fd17, %f149;
	max.f64 	%fd18, %fd17, 0d0000000000000000;
	cvt.rn.f32.f64 	%f150, %fd18;
	st.global.f32 	[%rd4+512], %f150;
$L__BB2_19:
	add.s32 	%r118, %r118, 4;
	add.s32 	%r117, %r117, 512;
	add.s32 	%r116, %r116, 1024;
	add.s32 	%r115, %r115, 512;
	setp.ne.s32 	%p13, %r118, 0;
	@%p13 bra 	$L__BB2_11;
$L__BB2_20:
	setp.eq.s32 	%p14, %r11, 0;
	@%p14 bra 	$L__BB2_25;
	mul.wide.s32 	%rd18, %r3, 4;
	add.s64 	%rd5, %rd1, %rd18;
	shl.b32 	%r101, %r119, 7;
	add.s32 	%r122, %r10, %r101;
	mul.lo.s32 	%r102, %r2, %r50;
	shl.b32 	%r103, %r102, 8;
	shl.b32 	%r104, %r119, 8;
	add.s32 	%r105, %r103, %r104;
	shl.b32 	%r106, %r1, 1;
	add.s32 	%r107, %r105, %r106;
	shl.b32 	%r108, %r10, 1;
	add.s32 	%r121, %r107, %r108;
	neg.s32 	%r120, %r11;
$L__BB2_22:
	.pragma "nounroll";
	setp.ge.s32 	%p15, %r122, %r4;
	@%p15 bra 	$L__BB2_24;
	add.s32 	%r109, %r121, -2048;
	cvt.rn.f32.s32 	%f151, %r109;
	mul.f32 	%f152, %f1, %f151;
	fma.rn.f32 	%f153, %f152, 0f3BBB989D, 0f3F000000;
	cvt.sat.f32.f32 	%f154, %f153;
	mov.f32 	%f155, 0f4B400001;
	mov.f32 	%f156, 0f437C0000;
	fma.rm.f32 	%f157, %f154, %f156, %f155;
	add.f32 	%f158, %f157, 0fCB40007F;
	neg.f32 	%f159, %f158;
	fma.rn.f32 	%f160, %f152, 0f3FB8AA3B, %f159;
	fma.rn.f32 	%f161, %f152, 0f32A57060, %f160;
	mov.b32 	%r110, %f157;
	shl.b32 	%r111, %r110, 23;
	mov.b32 	%f162, %r111;
	ex2.approx.ftz.f32 	%f163, %f161;
	mul.f32 	%f164, %f163, %f162;
	mul.f32 	%f165, %f2, %f164;
	sub.f32 	%f166, %f165, %f3;
	cvt.f64.f32 	%fd19, %f166;
	max.f64 	%fd20, %fd19, 0d0000000000000000;
	cvt.rn.f32.f64 	%f167, %fd20;
	mul.wide.s32 	%rd19, %r122, 4;
	add.s64 	%rd20, %rd5, %rd19;
	st.global.f32 	[%rd20], %f167;
$L__BB2_24:
	add.s32 	%r122, %r122, 128;
	add.s32 	%r121, %r121, 256;
	add.s32 	%r120, %r120, 1;
	setp.eq.s32 	%p16, %r120, 0;
	@%p16 bra 	$L__BB2_25;
	bra.uni 	$L__BB2_22;
$L__BB2_25:
	ret;

}
	// .globl	_ZN3cub18CUB_300001_SM_10006detail9transform16transform_kernelINS2_10policy_hubILb1EN4cuda3std3__45tupleIJN6thrust24THRUST_300001_SM_1000_NS17counting_iteratorIiNSA_11use_defaultESC_SC_EEEEEE10policy1000El16computeFinalCallNSA_6detail15normal_iteratorINSA_10device_ptrIfEEEEJSD_EEEvT0_iT1_T2_DpNS2_10kernel_argIT3_EE
.visible .entry _ZN3cub18CUB_300001_SM_10006detail9transform16transform_kernelINS2_10policy_hubILb1EN4cuda3std3__45tupleIJN6thrust24THRUST_300001_SM_1000_NS17counting_iteratorIiNSA_11use_defaultESC_SC_EEEEEE10policy1000El16computeFinalCallNSA_6detail15normal_iteratorINSA_10device_ptrIfEEEEJSD_EEEvT0_iT1_T2_DpNS2_10kernel_argIT3_EE(
	.param .u64 _ZN3cub18CUB_300001_SM_10006detail9transform16transform_kernelINS2_10policy_hubILb1EN4cuda3std3__45tupleIJN6thrust24THRUST_300001_SM_1000_NS17counting_iteratorIiNSA_11use_defaultESC_SC_EEEEEE10policy1000El16computeFinalCallNSA_6detail15normal_iteratorINSA_10device_ptrIfEEEEJSD_EEEvT0_iT1_T2_DpNS2_10kernel_argIT3_EE_param_0,
	.param .u32 _ZN3cub18CUB_300001_SM_10006detail9transform16transform_kernelINS2_10policy_hubILb1EN4cuda3std3__45tupleIJN6thrust24THRUST_300001_SM_1000_NS17counting_iteratorIiNSA_11use_defaultESC_SC_EEEEEE10policy1000El16computeFinalCallNSA_6detail15normal_iteratorINSA_10device_ptrIfEEEEJSD_EEEvT0_iT1_T2_DpNS2_10kernel_argIT3_EE_param_1,
	.param .align 4 .b8 _ZN3cub18CUB_300001_SM_10006detail9transform16transform_kernelINS2_10policy_hubILb1EN4cuda3std3__45tupleIJN6thrust24THRUST_300001_SM_1000_NS17counting_iteratorIiNSA_11use_defaultESC_SC_EEEEEE10policy1000El16computeFinalCallNSA_6detail15normal_iteratorINSA_10device_ptrIfEEEEJSD_EEEvT0_iT1_T2_DpNS2_10kernel_argIT3_EE_param_2[12],
	.param .align 8 .b8 _ZN3cub18CUB_300001_SM_10006detail9transform16transform_kernelINS2_10policy_hubILb1EN4cuda3std3__45tupleIJN6thrust24THRUST_300001_SM_1000_NS17counting_iteratorIiNSA_11use_defaultESC_SC_EEEEEE10policy1000El16computeFinalCallNSA_6detail15normal_iteratorINSA_10device_ptrIfEEEEJSD_EEEvT0_iT1_T2_DpNS2_10kernel_argIT3_EE_param_3[8],
	.param .align 8 .b8 _ZN3cub18CUB_300001_SM_10006detail9transform16transform_kernelINS2_10policy_hubILb1EN4cuda3std3__45tupleIJN6thrust24THRUST_300001_SM_1000_NS17counting_iteratorIiNSA_11use_defaultESC_SC_EEEEEE10policy1000El16computeFinalCallNSA_6detail15normal_iteratorINSA_10device_ptrIfEEEEJSD_EEEvT0_iT1_T2_DpNS2_10kernel_argIT3_EE_param_4[16]
)
.maxntid 128
{
	.reg .pred 	%p<17>;
	.reg .b32 	%r<125>;
	.reg .b32 	%f<168>;
	.reg .b64 	%rd<27>;
	.reg .b64 	%fd<21>;

	ld.param.f32 	%f1, [_ZN3cub18CUB_300001_SM_10006detail9transform16transform_kernelINS2_10policy_hubILb1EN4cuda3std3__45tupleIJN6thrust24THRUST_300001_SM_1000_NS17counting_iteratorIiNSA_11use_defaultESC_SC_EEEEEE10policy1000El16computeFinalCallNSA_6detail15normal_iteratorINSA_10device_ptrIfEEEEJSD_EEEvT0_iT1_T2_DpNS2_10kernel_argIT3_EE_param_2];
	ld.param.f32 	%f2, [_ZN3cub18CUB_300001_SM_10006detail9transform16transform_kernelINS2_10policy_hubILb1EN4cuda3std3__45tupleIJN6thrust24THRUST_300001_SM_1000_NS17counting_iteratorIiNSA_11use_defaultESC_SC_EEEEEE10policy1000El16computeFinalCallNSA_6detail15normal_iteratorINSA_10device_ptrIfEEEEJSD_EEEvT0_iT1_T2_DpNS2_10kernel_argIT3_EE_param_2+4];
	ld.param.f32 	%f3, [_ZN3cub18CUB_300001_SM_10006detail9transform16transform_kernelINS2_10policy_hubILb1EN4cuda3std3__45tupleIJN6thrust24THRUST_300001_SM_1000_NS17counting_iteratorIiNSA_11use_defaultESC_SC_EEEEEE10policy1000El16computeFinalCallNSA_6detail15normal_iteratorINSA_10device_ptrIfEEEEJSD_EEEvT0_iT1_T2_DpNS2_10kernel_argIT3_EE_param_2+8];
	ld.param.u32 	%r1, [_ZN3cub18CUB_300001_SM_10006detail9transform16transform_kernelINS2_10policy_hubILb1EN4cuda3std3__45tupleIJN6thrust24THRUST_300001_SM_1000_NS17counting_iteratorIiNSA_11use_defaultESC_SC_EEEEEE10policy1000El16computeFinalCallNSA_6detail15normal_iteratorINSA_10device_ptrIfEEEEJSD_EEEvT0_iT1_T2_DpNS2_10kernel_argIT3_EE_param_4];
	ld.param.u64 	%rd8, [_ZN3cub18CUB_300001_SM_10006detail9transform16transform_kernelINS2_10policy_hubILb1EN4cuda3std3__45tupleIJN6thrust24THRUST_300001_SM_1000_NS17counting_iteratorIiNSA_11use_defaultESC_SC_EEEEEE10policy1000El16computeFinalCallNSA_6detail15normal_iteratorINSA_10device_ptrIfEEEEJSD_EEEvT0_iT1_T2_DpNS2_10kernel_argIT3_EE_param_0];
	ld.param.u64 	%rd9, [_ZN3cub18CUB_300001_SM_10006detail9transform16transform_kernelINS2_10policy_hubILb1EN4cuda3std3__45tupleIJN6thrust24THRUST_300001_SM_1000_NS17counting_iteratorIiNSA_11use_defaultESC_SC_EEEEEE10policy1000El16computeFinalCallNSA_6detail15normal_iteratorINSA_10device_ptrIfEEEEJSD_EEEvT0_iT1_T2_DpNS2_10kernel_argIT3_EE_param_3];
	ld.param.u32 	%r49, [_ZN3cub18CUB_300001_SM_10006detail9transform16transform_kernelINS2_10policy_hubILb1EN4cuda3std3__45tupleIJN6thrust24THRUST_300001_SM_1000_NS17counting_iteratorIiNSA_11use_defaultESC_SC_EEEEEE10policy1000El16computeFinalCallNSA_6detail15normal_iteratorINSA_10device_ptrIfEEEEJSD_EEEvT0_iT1_T2_DpNS2_10kernel_argIT3_EE_param_1];
	cvta.to.global.u64 	%rd1, %rd9;
	shl.b32 	%r50, %r49, 7;
	mov.u32 	%r2, %ctaid.x;
	cvt.u64.u32 	%rd10, %r2;
	cvt.s64.s32 	%rd11, %r50;
	mul.lo.s64 	%rd2, %rd11, %rd10;
	sub.s64 	%rd12, %rd8, %rd2;
	min.s64 	%rd13, %rd12, %rd11;
	cvt.u32.u64 	%r3, %rd13;
	setp.eq.s32 	%p1, %r50, %r3;
	@%p1 bra 	$L__BB3_18;
	setp.lt.s32 	%p2, %r49, 1;
	@%p2 bra 	$L__BB3_25;
	mov.u32 	%r4, %tid.x;
	and.b32  	%r5, %r49, 3;
	setp.lt.u32 	%p3, %r49, 4;
	mov.b32 	%r121, 0;
	@%p3 bra 	$L__BB3_13;
	and.b32  	%r121, %r49, 2147483644;
	neg.s32 	%r116, %r121;
	add.s32 	%r115, %r4, 256;
	mul.lo.s32 	%r52, %r2, %r49;
	shl.b32 	%r53, %r52, 8;
	shl.b32 	%r54, %r1, 1;
	add.s32 	%r55, %r53, %r54;
	shl.b32 	%r56, %r4, 1;
	add.s32 	%r114, %r55, %r56;
	shl.b64 	%rd14, %rd2, 2;
	add.s64 	%rd15, %rd14, %rd1;
	add.s64 	%rd3, %rd15, 1024;
	mov.u32 	%r113, %r4;
$L__BB3_4:
	mul.wide.s32 	%rd16, %r113, 4;
	add.s64 	%rd5, %rd3, %rd16;
	add.s32 	%r57, %r115, -256;
	setp.ge.s32 	%p4, %r57, %r3;
	@%p4 bra 	$L__BB3_6;
	add.s32 	%r58, %r114, -2048;
	cvt.rn.f32.s32 	%f4, %r58;
	mul.f32 	%f5, %f1, %f4;
	fma.rn.f32 	%f6, %f5, 0f3BBB989D, 0f3F000000;
	cvt.sat.f32.f32 	%f7, %f6;
	mov.f32 	%f8, 0f4B400001;
	mov.f32 	%f9, 0f437C0000;
	fma.rm.f32 	%f10, %f7, %f9, %f8;
	add.f32 	%f11, %f10, 0fCB40007F;
	neg.f32 	%f12, %f11;
	fma.rn.f32 	%f13, %f5, 0f3FB8AA3B, %f12;
	fma.rn.f32 	%f14, %f5, 0f32A57060, %f13;
	mov.b32 	%r59, %f10;
	shl.b32 	%r60, %r59, 23;
	mov.b32 	%f15, %r60;
	ex2.approx.ftz.f32 	%f16, %f14;
	mul.f32 	%f17, %f16, %f15;
	mul.f32 	%f18, %f2, %f17;
	sub.f32 	%f19, %f18, %f3;
	cvt.f64.f32 	%fd1, %f19;
	max.f64 	%fd2, %fd1, 0d0000000000000000;
	cvt.rn.f32.f64 	%f20, %fd2;
	st.global.f32 	[%rd5+-1024], %f20;
$L__BB3_6:
	add.s32 	%r61, %r115, -128;
	setp.ge.s32 	%p5, %r61, %r3;
	@%p5 bra 	$L__BB3_8;
	add.s32 	%r62, %r114, -1792;
	cvt.rn.f32.s32 	%f21, %r62;
	mul.f32 	%f22, %f1, %f21;
	fma.rn.f32 	%f23, %f22, 0f3BBB989D, 0f3F000000;
	cvt.sat.f32.f32 	%f24, %f23;
	mov.f32 	%f25, 0f4B400001;
	mov.f32 	%f26, 0f437C0000;
	fma.rm.f32 	%f27, %f24, %f26, %f25;
	add.f32 	%f28, %f27, 0fCB40007F;
	neg.f32 	%f29, %f28;
	fma.rn.f32 	%f30, %f22, 0f3FB8AA3B, %f29;
	fma.rn.f32 	%f31, %f22, 0f32A57060, %f30;
	mov.b32 	%r63, %f27;
	shl.b32 	%r64, %r63, 23;
	mov.b32 	%f32, %r64;
	ex2.approx.ftz.f32 	%f33, %f31;
	mul.f32 	%f34, %f33, %f32;
	mul.f32 	%f35, %f2, %f34;
	sub.f32 	%f36, %f35, %f3;
	cvt.f64.f32 	%fd3, %f36;
	max.f64 	%fd4, %fd3, 0d0000000000000000;
	cvt.rn.f32.f64 	%f37, %fd4;
	st.global.f32 	[%rd5+-512], %f37;
$L__BB3_8:
	setp.ge.s32 	%p6, %r115, %r3;
	@%p6 bra 	$L__BB3_10;
	add.s32 	%r65, %r114, -1536;
	cvt.rn.f32.s32 	%f38, %r65;
	mul.f32 	%f39, %f1, %f38;
	fma.rn.f32 	%f40, %f39, 0f3BBB989D, 0f3F000000;
	cvt.sat.f32.f32 	%f41, %f40;
	mov.f32 	%f42, 0f4B400001;
	mov.f32 	%f43, 0f437C0000;
	fma.rm.f32 	%f44, %f41, %f43, %f42;
	add.f32 	%f45, %f44, 0fCB40007F;
	neg.f32 	%f46, %f45;
	fma.rn.f32 	%f47, %f39, 0f3FB8AA3B, %f46;
	fma.rn.f32 	%f48, %f39, 0f32A57060, %f47;
	mov.b32 	%r66, %f44;
	shl.b32 	%r67, %r66, 23;
	mov.b32 	%f49, %r67;
	ex2.approx.ftz.f32 	%f50, %f48;
	mul.f32 	%f51, %f50, %f49;
	mul.f32 	%f52, %f2, %f51;
	sub.f32 	%f53, %f52, %f3;
	cvt.f64.f32 	%fd5, %f53;
	max.f64 	%fd6, %fd5, 0d0000000000000000;
	cvt.rn.f32.f64 	%f54, %fd6;
	st.global.f32 	[%rd5], %f54;
$L__BB3_10:
	add.s32 	%r68, %r115, 128;
	setp.ge.s32 	%p7, %r68, %r3;
	@%p7 bra 	$L__BB3_12;
	add.s32 	%r69, %r114, -1280;
	cvt.rn.f32.s32 	%f55, %r69;
	mul.f32 	%f56, %f1, %f55;
	fma.rn.f32 	%f57, %f56, 0f3BBB989D, 0f3F000000;
	cvt.sat.f32.f32 	%f58, %f57;
	mov.f32 	%f59, 0f4B400001;
	mov.f32 	%f60, 0f437C0000;
	fma.rm.f32 	%f61, %f58, %f60, %f59;
	add.f32 	%f62, %f61, 0fCB40007F;
	neg.f32 	%f63, %f62;
	fma.rn.f32 	%f64, %f56, 0f3FB8AA3B, %f63;
	fma.rn.f32 	%f65, %f56, 0f32A57060, %f64;
	mov.b32 	%r70, %f61;
	shl.b32 	%r71, %r70, 23;
	mov.b32 	%f66, %r71;
	ex2.approx.ftz.f32 	%f67, %f65;
	mul.f32 	%f68, %f67, %f66;
	mul.f32 	%f69, %f2, %f68;
	sub.f32 	%f70, %f69, %f3;
	cvt.f64.f32 	%fd7, %f70;
	max.f64 	%fd8, %fd7, 0d0000000000000000;
	cvt.rn.f32.f64 	%f71, %fd8;
	st.global.f32 	[%rd5+512], %f71;
$L__BB3_12:
	add.s32 	%r116, %r116, 4;
	add.s32 	%r115, %r115, 512;
	add.s32 	%r114, %r114, 1024;
	add.s32 	%r113, %r113, 512;
	setp.eq.s32 	%p8, %r116, 0;
	@%p8 bra 	$L__BB3_13;
	bra.uni 	$L__BB3_4;
$L__BB3_13:
	setp.eq.s32 	%p9, %r5, 0;
	@%p9 bra 	$L__BB3_25;
	shl.b64 	%rd17, %rd2, 2;
	add.s64 	%rd7, %rd1, %rd17;
	shl.b32 	%r72, %r121, 7;
	add.s32 	%r124, %r4, %r72;
	mul.lo.s32 	%r73, %r2, %r49;
	shl.b32 	%r74, %r73, 8;
	shl.b32 	%r75, %r121, 8;
	add.s32 	%r76, %r74, %r75;
	shl.b32 	%r77, %r1, 1;
	add.s32 	%r78, %r76, %r77;
	shl.b32 	%r79, %r4, 1;
	add.s32 	%r123, %r78, %r79;
	neg.s32 	%r122, %r5;
$L__BB3_15:
	.pragma "nounroll";
	setp.ge.s32 	%p10, %r124, %r3;
	@%p10 bra 	$L__BB3_17;
	add.s32 	%r80, %r123, -2048;
	cvt.rn.f32.s32 	%f72, %r80;
	mul.f32 	%f73, %f1, %f72;
	fma.rn.f32 	%f74, %f73, 0f3BBB989D, 0f3F000000;
	cvt.sat.f32.f32 	%f75, %f74;
	mov.f32 	%f76, 0f4B400001;
	mov.f32 	%f77, 0f437C0000;
	fma.rm.f32 	%f78, %f75, %f77, %f76;
	add.f32 	%f79, %f78, 0fCB40007F;
	neg.f32 	%f80, %f79;
	fma.rn.f32 	%f81, %f73, 0f3FB8AA3B, %f80;
	fma.rn.f32 	%f82, %f73, 0f32A57060, %f81;
	mov.b32 	%r81, %f78;
	shl.b32 	%r82, %r81, 23;
	mov.b32 	%f83, %r82;
	ex2.approx.ftz.f32 	%f84, %f82;
	mul.f32 	%f85, %f84, %f83;
	mul.f32 	%f86, %f2, %f85;
	sub.f32 	%f87, %f86, %f3;
	cvt.f64.f32 	%fd9, %f87;
	max.f64 	%fd10, %fd9, 0d0000000000000000;
	cvt.rn.f32.f64 	%f88, %fd10;
	mul.wide.s32 	%rd18, %r124, 4;
	add.s64 	%rd19, %rd7, %rd18;
	st.global.f32 	[%rd19], %f88;
$L__BB3_17:
	add.s32 	%r124, %r124, 128;
	add.s32 	%r123, %r123, 256;
	add.s32 	%r122, %r122, 1;
	setp.ne.s32 	%p11, %r122, 0;
	@%p11 bra 	$L__BB3_15;
	bra.uni 	$L__BB3_25;
$L__BB3_18:
	setp.lt.s32 	%p12, %r49, 1;
	@%p12 bra 	$L__BB3_25;
	mov.u32 	%r10, %tid.x;
	and.b32  	%r11, %r49, 3;
	setp.lt.u32 	%p13, %r49, 4;
	mov.b32 	%r117, 0;
	@%p13 bra 	$L__BB3_22;
	and.b32  	%r117, %r49, 2147483644;
	neg.s32 	%r112, %r117;
	shl.b64 	%rd20, %rd2, 2;
	add.s64 	%rd21, %rd20, %rd1;
	add.s64 	%rd4, %rd21, 1024;
	add.s32 	%r84, %r1, %r10;
	cvt.u32.u64 	%r85, %rd2;
	add.s32 	%r86, %r84, %r85;
	shl.b32 	%r87, %r86, 1;
	add.s32 	%r110, %r87, -2048;
	mov.u32 	%r111, %r10;
$L__BB3_21:
	mul.wide.s32 	%rd22, %r111, 4;
	add.s64 	%rd23, %rd4, %rd22;
	cvt.rn.f32.s32 	%f89, %r110;
	mul.f32 	%f90, %f1, %f89;
	fma.rn.f32 	%f91, %f90, 0f3BBB989D, 0f3F000000;
	cvt.sat.f32.f32 	%f92, %f91;
	mov.f32 	%f93, 0f4B400001;
	mov.f32 	%f94, 0f437C0000;
	fma.rm.f32 	%f95, %f92, %f94, %f93;
	add.f32 	%f96, %f95, 0fCB40007F;
	neg.f32 	%f97, %f96;
	fma.rn.f32 	%f98, %f90, 0f3FB8AA3B, %f97;
	fma.rn.f32 	%f99, %f90, 0f32A57060, %f98;
	mov.b32 	%r88, %f95;
	shl.b32 	%r89, %r88, 23;
	mov.b32 	%f100, %r89;
	ex2.approx.ftz.f32 	%f101, %f99;
	mul.f32 	%f102, %f101, %f100;
	mul.f32 	%f103, %f2, %f102;
	sub.f32 	%f104, %f103, %f3;
	cvt.f64.f32 	%fd11, %f104;
	max.f64 	%fd12, %fd11, 0d0000000000000000;
	cvt.rn.f32.f64 	%f105, %fd12;
	st.global.f32 	[%rd23+-1024], %f105;
	add.s32 	%r90, %r110, 256;
	cvt.rn.f32.s32 	%f106, %r90;
	mul.f32 	%f107, %f1, %f106;
	fma.rn.f32 	%f108, %f107, 0f3BBB989D, 0f3F000000;
	cvt.sat.f32.f32 	%f109, %f108;
	fma.rm.f32 	%f110, %f109, %f94, %f93;
	add.f32 	%f111, %f110, 0fCB40007F;
	neg.f32 	%f112, %f111;
	fma.rn.f32 	%f113, %f107, 0f3FB8AA3B, %f112;
	fma.rn.f32 	%f114, %f107, 0f32A57060, %f113;
	mov.b32 	%r91, %f110;
	shl.b32 	%r92, %r91, 23;
	mov.b32 	%f115, %r92;
	ex2.approx.ftz.f32 	%f116, %f114;
	mul.f32 	%f117, %f116, %f115;
	mul.f32 	%f118, %f2, %f117;
	sub.f32 	%f119, %f118, %f3;
	cvt.f64.f32 	%fd13, %f119;
	max.f64 	%fd14, %fd13, 0d0000000000000000;
	cvt.rn.f32.f64 	%f120, %fd14;
	st.global.f32 	[%rd23+-512], %f120;
	add.s32 	%r93, %r110, 512;
	cvt.rn.f32.s32 	%f121, %r93;
	mul.f32 	%f122, %f1, %f121;
	fma.rn.f32 	%f123, %f122, 0f3BBB989D, 0f3F000000;
	cvt.sat.f32.f32 	%f124, %f123;
	fma.rm.f32 	%f125, %f124, %f94, %f93;
	add.f32 	%f126, %f125, 0fCB40007F;
	neg.f32 	%f127, %f126;
	fma.rn.f32 	%f128, %f122, 0f3FB8AA3B, %f127;
	fma.rn.f32 	%f129, %f122, 0f32A57060, %f128;
	mov.b32 	%r94, %f125;
	shl.b32 	%r95, %r94, 23;
	mov.b32 	%f130, %r95;
	ex2.approx.ftz.f32 	%f131, %f129;
	mul.f32 	%f132, %f131, %f130;
	mul.f32 	%f133, %f2, %f132;
	sub.f32 	%f134, %f133, %f3;
	cvt.f64.f32 	%fd15, %f134;
	max.f64 	%fd16, %fd15, 0d0000000000000000;
	cvt.rn.f32.f64 	%f135, %fd16;
	st.global.f32 	[%rd23], %f135;
	add.s32 	%r96, %r110, 768;
	cvt.rn.f32.s32 	%f136, %r96;
	mul.f32 	%f137, %f1, %f136;
	fma.rn.f32 	%f138, %f137, 0f3BBB989D, 0f3F000000;
	cvt.sat.f32.f32 	%f139, %f138;
	fma.rm.f32 	%f140, %f139, %f94, %f93;
	add.f32 	%f141, %f140, 0fCB40007F;
	neg.f32 	%f142, %f141;
	fma.rn.f32 	%f143, %f137, 0f3FB8AA3B, %f142;
	fma.rn.f32 	%f144, %f137, 0f32A57060, %f143;
	mov.b32 	%r97, %f140;
	shl.b32 	%r98, %r97, 23;
	mov.b32 	%f145, %r98;
	ex2.approx.ftz.f32 	%f146, %f144;
	mul.f32 	%f147, %f146, %f145;
	mul.f32 	%f148, %f2, %f147;
	sub.f32 	%f149, %f148, %f3;
	cvt.f64.f32 	%fd17, %f149;
	max.f64 	%fd18, %fd17, 0d0000000000000000;
	cvt.rn.f32.f64 	%f150, %fd18;
	st.global.f32 	[%rd23+512], %f150;
	add.s32 	%r112, %r112, 4;
	add.s32 	%r111, %r111, 512;
	add.s32 	%r110, %r110, 1024;
	setp.eq.s32 	%p14, %r112, 0;
	@%p14 bra 	$L__BB3_22;
	bra.uni 	$L__BB3_21;
$L__BB3_22:
	setp.eq.s32 	%p15, %r11, 0;
	@%p15 bra 	$L__BB3_25;
	shl.b64 	%rd24, %rd2, 2;
	add.s64 	%rd6, %rd1, %rd24;
	shl.b32 	%r99, %r117, 7;
	add.s32 	%r120, %r10, %r99;
	mul.lo.s32 	%r100, %r2, %r49;
	shl.b32 	%r101, %r100, 8;
	shl.b32 	%r102, %r117, 8;
	add.s32 	%r103, %r101, %r102;
	shl.b32 	%r104, %r1, 1;
	add.s32 	%r105, %r103, %r104;
	shl.b32 	%r106, %r10, 1;
	add.s32 	%r119, %r105, %r106;
	neg.s32 	%r118, %r11;
$L__BB3_24:
	.pragma "nounroll";
	mul.wide.s32 	%rd25, %r120, 4;
	add.s64 	%rd26, %rd6, %rd25;
	add.s32 	%r107, %r119, -2048;
	cvt.rn.f32.s32 	%f151, %r107;
	mul.f32 	%f152, %f1, %f151;
	fma.rn.f32 	%f153, %f152, 0f3BBB989D, 0f3F000000;
	cvt.sat.f32.f32 	%f154, %f153;
	mov.f32 	%f155, 0f4B400001;
	mov.f32 	%f156, 0f437C0000;
	fma.rm.f32 	%f157, %f154, %f156, %f155;
	add.f32 	%f158, %f157, 0fCB40007F;
	neg.f32 	%f159, %f158;
	fma.rn.f32 	%f160, %f152, 0f3FB8AA3B, %f159;
	fma.rn.f32 	%f161, %f152, 0f32A57060, %f160;
	mov.b32 	%r108, %f157;
	shl.b32 	%r109, %r108, 23;
	mov.b32 	%f162, %r109;
	ex2.approx.ftz.f32 	%f163, %f161;
	mul.f32 	%f164, %f163, %f162;
	mul.f32 	%f165, %f2, %f164;
	sub.f32 	%f166, %f165, %f3;
	cvt.f64.f32 	%fd19, %f166;
	max.f64 	%fd20, %fd19, 0d0000000000000000;
	cvt.rn.f32.f64 	%f167, %fd20;
	st.global.f32 	[%rd26], %f167;
	add.s32 	%r120, %r120, 128;
	add.s32 	%r119, %r119, 256;
	add.s32 	%r118, %r118, 1;
	setp.eq.s32 	%p16, %r118, 0;
	@%p16 bra 	$L__BB3_25;
	bra.uni 	$L__BB3_24;
$L__BB3_25:
	ret;

}
	// .globl	_ZN3cub18CUB_300001_SM_10006detail9transform16transform_kernelINS2_10policy_hubILb1EN4cuda3std3__45tupleIJN6thrust24THRUST_300001_SM_1000_NS17counting_iteratorIiNSA_11use_defaultESC_SC_EEEEEE10policy1000Ei15computeFinalPutNSA_6detail15normal_iteratorINSA_10device_ptrIfEEEEJSD_EEEvT0_iT1_T2_DpNS2_10kernel_argIT3_EE
.visible .entry _ZN3cub18CUB_300001_SM_10006detail9transform16transform_kernelINS2_10policy_hubILb1EN4cuda3std3__45tupleIJN6thrust24THRUST_300001_SM_1000_NS17counting_iteratorIiNSA_11use_defaultESC_SC_EEEEEE10policy1000Ei15computeFinalPutNSA_6detail15normal_iteratorINSA_10device_ptrIfEEEEJSD_EEEvT0_iT1_T2_DpNS2_10kernel_argIT3_EE(
	.param .u32 _ZN3cub18CUB_300001_SM_10006detail9transform16transform_kernelINS2_10policy_hubILb1EN4cuda3std3__45tupleIJN6thrust24THRUST_300001_SM_1000_NS17counting_iteratorIiNSA_11use_defaultESC_SC_EEEEEE10policy1000Ei15computeFinalPutNSA_6detail15normal_iteratorINSA_10device_ptrIfEEEEJSD_EEEvT0_iT1_T2_DpNS2_10kernel_argIT3_EE_param_0,
	.param .u32 _ZN3cub18CUB_300001_SM_10006detail9transform16transform_kernelINS2_10policy_hubILb1EN4cuda3std3__45tupleIJN6thrust24THRUST_300001_SM_1000_NS17counting_iteratorIiNSA_11use_defaultESC_SC_EEEEEE10policy1000Ei15computeFinalPutNSA_6detail15normal_iteratorINSA_10device_ptrIfEEEEJSD_EEEvT0_iT1_T2_DpNS2_10kernel_argIT3_EE_param_1,
	.param .align 4 .b8 _ZN3cub18CUB_300001_SM_10006detail9transform16transform_kernelINS2_10policy_hubILb1EN4cuda3std3__45tupleIJN6thrust24THRUST_300001_SM_1000_NS17counting_iteratorIiNSA_11use_defaultESC_SC_EEEEEE10policy1000Ei15computeFinalPutNSA_6detail15normal_iteratorINSA_10device_ptrIfEEEEJSD_EEEvT0_iT1_T2_DpNS2_10kernel_argIT3_EE_param_2[12],
	.param .align 8 .b8 _ZN3cub18CUB_300001_SM_10006detail9transform16transform_kernelINS2_10policy_hubILb1EN4cuda3std3__45tupleIJN6thrust24THRUST_300001_SM_1000_NS17counting_iteratorIiNSA_11use_defaultESC_SC_EEEEEE10policy1000Ei15computeFinalPutNSA_6detail15normal_iteratorINSA_10device_ptrIfEEEEJSD_EEEvT0_iT1_T2_DpNS2_10kernel_argIT3_EE_param_3[8],
	.param .align 8 .b8 _ZN3cub18CUB_300001_SM_10006detail9transform16transform_kernelINS2_10policy_hubILb1EN4cuda3std3__45tupleIJN6thrust24THRUST_300001_SM_1000_NS17counting_iteratorIiNSA_11use_defaultESC_SC_EEEEEE10policy1000Ei15computeFinalPutNSA_6detail15normal_iteratorINSA_10device_ptrIfEEEEJSD_EEEvT0_iT1_T2_DpNS2_10kernel_argIT3_EE_param_4[16]
)
.maxntid 128
{
	.reg .pred 	%p<17>;
	.reg .b32 	%r<127>;
	.reg .b32 	%f<168>;
	.reg .b64 	%rd<21>;
	.reg .b64 	%fd<21>;

	ld.param.f32 	%f1, [_ZN3cub18CUB_300001_SM_10006detail9transform16transform_kernelINS2_10policy_hubILb1EN4cuda3std3__45tupleIJN6thrust24THRUST_300001_SM_1000_NS17counting_iteratorIiNSA_11use_defaultESC_SC_EEEEEE10policy1000Ei15computeFinalPutNSA_6detail15normal_iteratorINSA_10device_ptrIfEEEEJSD_EEEvT0_iT1_T2_DpNS2_10kernel_argIT3_EE_param_2];
	ld.param.f32 	%f2, [_ZN3cub18CUB_300001_SM_10006detail9transform16transform_kernelINS2_10policy_hubILb1EN4cuda3std3__45tupleIJN6thrust24THRUST_300001_SM_1000_NS17counting_iteratorIiNSA_11use_defaultESC_SC_EEEEEE10policy1000Ei15computeFinalPutNSA_6detail15normal_iteratorINSA_10device_ptrIfEEEEJSD_EEEvT0_iT1_T2_DpNS2_10kernel_argIT3_EE_param_2+4];
	ld.param.f32 	%f3, [_ZN3cub18CUB_300001_SM_10006detail9transform16transform_kernelINS2_10policy_hubILb1EN4cuda3std3__45tupleIJN6thrust24THRUST_300001_SM_1000_NS17counting_iteratorIiNSA_11use_defaultESC_SC_EEEEEE10policy1000Ei15computeFinalPutNSA_6detail15normal_iteratorINSA_10device_ptrIfEEEEJSD_EEEvT0_iT1_T2_DpNS2_10kernel_argIT3_EE_param_2+8];
	ld.param.u32 	%r1, [_ZN3cub18CUB_300001_SM_10006detail9transform16transform_kernelINS2_10policy_hubILb1EN4cuda3std3__45tupleIJN6thrust24THRUST_300001_SM_1000_NS17counting_iteratorIiNSA_11use_defaultESC_SC_EEEEEE10policy1000Ei15computeFinalPutNSA_6detail15normal_iteratorINSA_10device_ptrIfEEEEJSD_EEEvT0_iT1_T2_DpNS2_10kernel_argIT3_EE_param_4];
	ld.param.u32 	%r51, [_ZN3cub18CUB_300001_SM_10006detail9transform16transform_kernelINS2_10policy_hubILb1EN4cuda3std3__45tupleIJN6thrust24THRUST_300001_SM_1000_NS17counting_iteratorIiNSA_11use_defaultESC_SC_EEEEEE10policy1000Ei15computeFinalPutNSA_6detail15normal_iteratorINSA_10device_ptrIfEEEEJSD_EEEvT0_iT1_T2_DpNS2_10kernel_argIT3_EE_param_0];
	ld.param.u64 	%rd7, [_ZN3cub18CUB_300001_SM_10006detail9transform16transform_kernelINS2_10policy_hubILb1EN4cuda3std3__45tupleIJN6thrust24THRUST_300001_SM_1000_NS17counting_iteratorIiNSA_11use_defaultESC_SC_EEEEEE10policy1000Ei15computeFinalPutNSA_6detail15normal_iteratorINSA_10device_ptrIfEEEEJSD_EEEvT0_iT1_T2_DpNS2_10kernel_argIT3_EE_param_3];
	ld.param.u32 	%r50, [_ZN3cub18CUB_300001_SM_10006detail9transform16transform_kernelINS2_10policy_hubILb1EN4cuda3std3__45tupleIJN6thrust24THRUST_300001_SM_1000_NS17counting_iteratorIiNSA_11use_defaultESC_SC_EEEEEE10policy1000Ei15computeFinalPutNSA_6detail15normal_iteratorINSA_10device_ptrIfEEEEJSD_EEEvT0_iT1_T2_DpNS2_10kernel_argIT3_EE_param_1];
	cvta.to.global.u64 	%rd1, %rd7;
	shl.b32 	%r52, %r50, 7;
	mov.u32 	%r2, %ctaid.x;
	mul.lo.s32 	%r3, %r52, %r2;
	sub.s32 	%r53, %r51, %r3;
	min.s32 	%r4, %r52, %r53;
	setp.gt.s32 	%p1, %r52, %r53;
	@%p1 bra 	$L__BB4_8;
	setp.lt.s32 	%p2, %r50, 1;
	@%p2 bra 	$L__BB4_25;
	mov.u32 	%r5, %tid.x;
	and.b32  	%r6, %r50, 3;
	setp.lt.u32 	%p3, %r50, 4;
	mov.b32 	%r123, 0;
	@%p3 bra 	$L__BB4_5;
	and.b32  	%r123, %r50, 2147483644;
	neg.s32 	%r114, %r123;
	mul.wide.s32 	%rd8, %r3, 4;
	add.s64 	%rd9, %rd8, %rd1;
	add.s64 	%rd2, %rd9, 1024;
	add.s32 	%r55, %r1, %r5;
	add.s32 	%r56, %r55, %r3;
	shl.b32 	%r57, %r56, 1;
	add.s32 	%r112, %r57, -2048;
	mov.u32 	%r113, %r5;
$L__BB4_4:
	mul.wide.s32 	%rd10, %r113, 4;
	add.s64 	%rd11, %rd2, %rd10;
	cvt.rn.f32.s32 	%f4, %r112;
	mul.f32 	%f5, %f1, %f4;
	fma.rn.f32 	%f6, %f5, 0f3BBB989D, 0f3F000000;
	cvt.sat.f32.f32 	%f7, %f6;
	mov.f32 	%f8, 0f4B400001;
	mov.f32 	%f9, 0f437C0000;
	fma.rm.f32 	%f10, %f7, %f9, %f8;
	add.f32 	%f11, %f10, 0fCB40007F;
	neg.f32 	%f12, %f11;
	fma.rn.f32 	%f13, %f5, 0f3FB8AA3B, %f12;
	fma.rn.f32 	%f14, %f5, 0f32A57060, %f13;
	mov.b32 	%r58, %f10;
	shl.b32 	%r59, %r58, 23;
	mov.b32 	%f15, %r59;
	ex2.approx.ftz.f32 	%f16, %f14;
	mul.f32 	%f17, %f16, %f15;
	mul.f32 	%f18, %f2, %f17;
	sub.f32 	%f19, %f3, %f18;
	cvt.f64.f32 	%fd1, %f19;
	max.f64 	%fd2, %fd1, 0d0000000000000000;
	cvt.rn.f32.f64 	%f20, %fd2;
	st.global.f32 	[%rd11+-1024], %f20;
	add.s32 	%r60, %r112, 256;
	cvt.rn.f32.s32 	%f21, %r60;
	mul.f32 	%f22, %f1, %f21;
	fma.rn.f32 	%f23, %f22, 0f3BBB989D, 0f3F000000;
	cvt.sat.f32.f32 	%f24, %f23;
	fma.rm.f32 	%f25, %f24, %f9, %f8;
	add.f32 	%f26, %f25, 0fCB40007F;
	neg.f32 	%f27, %f26;
	fma.rn.f32 	%f28, %f22, 0f3FB8AA3B, %f27;
	fma.rn.f32 	%f29, %f22, 0f32A57060, %f28;
	mov.b32 	%r61, %f25;
	shl.b32 	%r62, %r61, 23;
	mov.b32 	%f30, %r62;
	ex2.approx.ftz.f32 	%f31, %f29;
	mul.f32 	%f32, %f31, %f30;
	mul.f32 	%f33, %f2, %f32;
	sub.f32 	%f34, %f3, %f33;
	cvt.f64.f32 	%fd3, %f34;
	max.f64 	%fd4, %fd3, 0d0000000000000000;
	cvt.rn.f32.f64 	%f35, %fd4;
	st.global.f32 	[%rd11+-512], %f35;
	add.s32 	%r63, %r112, 512;
	cvt.rn.f32.s32 	%f36, %r63;
	mul.f32 	%f37, %f1, %f36;
	fma.rn.f32 	%f38, %f37, 0f3BBB989D, 0f3F000000;
	cvt.sat.f32.f32 	%f39, %f38;
	fma.rm.f32 	%f40, %f39, %f9, %f8;
	add.f32 	%f41, %f40, 0fCB40007F;
	neg.f32 	%f42, %f41;
	fma.rn.f32 	%f43, %f37, 0f3FB8AA3B, %f42;
	fma.rn.f32 	%f44, %f37, 0f32A57060, %f43;
	mov.b32 	%r64, %f40;
	shl.b32 	%r65, %r64, 23;
	mov.b32 	%f45, %r65;
	ex2.approx.ftz.f32 	%f46, %f44;
	mul.f32 	%f47, %f46, %f45;
	mul.f32 	%f48, %f2, %f47;
	sub.f32 	%f49, %f3, %f48;
	cvt.f64.f32 	%fd5, %f49;
	max.f64 	%fd6, %fd5, 0d0000000000000000;
	cvt.rn.f32.f64 	%f50, %fd6;
	st.global.f32 	[%rd11], %f50;
	add.s32 	%r66, %r112, 768;
	cvt.rn.f32.s32 	%f51, %r66;
	mul.f32 	%f52, %f1, %f51;
	fma.rn.f32 	%f53, %f52, 0f3BBB989D, 0f3F000000;
	cvt.sat.f32.f32 	%f54, %f53;
	fma.rm.f32 	%f55, %f54, %f9, %f8;
	add.f32 	%f56, %f55, 0fCB40007F;
	neg.f32 	%f57, %f56;
	fma.rn.f32 	%f58, %f52, 0f3FB8AA3B, %f57;
	fma.rn.f32 	%f59, %f52, 0f32A57060, %f58;
	mov.b32 	%r67, %f55;
	shl.b32 	%r68, %r67, 23;
	mov.b32 	%f60, %r68;
	ex2.approx.ftz.f32 	%f61, %f59;
	mul.f32 	%f62, %f61, %f60;
	mul.f32 	%f63, %f2, %f62;
	sub.f32 	%f64, %f3, %f63;
	cvt.f64.f32 	%fd7, %f64;
	max.f64 	%fd8, %fd7, 0d0000000000000000;
	cvt.rn.f32.f64 	%f65, %fd8;
	st.global.f32 	[%rd11+512], %f65;
	add.s32 	%r114, %r114, 4;
	add.s32 	%r113, %r113, 512;
	add.s32 	%r112, %r112, 1024;
	setp.eq.s32 	%p4, %r114, 0;
	@%p4 bra 	$L__BB4_5;
	bra.uni 	$L__BB4_4;
$L__BB4_5:
	setp.eq.s32 	%p5, %r6, 0;
	@%p5 bra 	$L__BB4_25;
	mul.wide.s32 	%rd12, %r3, 4;
	add.s64 	%rd6, %rd1, %rd12;
	shl.b32 	%r69, %r123, 7;
	add.s32 	%r126, %r5, %r69;
	mul.lo.s32 	%r70, %r2, %r50;
	shl.b32 	%r71, %r70, 8;
	shl.b32 	%r72, %r123, 8;
	add.s32 	%r73, %r71, %r72;
	shl.b32 	%r74, %r1, 1;
	add.s32 	%r75, %r73, %r74;
	shl.b32 	%r76, %r5, 1;
	add.s32 	%r125, %r75, %r76;
	neg.s32 	%r124, %r6;
$L__BB4_7:
	.pragma "nounroll";
	mul.wide.s32 	%rd13, %r126, 4;
	add.s64 	%rd14, %rd6, %rd13;
	add.s32 	%r77, %r125, -2048;
	cvt.rn.f32.s32 	%f66, %r77;
	mul.f32 	%f67, %f1, %f66;
	fma.rn.f32 	%f68, %f67, 0f3BBB989D, 0f3F000000;
	cvt.sat.f32.f32 	%f69, %f68;
	mov.f32 	%f70, 0f4B400001;
	mov.f32 	%f71, 0f437C0000;
	fma.rm.f32 	%f72, %f69, %f71, %f70;
	add.f32 	%f73, %f72, 0fCB40007F;
	neg.f32 	%f74, %f73;
	fma.rn.f32 	%f75, %f67, 0f3FB8AA3B, %f74;
	fma.rn.f32 	%f76, %f67, 0f32A57060, %f75;
	mov.b32 	%r78, %f72;
	shl.b32 	%r79, %r78, 23;
	mov.b32 	%f77, %r79;
	ex2.approx.ftz.f32 	%f78, %f76;
	mul.f32 	%f79, %f78, %f77;
	mul.f32 	%f80, %f2, %f79;
	sub.f32 	%f81, %f3, %f80;
	cvt.f64.f32 	%fd9, %f81;
	max.f64 	%fd10, %fd9, 0d0000000000000000;
	cvt.rn.f32.f64 	%f82, %fd10;
	st.global.f32 	[%rd14], %f82;
	add.s32 	%r126, %r126, 128;
	add.s32 	%r125, %r125, 256;
	add.s32 	%r124, %r124, 1;
	setp.ne.s32 	%p6, %r124, 0;
	@%p6 bra 	$L__BB4_7;
	bra.uni 	$L__BB4_25;
$L__BB4_8:
	setp.lt.s32 	%p7, %r50, 1;
	@%p7 bra 	$L__BB4_25;
	mov.u32 	%r10, %tid.x;
	and.b32  	%r11, %r50, 3;
	setp.lt.u32 	%p8, %r50, 4;
	mov.b32 	%r119, 0;
	@%p8 bra 	$L__BB4_20;
	and.b32  	%r119, %r50, 2147483644;
	neg.s32 	%r118, %r119;
	add.s32 	%r117, %r10, 256;
	mul.lo.s32 	%r81, %r2, %r50;
	shl.b32 	%r82, %r81, 8;
	shl.b32 	%r83, %r1, 1;
	add.s32 	%r84, %r82, %r83;
	shl.b32 	%r85, %r10, 1;
	add.s32 	%r116, %r84, %r85;
	mul.wide.s32 	%rd15, %r3, 4;
	add.s64 	%rd16, %rd15, %rd1;
	add.s64 	%rd3, %rd16, 1024;
	mov.u32 	%r115, %r10;
$L__BB4_11:
	mul.wide.s32 	%rd17, %r115, 4;
	add.s64 	%rd4, %rd3, %rd17;
	add.s32 	%r86, %r117, -256;
	setp.ge.s32 	%p9, %r86, %r4;
	@%p9 bra 	$L__BB4_13;
	add.s32 	%r87, %r116, -2048;
	cvt.rn.f32.s32 	%f83, %r87;
	mul.f32 	%f84, %f1, %f83;
	fma.rn.f32 	%f85, %f84, 0f3BBB989D, 0f3F000000;
	cvt.sat.f32.f32 	%f86, %f85;
	mov.f32 	%f87, 0f4B400001;
	mov.f32 	%f88, 0f437C0000;
	fma.rm.f32 	%f89, %f86, %f88, %f87;
	add.f32 	%f90, %f89, 0fCB40007F;
	neg.f32 	%f91, %f90;
	fma.rn.f32 	%f92, %f84, 0f3FB8AA3B, %f91;
	fma.rn.f32 	%f93, %f84, 0f32A57060, %f92;
	mov.b32 	%r88, %f89;
	shl.b32 	%r89, %r88, 23;
	mov.b32 	%f94, %r89;
	ex2.approx.ftz.f32 	%f95, %f93;
	mul.f32 	%f96, %f95, %f94;
	mul.f32 	%f97, %f2, %f96;
	sub.f32 	%f98, %f3, %f97;
	cvt.f64.f32 	%fd11, %f98;
	max.f64 	%fd12, %fd11, 0d0000000000000000;
	cvt.rn.f32.f64 	%f99, %fd12;
	st.global.f32 	[%rd4+-1024], %f99;
$L__BB4_13:
	add.s32 	%r90, %r117, -128;
	setp.ge.s32 	%p10, %r90, %r4;
	@%p10 bra 	$L__BB4_15;
	add.s32 	%r91, %r116, -1792;
	cvt.rn.f32.s32 	%f100, %r91;
	mul.f32 	%f101, %f1, %f100;
	fma.rn.f32 	%f102, %f101, 0f3BBB989D, 0f3F000000;
	cvt.sat.f32.f32 	%f103, %f102;
	mov.f32 	%f104, 0f4B400001;
	mov.f32 	%f105, 0f437C0000;
	fma.rm.f32 	%f106, %f103, %f105, %f104;
	add.f32 	%f107, %f106, 0fCB40007F;
	neg.f32 	%f108, %f107;
	fma.rn.f32 	%f109, %f101, 0f3FB8AA3B, %f108;
	fma.rn.f32 	%f110, %f101, 0f32A57060, %f109;
	mov.b32 	%r92, %f106;
	shl.b32 	%r93, %r92, 23;
	mov.b32 	%f111, %r93;
	ex2.approx.ftz.f32 	%f112, %f110;
	mul.f32 	%f113, %f112, %f111;
	mul.f32 	%f114, %f2, %f113;
	sub.f32 	%f115, %f3, %f114;
	cvt.f64.f32 	%fd13, %f115;
	max.f64 	%fd14, %fd13, 0d0000000000000000;
	cvt.rn.f32.f64 	%f116, %fd14;
	st.global.f32 	[%rd4+-512], %f116;
$L__BB4_15:
	setp.ge.s32 	%p11, %r117, %r4;
	@%p11 bra 	$L__BB4_17;
	add.s32 	%r94, %r116, -1536;
	cvt.rn.f32.s32 	%f117, %r94;
	mul.f32 	%f118, %f1, %f117;
	fma.rn.f32 	%f119, %f118, 0f3BBB989D, 0f3F000000;
	cvt.sat.f32.f32 	%f120, %f119;
	mov.f32 	%f121, 0f4B400001;
	mov.f32 	%f122, 0f437C0000;
	fma.rm.f32 	%f123, %f120, %f122, %f121;
	add.f32 	%f124, %f123, 0fCB40007F;
	neg.f32 	%f125, %f124;
	fma.rn.f32 	%f126, %f118, 0f3FB8AA3B, %f125;
	fma.rn.f32 	%f127, %f118, 0f32A57060, %f126;
	mov.b32 	%r95, %f123;
	shl.b32 	%r96, %r95, 23;
	mov.b32 	%f128, %r96;
	ex2.approx.ftz.f32 	%f129, %f127;
	mul.f32 	%f130, %f129, %f128;
	mul.f32 	%f131, %f2, %f130;
	sub.f32 	%f132, %f3, %f131;
	cvt.f64.f32 	%fd15, %f132;
	max.f64 	%fd16, %fd15, 0d0000000000000000;
	cvt.rn.f32.f64 	%f133, %fd16;
	st.global.f32 	[%rd4], %f133;
$L__BB4_17:
	add.s32 	%r97, %r117, 128;
	setp.ge.s32 	%p12, %r97, %r4;
	@%p12 bra 	$L__BB4_19;
	add.s32 	%r98, %r116, -1280;
	cvt.rn.f32.s32 	%f134, %r98;
	mul.f32 	%f135, %f1, %f134;
	fma.rn.f32 	%f136, %f135, 0f3BBB989D, 0f3F000000;
	cvt.sat.f32.f32 	%f137, %f136;
	mov.f32 	%f138, 0f4B400001;
	mov.f32 	%f139, 0f437C0000;
	fma.rm.f32 	%f140, %f137, %f139, %f138;
	add.f32 	%f141, %f140, 0fCB40007F;
	neg.f32 	%f142, %f141;
	fma.rn.f32 	%f143, %f135, 0f3FB8AA3B, %f142;
	fma.rn.f32 	%f144, %f135, 0f32A57060, %f143;
	mov.b32 	%r99, %f140;
	shl.b32 	%r100, %r99, 23;
	mov.b32 	%f145, %r100;
	ex2.approx.ftz.f32 	%f146, %f144;
	mul.f32 	%f147, %f146, %f145;
	mul.f32 	%f148, %f2, %f147;
	sub.f32 	%f149, %f3, %f148;
	cvt.f64.f32 	%fd17, %f149;
	max.f64 	%fd18, %fd17, 0d0000000000000000;
	cvt.rn.f32.f64 	%f150, %fd18;
	st.global.f32 	[%rd4+512], %f150;
$L__BB4_19:
	add.s32 	%r118, %r118, 4;
	add.s32 	%r117, %r117, 512;
	add.s32 	%r116, %r116, 1024;
	add.s32 	%r115, %r115, 512;
	setp.ne.s32 	%p13, %r118, 0;
	@%p13 bra 	$L__BB4_11;
$L__BB4_20:
	setp.eq.s32 	%p14, %r11, 0;
	@%p14 bra 	$L__BB4_25;
	mul.wide.s32 	%rd18, %r3, 4;
	add.s64 	%rd5, %rd1, %rd18;
	shl.b32 	%r101, %r119, 7;
	add.s32 	%r122, %r10, %r101;
	mul.lo.s32 	%r102, %r2, %r50;
	shl.b32 	%r103, %r102, 8;
	shl.b32 	%r104, %r119, 8;
	add.s32 	%r105, %r103, %r104;
	shl.b32 	%r106, %r1, 1;
	add.s32 	%r107, %r105, %r106;
	shl.b32 	%r108, %r10, 1;
	add.s32 	%r121, %r107, %r108;
	neg.s32 	%r120, %r11;
$L__BB4_22:
	.pragma "nounroll";
	setp.ge.s32 	%p15, %r122, %r4;
	@%p15 bra 	$L__BB4_24;
	add.s32 	%r109, %r121, -2048;
	cvt.rn.f32.s32 	%f151, %r109;
	mul.f32 	%f152, %f1, %f151;
	fma.rn.f32 	%f153, %f152, 0f3BBB989D, 0f3F000000;
	cvt.sat.f32.f32 	%f154, %f153;
	mov.f32 	%f155, 0f4B400001;
	mov.f32 	%f156, 0f437C0000;
	fma.rm.f32 	%f157, %f154, %f156, %f155;
	add.f32 	%f158, %f157, 0fCB40007F;
	neg.f32 	%f159, %f158;
	fma.rn.f32 	%f160, %f152, 0f3FB8AA3B, %f159;
	fma.rn.f32 	%f161, %f152, 0f32A57060, %f160;
	mov.b32 	%r110, %f157;
	shl.b32 	%r111, %r110, 23;
	mov.b32 	%f162, %r111;
	ex2.approx.ftz.f32 	%f163, %f161;
	mul.f32 	%f164, %f163, %f162;
	mul.f32 	%f165, %f2, %f164;
	sub.f32 	%f166, %f3, %f165;
	cvt.f64.f32 	%fd19, %f166;
	max.f64 	%fd20, %fd19, 0d0000000000000000;
	cvt.rn.f32.f64 	%f167, %fd20;
	mul.wide.s32 	%rd19, %r122, 4;
	add.s64 	%rd20, %rd5, %rd19;
	st.global.f32 	[%rd20], %f167;
$L__BB4_24:
	add.s32 	%r122, %r122, 128;
	add.s32 	%r121, %r121, 256;
	add.s32 	%r120, %r120, 1;
	setp.eq.s32 	%p16, %r120, 0;
	@%p16 bra 	$L__BB4_25;
	bra.uni 	$L__BB4_22;
$L__BB4_25:
	ret;

}
	// .globl	_ZN3cub18CUB_300001_SM_10006detail9transform16transform_kernelINS2_10policy_hubILb1EN4cuda3std3__45tupleIJN6thrust24THRUST_300001_SM_1000_NS17counting_iteratorIiNSA_11use_defaultESC_SC_EEEEEE10policy1000El15computeFinalPutNSA_6detail15normal_iteratorINSA_10device_ptrIfEEEEJSD_EEEvT0_iT1_T2_DpNS2_10kernel_argIT3_EE
.visible .entry _ZN3cub18CUB_300001_SM_10006detail9transform16transform_kernelINS2_10policy_hubILb1EN4cuda3std3__45tupleIJN6thrust24THRUST_300001_SM_1000_NS17counting_iteratorIiNSA_11use_defaultESC_SC_EEEEEE10policy1000El15computeFinalPutNSA_6detail15normal_iteratorINSA_10device_ptrIfEEEEJSD_EEEvT0_iT1_T2_DpNS2_10kernel_argIT3_EE(
	.param .u64 _ZN3cub18CUB_300001_SM_10006detail9transform16transform_kernelINS2_10policy_hubILb1EN4cuda3std3__45tupleIJN6thrust24THRUST_300001_SM_1000_NS17counting_iteratorIiNSA_11use_defaultESC_SC_EEEEEE10policy1000El15computeFinalPutNSA_6detail15normal_iteratorINSA_10device_ptrIfEEEEJSD_EEEvT0_iT1_T2_DpNS2_10kernel_argIT3_EE_param_0,
	.param .u32 _ZN3cub18CUB_300001_SM_10006detail9transform16transform_kernelINS2_10policy_hubILb1EN4cuda3std3__45tupleIJN6thrust24THRUST_300001_SM_1000_NS17counting_iteratorIiNSA_11use_defaultESC_SC_EEEEEE10policy1000El15computeFinalPutNSA_6detail15normal_iteratorINSA_10device_ptrIfEEEEJSD_EEEvT0_iT1_T2_DpNS2_10kernel_argIT3_EE_param_1,
	.param .align 4 .b8 _ZN3cub18CUB_300001_SM_10006detail9transform16transform_kernelINS2_10policy_hubILb1EN4cuda3std3__45tupleIJN6thrust24THRUST_300001_SM_1000_NS17counting_iteratorIiNSA_11use_defaultESC_SC_EEEEEE10policy1000El15computeFinalPutNSA_6detail15normal_iteratorINSA_10device_ptrIfEEEEJSD_EEEvT0_iT1_T2_DpNS2_10kernel_argIT3_EE_param_2[12],
	.param .align 8 .b8 _ZN3cub18CUB_300001_SM_10006detail9transform16transform_kernelINS2_10policy_hubILb1EN4cuda3std3__45tupleIJN6thrust24THRUST_300001_SM_1000_NS17counting_iteratorIiNSA_11use_defaultESC_SC_EEEEEE10policy1000El15computeFinalPutNSA_6detail15normal_iteratorINSA_10device_ptrIfEEEEJSD_EEEvT0_iT1_T2_DpNS2_10kernel_argIT3_EE_param_3[8],
	.param .align 8 .b8 _ZN3cub18CUB_300001_SM_10006detail9transform16transform_kernelINS2_10policy_hubILb1EN4cuda3std3__45tupleIJN6thrust24THRUST_300001_SM_1000_NS17counting_iteratorIiNSA_11use_defaultESC_SC_EEEEEE10policy1000El15computeFinalPutNSA_6detail15normal_iteratorINSA_10device_ptrIfEEEEJSD_EEEvT0_iT1_T2_DpNS2_10kernel_argIT3_EE_param_4[16]
)
.maxntid 128
{
	.reg .pred 	%p<17>;
	.reg .b32 	%r<125>;
	.reg .b32 	%f<168>;
	.reg .b64 	%rd<27>;
	.reg .b64 	%fd<21>;

	ld.param.f32 	%f1, [_ZN3cub18CUB_300001_SM_10006detail9transform16transform_kernelINS2_10policy_hubILb1EN4cuda3std3__45tupleIJN6thrust24THRUST_300001_SM_1000_NS17counting_iteratorIiNSA_11use_defaultESC_SC_EEEEEE10policy1000El15computeFinalPutNSA_6detail15normal_iteratorINSA_10device_ptrIfEEEEJSD_EEEvT0_iT1_T2_DpNS2_10kernel_argIT3_EE_param_2];
	ld.param.f32 	%f2, [_ZN3cub18CUB_300001_SM_10006detail9transform16transform_kernelINS2_10policy_hubILb1EN4cuda3std3__45tupleIJN6thrust24THRUST_300001_SM_1000_NS17counting_iteratorIiNSA_11use_defaultESC_SC_EEEEEE10policy1000El15computeFinalPutNSA_6detail15normal_iteratorINSA_10device_ptrIfEEEEJSD_EEEvT0_iT1_T2_DpNS2_10kernel_argIT3_EE_param_2+4];
	ld.param.f32 	%f3, [_ZN3cub18CUB_300001_SM_10006detail9transform16transform_kernelINS2_10policy_hubILb1EN4cuda3std3__45tupleIJN6thrust24THRUST_300001_SM_1000_NS17counting_iteratorIiNSA_11use_defaultESC_SC_EEEEEE10policy1000El15computeFinalPutNSA_6detail15normal_iteratorINSA_10device_ptrIfEEEEJSD_EEEvT0_iT1_T2_DpNS2_10kernel_argIT3_EE_param_2+8];
	ld.param.u32 	%r1, [_ZN3cub18CUB_300001_SM_10006detail9transform16transform_kernelINS2_10policy_hubILb1EN4cuda3std3__45tupleIJN6thrust24THRUST_300001_SM_1000_NS17counting_iteratorIiNSA_11use_defaultESC_SC_EEEEEE10policy1000El15computeFinalPutNSA_6detail15normal_iteratorINSA_10device_ptrIfEEEEJSD_EEEvT0_iT1_T2_DpNS2_10kernel_argIT3_EE_param_4];
	ld.param.u64 	%rd8, [_ZN3cub18CUB_300001_SM_10006detail9transform16transform_kernelINS2_10policy_hubILb1EN4cuda3std3__45tupleIJN6thrust24THRUST_300001_SM_1000_NS17counting_iteratorIiNSA_11use_defaultESC_SC_EEEEEE10policy1000El15computeFinalPutNSA_6detail15normal_iteratorINSA_10device_ptrIfEEEEJSD_EEEvT0_iT1_T2_DpNS2_10kernel_argIT3_EE_param_0];
	ld.param.u64 	%rd9, [_ZN3cub18CUB_300001_SM_10006detail9transform16transform_kernelINS2_10policy_hubILb1EN4cuda3std3__45tupleIJN6thrust24THRUST_300001_SM_1000_NS17counting_iteratorIiNSA_11use_defaultESC_SC_EEEEEE10policy1000El15computeFinalPutNSA_6detail15normal_iteratorINSA_10device_ptrIfEEEEJSD_EEEvT0_iT1_T2_DpNS2_10kernel_argIT3_EE_param_3];
	ld.param.u32 	%r49, [_ZN3cub18CUB_300001_SM_10006detail9transform16transform_kernelINS2_10policy_hubILb1EN4cuda3std3__45tupleIJN6thrust24THRUST_300001_SM_1000_NS17counting_iteratorIiNSA_11use_defaultESC_SC_EEEEEE10policy1000El15computeFinalPutNSA_6detail15normal_iteratorINSA_10device_ptrIfEEEEJSD_EEEvT0_iT1_T2_DpNS2_10kernel_argIT3_EE_param_1];
	cvta.to.global.u64 	%rd1, %rd9;
	shl.b32 	%r50, %r49, 7;
	mov.u32 	%r2, %ctaid.x;
	cvt.u64.u32 	%rd10, %r2;
	cvt.s64.s32 	%rd11, %r50;
	mul.lo.s64 	%rd2, %rd11, %rd10;
	sub.s64 	%rd12, %rd8, %rd2;
	min.s64 	%rd13, %rd12, %rd11;
	cvt.u32.u64 	%r3, %rd13;
	setp.eq.s32 	%p1, %r50, %r3;
	@%p1 bra 	$L__BB5_18;
	setp.lt.s32 	%p2, %r49, 1;
	@%p2 bra 	$L__BB5_25;
	mov.u32 	%r4, %tid.x;
	and.b32  	%r5, %r49, 3;
	setp.lt.u32 	%p3, %r49, 4;
	mov.b32 	%r121, 0;
	@%p3 bra 	$L__BB5_13;
	and.b32  	%r121, %r49, 2147483644;
	neg.s32 	%r116, %r121;
	add.s32 	%r115, %r4, 256;
	mul.lo.s32 	%r52, %r2, %r49;
	shl.b32 	%r53, %r52, 8;
	shl.b32 	%r54, %r1, 1;
	add.s32 	%r55, %r53, %r54;
	shl.b32 	%r56, %r4, 1;
	add.s32 	%r114, %r55, %r56;
	shl.b64 	%rd14, %rd2, 2;
	add.s64 	%rd15, %rd14, %rd1;
	add.s64 	%rd3, %rd15, 1024;
	mov.u32 	%r113, %r4;
$L__BB5_4:
	mul.wide.s32 	%rd16, %r113, 4;
	add.s64 	%rd5, %rd3, %rd16;
	add.s32 	%r57, %r115, -256;
	setp.ge.s32 	%p4, %r57, %r3;
	@%p4 bra 	$L__BB5_6;
	add.s32 	%r58, %r114, -2048;
	cvt.rn.f32.s32 	%f4, %r58;
	mul.f32 	%f5, %f1, %f4;
	fma.rn.f32 	%f6, %f5, 0f3BBB989D, 0f3F000000;
	cvt.sat.f32.f32 	%f7, %f6;
	mov.f32 	%f8, 0f4B400001;
	mov.f32 	%f9, 0f437C0000;
	fma.rm.f32 	%f10, %f7, %f9, %f8;
	add.f32 	%f11, %f10, 0fCB40007F;
	neg.f32 	%f12, %f11;
	fma.rn.f32 	%f13, %f5, 0f3FB8AA3B, %f12;
	fma.rn.f32 	%f14, %f5, 0f32A57060, %f13;
	mov.b32 	%r59, %f10;
	shl.b32 	%r60, %r59, 23;
	mov.b32 	%f15, %r60;
	ex2.approx.ftz.f32 	%f16, %f14;
	mul.f32 	%f17, %f16, %f15;
	mul.f32 	%f18, %f2, %f17;
	sub.f32 	%f19, %f3, %f18;
	cvt.f64.f32 	%fd1, %f19;
	max.f64 	%fd2, %fd1, 0d0000000000000000;
	cvt.rn.f32.f64 	%f20, %fd2;
	st.global.f32 	[%rd5+-1024], %f20;
$L__BB5_6:
	add.s32 	%r61, %r115, -128;
	setp.ge.s32 	%p5, %r61, %r3;
	@%p5 bra 	$L__BB5_8;
	add.s32 	%r62, %r114, -1792;
	cvt.rn.f32.s32 	%f21, %r62;
	mul.f32 	%f22, %f1, %f21;
	fma.rn.f32 	%f23, %f22, 0f3BBB989D, 0f3F000000;
	cvt.sat.f32.f32 	%f24, %f23;
	mov.f32 	%f25, 0f4B400001;
	mov.f32 	%f26, 0f437C0000;
	fma.rm.f32 	%f27, %f24, %f26, %f25;
	add.f32 	%f28, %f27, 0fCB40007F;
	neg.f32 	%f29, %f28;
	fma.rn.f32 	%f30, %f22, 0f3FB8AA3B, %f29;
	fma.rn.f32 	%f31, %f22, 0f32A57060, %f30;
	mov.b32 	%r63, %f27;
	shl.b32 	%r64, %r63, 23;
	mov.b32 	%f32, %r64;
	ex2.approx.ftz.f32 	%f33, %f31;
	mul.f32 	%f34, %f33, %f32;
	mul.f32 	%f35, %f2, %f34;
	sub.f32 	%f36, %f3, %f35;
	cvt.f64.f32 	%fd3, %f36;
	max.f64 	%fd4, %fd3, 0d0000000000000000;
	cvt.rn.f32.f64 	%f37, %fd4;
	st.global.f32 	[%rd5+-512], %f37;
$L__BB5_8:
	setp.ge.s32 	%p6, %r115, %r3;
	@%p6 bra 	$L__BB5_10;
	add.s32 	%r65, %r114, -1536;
	cvt.rn.f32.s32 	%f38, %r65;
	mul.f32 	%f39, %f1, %f38;
	fma.rn.f32 	%f40, %f39, 0f3BBB989D, 0f3F000000;
	cvt.sat.f32.f32 	%f41, %f40;
	mov.f32 	%f42, 0f4B400001;
	mov.f32 	%f43, 0f437C0000;
	fma.rm.f32 	%f44, %f41, %f43, %f42;
	add.f32 	%f45, %f44, 0fCB40007F;
	neg.f32 	%f46, %f45;
	fma.rn.f32 	%f47, %f39, 0f3FB8AA3B, %f46;
	fma.rn.f32 	%f48, %f39, 0f32A57060, %f47;
	mov.b32 	%r66, %f44;
	shl.b32 	%r67, %r66, 23;
	mov.b32 	%f49, %r67;
	ex2.approx.ftz.f32 	%f50, %f48;
	mul.f32 	%f51, %f50, %f49;
	mul.f32 	%f52, %f2, %f51;
	sub.f32 	%f53, %f3, %f52;
	cvt.f64.f32 	%fd5, %f53;
	max.f64 	%fd6, %fd5, 0d0000000000000000;
	cvt.rn.f32.f64 	%f54, %fd6;
	st.global.f32 	[%rd5], %f54;
$L__BB5_10:
	add.s32 	%r68, %r115, 128;
	setp.ge.s32 	%p7, %r68, %r3;
	@%p7 bra 	$L__BB5_12;
	add.s32 	%r69, %r114, -1280;
	cvt.rn.f32.s32 	%f55, %r69;
	mul.f32 	%f56, %f1, %f55;
	fma.rn.f32 	%f57, %f56, 0f3BBB989D, 0f3F000000;
	cvt.sat.f32.f32 	%f58, %f57;
	mov.f32 	%f59, 0f4B400001;
	mov.f32 	%f60, 0f437C0000;
	fma.rm.f32 	%f61, %f58, %f60, %f59;
	add.f32 	%f62, %f61, 0fCB40007F;
	neg.f32 	%f63, %f62;
	fma.rn.f32 	%f64, %f56, 0f3FB8AA3B, %f63;
	fma.rn.f32 	%f65, %f56, 0f32A57060, %f64;
	mov.b32 	%r70, %f61;
	shl.b32 	%r71, %r70, 23;
	mov.b32 	%f66, %r71;
	ex2.approx.ftz.f32 	%f67, %f65;
	mul.f32 	%f68, %f67, %f66;
	mul.f32 	%f69, %f2, %f68;
	sub.f32 	%f70, %f3, %f69;
	cvt.f64.f32 	%fd7, %f70;
	max.f64 	%fd8, %fd7, 0d0000000000000000;
	cvt.rn.f32.f64 	%f71, %fd8;
	st.global.f32 	[%rd5+512], %f71;
$L__BB5_12:
	add.s32 	%r116, %r116, 4;
	add.s32 	%r115, %r115, 512;
	add.s32 	%r114, %r114, 1024;
	add.s32 	%r113, %r113, 512;
	setp.eq.s32 	%p8, %r116, 0;
	@%p8 bra 	$L__BB5_13;
	bra.uni 	$L__BB5_4;
$L__BB5_13:
	setp.eq.s32 	%p9, %r5, 0;
	@%p9 bra 	$L__BB5_25;
	shl.b64 	%rd17, %rd2, 2;
	add.s64 	%rd7, %rd1, %rd17;
	shl.b32 	%r72, %r121, 7;
	add.s32 	%r124, %r4, %r72;
	mul.lo.s32 	%r73, %r2, %r49;
	shl.b32 	%r74, %r73, 8;
	shl.b32 	%r75, %r121, 8;
	add.s32 	%r76, %r74, %r75;
	shl.b32 	%r77, %r1, 1;
	add.s32 	%r78, %r76, %r77;
	shl.b32 	%r79, %r4, 1;
	add.s32 	%r123, %r78, %r79;
	neg.s32 	%r122, %r5;
$L__BB5_15:
	.pragma "nounroll";
	setp.ge.s32 	%p10, %r124, %r3;
	@%p10 bra 	$L__BB5_17;
	add.s32 	%r80, %r123, -2048;
	cvt.rn.f32.s32 	%f72, %r80;
	mul.f32 	%f73, %f1, %f72;
	fma.rn.f32 	%f74, %f73, 0f3BBB989D, 0f3F000000;
	cvt.sat.f32.f32 	%f75, %f74;
	mov.f32 	%f76, 0f4B400001;
	mov.f32 	%f77, 0f437C0000;
	fma.rm.f32 	%f78, %f75, %f77, %f76;
	add.f32 	%f79, %f78, 0fCB40007F;
	neg.f32 	%f80, %f79;
	fma.rn.f32 	%f81, %f73, 0f3FB8AA3B, %f80;
	fma.rn.f32 	%f82, %f73, 0f32A57060, %f81;
	mov.b32 	%r81, %f78;
	shl.b32 	%r82, %r81, 23;
	mov.b32 	%f83, %r82;
	ex2.approx.ftz.f32 	%f84, %f82;
	mul.f32 	%f85, %f84, %f83;
	mul.f32 	%f86, %f2, %f85;
	sub.f32 	%f87, %f3, %f86;
	cvt.f64.f32 	%fd9, %f87;
	max.f64 	%fd10, %fd9, 0d0000000000000000;
	cvt.rn.f32.f64 	%f88, %fd10;
	mul.wide.s32 	%rd18, %r124, 4;
	add.s64 	%rd19, %rd7, %rd18;
	st.global.f32 	[%rd19], %f88;
$L__BB5_17:
	add.s32 	%r124, %r124, 128;
	add.s32 	%r123, %r123, 256;
	add.s32 	%r122, %r122, 1;
	setp.ne.s32 	%p11, %r122, 0;
	@%p11 bra 	$L__BB5_15;
	bra.uni 	$L__BB5_25;
$L__BB5_18:
	setp.lt.s32 	%p12, %r49, 1;
	@%p12 bra 	$L__BB5_25;
	mov.u32 	%r10, %tid.x;
	and.b32  	%r11, %r49, 3;
	setp.lt.u32 	%p13, %r49, 4;
	mov.b32 	%r117, 0;
	@%p13 bra 	$L__BB5_22;
	and.b32  	%r117, %r49, 2147483644;
	neg.s32 	%r112, %r117;
	shl.b64 	%rd20, %rd2, 2;
	add.s64 	%rd21, %rd20, %rd1;
	add.s64 	%rd4, %rd21, 1024;
	add.s32 	%r84, %r1, %r10;
	cvt.u32.u64 	%r85, %rd2;
	add.s32 	%r86, %r84, %r85;
	shl.b32 	%r87, %r86, 1;
	add.s32 	%r110, %r87, -2048;
	mov.u32 	%r111, %r10;
$L__BB5_21:
	mul.wide.s32 	%rd22, %r111, 4;
	add.s64 	%rd23, %rd4, %rd22;
	cvt.rn.f32.s32 	%f89, %r110;
	mul.f32 	%f90, %f1, %f89;
	fma.rn.f32 	%f91, %f90, 0f3BBB989D, 0f3F000000;
	cvt.sat.f32.f32 	%f92, %f91;
	mov.f32 	%f93, 0f4B400001;
	mov.f32 	%f94, 0f437C0000;
	fma.rm.f32 	%f95, %f92, %f94, %f93;
	add.f32 	%f96, %f95, 0fCB40007F;
	neg.f32 	%f97, %f96;
	fma.rn.f32 	%f98, %f90, 0f3FB8AA3B, %f97;
	fma.rn.f32 	%f99, %f90, 0f32A57060, %f98;
	mov.b32 	%r88, %f95;
	shl.b32 	%r89, %r88, 23;
	mov.b32 	%f100, %r89;
	ex2.approx.ftz.f32 	%f101, %f99;
	mul.f32 	%f102, %f101, %f100;
	mul.f32 	%f103, %f2, %f102;
	sub.f32 	%f104, %f3, %f103;
	cvt.f64.f32 	%fd11, %f104;
	max.f64 	%fd12, %fd11, 0d0000000000000000;
	cvt.rn.f32.f64 	%f105, %fd12;
	st.global.f32 	[%rd23+-1024], %f105;
	add.s32 	%r90, %r110, 256;
	cvt.rn.f32.s32 	%f106, %r90;
	mul.f32 	%f107, %f1, %f106;
	fma.rn.f32 	%f108, %f107, 0f3BBB989D, 0f3F000000;
	cvt.sat.f32.f32 	%f109, %f108;
	fma.rm.f32 	%f110, %f109, %f94, %f93;
	add.f32 	%f111, %f110, 0fCB40007F;
	neg.f32 	%f112, %f111;
	fma.rn.f32 	%f113, %f107, 0f3FB8AA3B, %f112;
	fma.rn.f32 	%f114, %f107, 0f32A57060, %f113;
	mov.b32 	%r91, %f110;
	shl.b32 	%r92, %r91, 23;
	mov.b32 	%f115, %r92;
	ex2.approx.ftz.f32 	%f116, %f114;
	mul.f32 	%f117, %f116, %f115;
	mul.f32 	%f118, %f2, %f117;
	sub.f32 	%f119, %f3, %f118;
	cvt.f64.f32 	%fd13, %f119;
	max.f64 	%fd14, %fd13, 0d0000000000000000;
	cvt.rn.f32.f64 	%f120, %fd14;
	st.global.f32 	[%rd23+-512], %f120;
	add.s32 	%r93, %r110, 512;
	cvt.rn.f32.s32 	%f121, %r93;
	mul.f32 	%f122, %f1, %f121;
	fma.rn.f32 	%f123, %f122, 0f3BBB989D, 0f3F000000;
	cvt.sat.f32.f32 	%f124, %f123;
	fma.rm.f32 	%f125, %f124, %f94, %f93;
	add.f32 	%f126, %f125, 0fCB40007F;
	neg.f32 	%f127, %f126;
	fma.rn.f32 	%f128, %f122, 0f3FB8AA3B, %f127;
	fma.rn.f32 	%f129, %f122, 0f32A57060, %f128;
	mov.b32 	%r94, %f125;
	shl.b32 	%r95, %r94, 23;
	mov.b32 	%f130, %r95;
	ex2.approx.ftz.f32 	%f131, %f129;
	mul.f32 	%f132, %f131, %f130;
	mul.f32 	%f133, %f2, %f132;
	sub.f32 	%f134, %f3, %f133;
	cvt.f64.f32 	%fd15, %f134;
	max.f64 	%fd16, %fd15, 0d0000000000000000;
	cvt.rn.f32.f64 	%f135, %fd16;
	st.global.f32 	[%rd23], %f135;
	add.s32 	%r96, %r110, 768;
	cvt.rn.f32.s32 	%f136, %r96;
	mul.f32 	%f137, %f1, %f136;
	fma.rn.f32 	%f138, %f137, 0f3BBB989D, 0f3F000000;
	cvt.sat.f32.f32 	%f139, %f138;
	fma.rm.f32 	%f140, %f139, %f94, %f93;
	add.f32 	%f141, %f140, 0fCB40007F;
	neg.f32 	%f142, %f141;
	fma.rn.f32 	%f143, %f137, 0f3FB8AA3B, %f142;
	fma.rn.f32 	%f144, %f137, 0f32A57060, %f143;
	mov.b32 	%r97, %f140;
	shl.b32 	%r98, %r97, 23;
	mov.b32 	%f145, %r98;
	ex2.approx.ftz.f32 	%f146, %f144;
	mul.f32 	%f147, %f146, %f145;
	mul.f32 	%f148, %f2, %f147;
	sub.f32 	%f149, %f3, %f148;
	cvt.f64.f32 	%fd17, %f149;
	max.f64 	%fd18, %fd17, 0d0000000000000000;
	cvt.rn.f32.f64 	%f150, %fd18;
	st.global.f32 	[%rd23+512], %f150;
	add.s32 	%r112, %r112, 4;
	add.s32 	%r111, %r111, 512;
	add.s32 	%r110, %r110, 1024;
	setp.eq.s32 	%p14, %r112, 0;
	@%p14 bra 	$L__BB5_22;
	bra.uni 	$L__BB5_21;
$L__BB5_22:
	setp.eq.s32 	%p15, %r11, 0;
	@%p15 bra 	$L__BB5_25;
	shl.b64 	%rd24, %rd2, 2;
	add.s64 	%rd6, %rd1, %rd24;
	shl.b32 	%r99, %r117, 7;
	add.s32 	%r120, %r10, %r99;
	mul.lo.s32 	%r100, %r2, %r49;
	shl.b32 	%r101, %r100, 8;
	shl.b32 	%r102, %r117, 8;
	add.s32 	%r103, %r101, %r102;
	shl.b32 	%r104, %r1, 1;
	add.s32 	%r105, %r103, %r104;
	shl.b32 	%r106, %r10, 1;
	add.s32 	%r119, %r105, %r106;
	neg.s32 	%r118, %r11;
$L__BB5_24:
	.pragma "nounroll";
	mul.wide.s32 	%rd25, %r120, 4;
	add.s64 	%rd26, %rd6, %rd25;
	add.s32 	%r107, %r119, -2048;
	cvt.rn.f32.s32 	%f151, %r107;
	mul.f32 	%f152, %f1, %f151;
	fma.rn.f32 	%f153, %f152, 0f3BBB989D, 0f3F000000;
	cvt.sat.f32.f32 	%f154, %f153;
	mov.f32 	%f155, 0f4B400001;
	mov.f32 	%f156, 0f437C0000;
	fma.rm.f32 	%f157, %f154, %f156, %f155;
	add.f32 	%f158, %f157, 0fCB40007F;
	neg.f32 	%f159, %f158;
	fma.rn.f32 	%f160, %f152, 0f3FB8AA3B, %f159;
	fma.rn.f32 	%f161, %f152, 0f32A57060, %f160;
	mov.b32 	%r108, %f157;
	shl.b32 	%r109, %r108, 23;
	mov.b32 	%f162, %r109;
	ex2.approx.ftz.f32 	%f163, %f161;
	mul.f32 	%f164, %f163, %f162;
	mul.f32 	%f165, %f2, %f164;
	sub.f32 	%f166, %f3, %f165;
	cvt.f64.f32 	%fd19, %f166;
	max.f64 	%fd20, %fd19, 0d0000000000000000;
	cvt.rn.f32.f64 	%f167, %fd20;
	st.global.f32 	[%rd26], %f167;
	add.s32 	%r120, %r120, 128;
	add.s32 	%r119, %r119, 256;
	add.s32 	%r118, %r118, 1;
	setp.eq.s32 	%p16, %r118, 0;
	@%p16 bra 	$L__BB5_25;
	bra.uni 	$L__BB5_24;
$L__BB5_25:
	ret;

}
	// .globl	_ZN3cub18CUB_300001_SM_10006detail9transform16transform_kernelINS2_10policy_hubILb1EN4cuda3std3__45tupleIJN6thrust24THRUST_300001_SM_1000_NS6detail15normal_iteratorINSA_10device_ptrIfEEEESF_EEEE10policy1000Ei8discountSF_JPfSK_EEEvT0_iT1_T2_DpNS2_10kernel_argIT3_EE
.visible .entry _ZN3cub18CUB_300001_SM_10006detail9transform16transform_kernelINS2_10policy_hubILb1EN4cuda3std3__45tupleIJN6thrust24THRUST_300001_SM_1000_NS6detail15normal_iteratorINSA_10device_ptrIfEEEESF_EEEE10policy1000Ei8discountSF_JPfSK_EEEvT0_iT1_T2_DpNS2_10kernel_argIT3_EE(
	.param .u32 _ZN3cub18CUB_300001_SM_10006detail9transform16transform_kernelINS2_10policy_hubILb1EN4cuda3std3__45tupleIJN6thrust24THRUST_300001_SM_1000_NS6detail15normal_iteratorINSA_10device_ptrIfEEEESF_EEEE10policy1000Ei8discountSF_JPfSK_EEEvT0_iT1_T2_DpNS2_10kernel_argIT3_EE_param_0,
	.param .u32 _ZN3cub18CUB_300001_SM_10006detail9transform16transform_kernelINS2_10policy_hubILb1EN4cuda3std3__45tupleIJN6thrust24THRUST_300001_SM_1000_NS6detail15normal_iteratorINSA_10device_ptrIfEEEESF_EEEE10policy1000Ei8discountSF_JPfSK_EEEvT0_iT1_T2_DpNS2_10kernel_argIT3_EE_param_1,
	.param .align 4 .b8 _ZN3cub18CUB_300001_SM_10006detail9transform16transform_kernelINS2_10policy_hubILb1EN4cuda3std3__45tupleIJN6thrust24THRUST_300001_SM_1000_NS6detail15normal_iteratorINSA_10device_ptrIfEEEESF_EEEE10policy1000Ei8discountSF_JPfSK_EEEvT0_iT1_T2_DpNS2_10kernel_argIT3_EE_param_2[8],
	.param .align 8 .b8 _ZN3cub18CUB_300001_SM_10006detail9transform16transform_kernelINS2_10policy_hubILb1EN4cuda3std3__45tupleIJN6thrust24THRUST_300001_SM_1000_NS6detail15normal_iteratorINSA_10device_ptrIfEEEESF_EEEE10policy1000Ei8discountSF_JPfSK_EEEvT0_iT1_T2_DpNS2_10kernel_argIT3_EE_param_3[8],
	.param .align 8 .b8 _ZN3cub18CUB_300001_SM_10006detail9transform16transform_kernelINS2_10policy_hubILb1EN4cuda3std3__45tupleIJN6thrust24THRUST_300001_SM_1000_NS6detail15normal_iteratorINSA_10device_ptrIfEEEESF_EEEE10policy1000Ei8discountSF_JPfSK_EEEvT0_iT1_T2_DpNS2_10kernel_argIT3_EE_param_4[16],
	.param .align 8 .b8 _ZN3cub18CUB_300001_SM_10006detail9transform16transform_kernelINS2_10policy_hubILb1EN4cuda3std3__45tupleIJN6thrust24THRUST_300001_SM_1000_NS6detail15normal_iteratorINSA_10device_ptrIfEEEESF_EEEE10policy1000Ei8discountSF_JPfSK_EEEvT0_iT1_T2_DpNS2_10kernel_argIT3_EE_param_5[16]
)
.maxntid 128
{
	.reg .pred 	%p<38>;
	.reg .b32 	%r<84>;
	.reg .b32 	%f<123>;
	.reg .b64 	%rd<98>;

	ld.param.f32 	%f1, [_ZN3cub18CUB_300001_SM_10006detail9transform16transform_kernelINS2_10policy_hubILb1EN4cuda3std3__45tupleIJN6thrust24THRUST_300001_SM_1000_NS6detail15normal_iteratorINSA_10device_ptrIfEEEESF_EEEE10policy1000Ei8discountSF_JPfSK_EEEvT0_iT1_T2_DpNS2_10kernel_argIT3_EE_param_2];
	ld.param.f32 	%f2, [_ZN3cub18CUB_300001_SM_10006detail9transform16transform_kernelINS2_10policy_hubILb1EN4cuda3std3__45tupleIJN6thrust24THRUST_300001_SM_1000_NS6detail15normal_iteratorINSA_10device_ptrIfEEEESF_EEEE10policy1000Ei8discountSF_JPfSK_EEEvT0_iT1_T2_DpNS2_10kernel_argIT3_EE_param_2+4];
	ld.param.u32 	%r45, [_ZN3cub18CUB_300001_SM_10006detail9transform16transform_kernelINS2_10policy_hubILb1EN4cuda3std3__45tupleIJN6thrust24THRUST_300001_SM_1000_NS6detail15normal_iteratorINSA_10device_ptrIfEEEESF_EEEE10policy1000Ei8discountSF_JPfSK_EEEvT0_iT1_T2_DpNS2_10kernel_argIT3_EE_param_0];
	ld.param.u64 	%rd26, [_ZN3cub18CUB_300001_SM_10006detail9transform16transform_kernelINS2_10policy_hubILb1EN4cuda3std3__45tupleIJN6thrust24THRUST_300001_SM_1000_NS6detail15normal_iteratorINSA_10device_ptrIfEEEESF_EEEE10policy1000Ei8discountSF_JPfSK_EEEvT0_iT1_T2_DpNS2_10kernel_argIT3_EE_param_5];
	ld.param.u64 	%rd24, [_ZN3cub18CUB_300001_SM_10006detail9transform16transform_kernelINS2_10policy_hubILb1EN4cuda3std3__45tupleIJN6thrust24THRUST_300001_SM_1000_NS6detail15normal_iteratorINSA_10device_ptrIfEEEESF_EEEE10policy1000Ei8discountSF_JPfSK_EEEvT0_iT1_T2_DpNS2_10kernel_argIT3_EE_param_4];
	ld.param.u64 	%rd28, [_ZN3cub18CUB_300001_SM_10006detail9transform16transform_kernelINS2_10policy_hubILb1EN4cuda3std3__45tupleIJN6thrust24THRUST_300001_SM_1000_NS6detail15normal_iteratorINSA_10device_ptrIfEEEESF_EEEE10policy1000Ei8discountSF_JPfSK_EEEvT0_iT1_T2_DpNS2_10kernel_argIT3_EE_param_3];
	ld.param.u32 	%r44, [_ZN3cub18CUB_300001_SM_10006detail9transform16transform_kernelINS2_10policy_hubILb1EN4cuda3std3__45tupleIJN6thrust24THRUST_300001_SM_1000_NS6detail15normal_iteratorINSA_10device_ptrIfEEEESF_EEEE10policy1000Ei8discountSF_JPfSK_EEEvT0_iT1_T2_DpNS2_10kernel_argIT3_EE_param_1];
	cvta.to.global.u64 	%rd1, %rd28;
	cvta.to.global.u64 	%rd2, %rd24;
	cvta.to.global.u64 	%rd3, %rd26;
	shl.b32 	%r1, %r44, 7;
	mov.u32 	%r46, %ctaid.x;
	mul.lo.s32 	%r2, %r1, %r46;
	sub.s32 	%r3, %r45, %r2;
	min.s32 	%r4, %r1, %r3;
	shl.b32 	%r5, %r4, 2;
	mov.u32 	%r6, %tid.x;
	shl.b32 	%r74, %r6, 7;
	setp.ge.s32 	%p1, %r74, %r5;
	@%p1 bra 	$L__BB6_5;
	mul.wide.u32 	%rd4, %r6, 128;
	add.s64 	%rd29, %rd2, %rd4;
	mul.wide.s32 	%rd5, %r2, 4;
	add.s64 	%rd95, %rd29, %rd5;
	mov.u32 	%r73, %r74;
$L__BB6_2:
	.pragma "nounroll";
	// begin inline asm
	prefetch.global.L2 [%rd95];
	// end inline asm
	add.s32 	%r73, %r73, 16384;
	add.s64 	%rd95, %rd95, 16384;
	setp.lt.s32 	%p2, %r73, %r5;
	@%p2 bra 	$L__BB6_2;
	add.s64 	%rd31, %rd3, %rd4;
	add.s64 	%rd96, %rd31, %rd5;
$L__BB6_4:
	.pragma "nounroll";
	// begin inline asm
	prefetch.global.L2 [%rd96];
	// end inline asm
	add.s32 	%r74, %r74, 16384;
	add.s64 	%rd96, %rd96, 16384;
	setp.lt.s32 	%p3, %r74, %r5;
	@%p3 bra 	$L__BB6_4;
$L__BB6_5:
	mul.wide.s32 	%rd97, %r2, 4;
	add.s64 	%rd12, %rd2, %rd97;
	add.s64 	%rd13, %rd3, %rd97;
	add.s64 	%rd14, %rd1, %rd97;
	setp.gt.s32 	%p4, %r1, %r3;
	@%p4 bra 	$L__BB6_18;
	setp.lt.s32 	%p5, %r44, 1;
	@%p5 bra 	$L__BB6_59;
	setp.lt.u32 	%p6, %r44, 8;
	mov.b32 	%r82, 0;
	@%p6 bra 	$L__BB6_10;
	and.b32  	%r48, %r44, 2147483640;
	neg.s32 	%r76, %r48;
	mul.wide.u32 	%rd34, %r6, 4;
	add.s64 	%rd15, %rd1, %rd34;
	add.s64 	%rd35, %rd97, 1536;
	add.s64 	%rd17, %rd2, %rd35;
	add.s32 	%r75, %r6, 128;
	add.s64 	%rd18, %rd1, %rd35;
$L__BB6_9:
	.pragma "nounroll";
	and.b32  	%r82, %r44, 2147483640;
	mul.wide.s32 	%rd36, %r75, 4;
	add.s64 	%rd37, %rd17, %rd36;
	cvta.to.global.u64 	%rd38, %rd26;
	mov.u32 	%r49, %ctaid.x;
	mul.lo.s32 	%r50, %r44, %r49;
	shl.b32 	%r51, %r50, 7;
	mul.wide.s32 	%rd39, %r51, 4;
	add.s64 	%rd40, %rd39, %rd38;
	add.s64 	%rd41, %rd40, %rd36;
	add.s64 	%rd42, %rd18, %rd36;
	cvta.to.global.u64 	%rd43, %rd24;
	mul.wide.u32 	%rd44, %r6, 4;
	add.s64 	%rd45, %rd43, %rd44;
	add.s64 	%rd46, %rd45, %rd97;
	add.s64 	%rd47, %rd38, %rd44;
	add.s64 	%rd48, %rd47, %rd97;
	ld.global.f32 	%f3, [%rd46];
	ld.global.f32 	%f4, [%rd48];
	mul.f32 	%f5, %f2, %f4;
	fma.rn.f32 	%f6, %f1, %f3, %f5;
	add.s64 	%rd49, %rd15, %rd97;
	st.global.f32 	[%rd49], %f6;
	ld.global.f32 	%f7, [%rd37+-1536];
	ld.global.f32 	%f8, [%rd41];
	mul.f32 	%f9, %f2, %f8;
	fma.rn.f32 	%f10, %f1, %f7, %f9;
	st.global.f32 	[%rd42+-1536], %f10;
	ld.global.f32 	%f11, [%rd37+-1024];
	ld.global.f32 	%f12, [%rd41+512];
	mul.f32 	%f13, %f2, %f12;
	fma.rn.f32 	%f14, %f1, %f11, %f13;
	st.global.f32 	[%rd42+-1024], %f14;
	ld.global.f32 	%f15, [%rd37+-512];
	ld.global.f32 	%f16, [%rd41+1024];
	mul.f32 	%f17, %f2, %f16;
	fma.rn.f32 	%f18, %f1, %f15, %f17;
	st.global.f32 	[%rd42+-512], %f18;
	ld.global.f32 	%f19, [%rd37];
	ld.global.f32 	%f20, [%rd41+1536];
	mul.f32 	%f21, %f2, %f20;
	fma.rn.f32 	%f22, %f1, %f19, %f21;
	st.global.f32 	[%rd42], %f22;
	ld.global.f32 	%f23, [%rd37+512];
	ld.global.f32 	%f24, [%rd41+2048];
	mul.f32 	%f25, %f2, %f24;
	fma.rn.f32 	%f26, %f1, %f23, %f25;
	st.global.f32 	[%rd42+512], %f26;
	ld.global.f32 	%f27, [%rd37+1024];
	ld.global.f32 	%f28, [%rd41+2560];
	mul.f32 	%f29, %f2, %f28;
	fma.rn.f32 	%f30, %f1, %f27, %f29;
	st.global.f32 	[%rd42+1024], %f30;
	ld.global.f32 	%f31, [%rd37+1536];
	ld.global.f32 	%f32, [%rd41+3072];
	mul.f32 	%f33, %f2, %f32;
	fma.rn.f32 	%f34, %f1, %f31, %f33;
	st.global.f32 	[%rd42+1536], %f34;
	add.s32 	%r76, %r76, 8;
	add.s64 	%rd97, %rd97, 4096;
	add.s32 	%r75, %r75, 1024;
	setp.eq.s32 	%p7, %r76, 0;
	@%p7 bra 	$L__BB6_10;
	bra.uni 	$L__BB6_9;
$L__BB6_10:
	and.b32  	%r38, %r44, 7;
	setp.eq.s32 	%p8, %r38, 0;
	@%p8 bra 	$L__BB6_59;
	and.b32  	%r39, %r44, 3;
	setp.lt.u32 	%p9, %r38, 4;
	@%p9 bra 	$L__BB6_13;
	shl.b32 	%r52, %r82, 7;
	add.s32 	%r53, %r52, %r6;
	mul.wide.s32 	%rd50, %r53, 4;
	add.s64 	%rd51, %rd12, %rd50;
	add.s64 	%rd52, %rd13, %rd50;
	ld.global.f32 	%f35, [%rd51];
	ld.global.f32 	%f36, [%rd52];
	mul.f32 	%f37, %f2, %f36;
	fma.rn.f32 	%f38, %f1, %f35, %f37;
	add.s64 	%rd53, %rd14, %rd50;
	st.global.f32 	[%rd53], %f38;
	ld.global.f32 	%f39, [%rd51+512];
	ld.global.f32 	%f40, [%rd52+512];
	mul.f32 	%f41, %f2, %f40;
	fma.rn.f32 	%f42, %f1, %f39, %f41;
	st.global.f32 	[%rd53+512], %f42;
	ld.global.f32 	%f43, [%rd51+1024];
	ld.global.f32 	%f44, [%rd52+1024];
	mul.f32 	%f45, %f2, %f44;
	fma.rn.f32 	%f46, %f1, %f43, %f45;
	st.global.f32 	[%rd53+1024], %f46;
	ld.global.f32 	%f47, [%rd51+1536];
	ld.global.f32 	%f48, [%rd52+1536];
	mul.f32 	%f49, %f2, %f48;
	fma.rn.f32 	%f50, %f1, %f47, %f49;
	st.global.f32 	[%rd53+1536], %f50;
	add.s32 	%r82, %r82, 4;
$L__BB6_13:
	setp.eq.s32 	%p10, %r39, 0;
	@%p10 bra 	$L__BB6_59;
	setp.eq.s32 	%p11, %r39, 1;
	@%p11 bra 	$L__BB6_16;
	shl.b32 	%r54, %r82, 7;
	add.s32 	%r55, %r54, %r6;
	mul.wide.s32 	%rd54, %r55, 4;
	add.s64 	%rd55, %rd12, %rd54;
	add.s64 	%rd56, %rd13, %rd54;
	ld.global.f32 	%f51, [%rd55];
	ld.global.f32 	%f52, [%rd56];
	mul.f32 	%f53, %f2, %f52;
	fma.rn.f32 	%f54, %f1, %f51, %f53;
	add.s64 	%rd57, %rd14, %rd54;
	st.global.f32 	[%rd57], %f54;
	ld.global.f32 	%f55, [%rd55+512];
	ld.global.f32 	%f56, [%rd56+512];
	mul.f32 	%f57, %f2, %f56;
	fma.rn.f32 	%f58, %f1, %f55, %f57;
	st.global.f32 	[%rd57+512], %f58;
	add.s32 	%r82, %r82, 2;
$L__BB6_16:
	and.b32  	%r56, %r44, 1;
	setp.eq.b32 	%p12, %r56, 1;
	not.pred 	%p13, %p12;
	@%p13 bra 	$L__BB6_59;
	shl.b32 	%r57, %r82, 7;
	add.s32 	%r58, %r57, %r6;
	mul.wide.s32 	%rd58, %r58, 4;
	add.s64 	%rd59, %rd12, %rd58;
	add.s64 	%rd60, %rd13, %rd58;
	ld.global.f32 	%f59, [%rd59];
	ld.global.f32 	%f60, [%rd60];
	mul.f32 	%f61, %f2, %f60;
	fma.rn.f32 	%f62, %f1, %f59, %f61;
	add.s64 	%rd61, %rd14, %rd58;
	st.global.f32 	[%rd61], %f62;
	bra.uni 	$L__BB6_59;
$L__BB6_18:
	setp.lt.s32 	%p14, %r44, 1;
	@%p14 bra 	$L__BB6_59;
	and.b32  	%r14, %r44, 7;
	setp.lt.u32 	%p15, %r44, 8;
	mov.b32 	%r78, 0;
	@%p15 bra 	$L__BB6_38;
	and.b32  	%r78, %r44, 2147483640;
	mov.b32 	%r77, 0;
$L__BB6_21:
	.pragma "nounroll";
	shl.b32 	%r61, %r77, 7;
	add.s32 	%r22, %r61, %r6;
	setp.ge.s32 	%p16, %r22, %r4;
	@%p16 bra 	$L__BB6_23;
	mul.wide.u32 	%rd62, %r22, 4;
	add.s64 	%rd63, %rd12, %rd62;
	add.s64 	%rd64, %rd13, %rd62;
	ld.global.f32 	%f63, [%rd63];
	ld.global.f32 	%f64, [%rd64];
	mul.f32 	%f65, %f2, %f64;
	fma.rn.f32 	%f66, %f1, %f63, %f65;
	add.s64 	%rd65, %rd14, %rd62;
	st.global.f32 	[%rd65], %f66;
$L__BB6_23:
	add.s32 	%r62, %r22, 128;
	setp.ge.s32 	%p17, %r62, %r4;
	mul.wide.s32 	%rd66, %r62, 4;
	add.s64 	%rd21, %rd12, %rd66;
	add.s64 	%rd22, %rd13, %rd66;
	add.s64 	%rd23, %rd14, %rd66;
	@%p17 bra 	$L__BB6_25;
	ld.global.f32 	%f67, [%rd21];
	ld.global.f32 	%f68, [%rd22];
	mul.f32 	%f69, %f2, %f68;
	fma.rn.f32 	%f70, %f1, %f67, %f69;
	st.global.f32 	[%rd23], %f70;
$L__BB6_25:
	add.s32 	%r63, %r22, 256;
	setp.ge.s32 	%p18, %r63, %r4;
	@%p18 bra 	$L__BB6_27;
	ld.global.f32 	%f71, [%rd21+512];
	ld.global.f32 	%f72, [%rd22+512];
	mul.f32 	%f73, %f2, %f72;
	fma.rn.f32 	%f74, %f1, %f71, %f73;
	st.global.f32 	[%rd23+512], %f74;
$L__BB6_27:
	add.s32 	%r64, %r22, 384;
	setp.ge.s32 	%p19, %r64, %r4;
	@%p19 bra 	$L__BB6_29;
	ld.global.f32 	%f75, [%rd21+1024];
	ld.global.f32 	%f76, [%rd22+1024];
	mul.f32 	%f77, %f2, %f76;
	fma.rn.f32 	%f78, %f1, %f75, %f77;
	st.global.f32 	[%rd23+1024], %f78;
$L__BB6_29:
	add.s32 	%r65, %r22, 512;
	setp.ge.s32 	%p20, %r65, %r4;
	@%p20 bra 	$L__BB6_31;
	ld.global.f32 	%f79, [%rd21+1536];
	ld.global.f32 	%f80, [%rd22+1536];
	mul.f32 	%f81, %f2, %f80;
	fma.rn.f32 	%f82, %f1, %f79, %f81;
	st.global.f32 	[%rd23+1536], %f82;
$L__BB6_31:
	add.s32 	%r66, %r22, 640;
	setp.ge.s32 	%p21, %r66, %r4;
	@%p21 bra 	$L__BB6_33;
	ld.global.f32 	%f83, [%rd21+2048];
	ld.global.f32 	%f84, [%rd22+2048];
	mul.f32 	%f85, %f2, %f84;
	fma.rn.f32 	%f86, %f1, %f83, %f85;
	st.global.f32 	[%rd23+2048], %f86;
$L__BB6_33:
	add.s32 	%r67, %r22, 768;
	setp.ge.s32 	%p22, %r67, %r4;
	@%p22 bra 	$L__BB6_35;
	ld.global.f32 	%f87, [%rd21+2560];
	ld.global.f32 	%f88, [%rd22+2560];
	mul.f32 	%f89, %f2, %f88;
	fma.rn.f32 	%f90, %f1, %f87, %f89;
	st.global.f32 	[%rd23+2560], %f90;
$L__BB6_35:
	add.s32 	%r68, %r22, 896;
	setp.ge.s32 	%p23, %r68, %r4;
	@%p23 bra 	$L__BB6_37;
	ld.global.f32 	%f91, [%rd21+3072];
	ld.global.f32 	%f92, [%rd22+3072];
	mul.f32 	%f93, %f2, %f92;
	fma.rn.f32 	%f94, %f1, %f91, %f93;
	st.global.f32 	[%rd23+3072], %f94;
$L__BB6_37:
	add.s32 	%r77, %r77, 8;
	setp.ne.s32 	%p24, %r77, %r78;
	@%p24 bra 	$L__BB6_21;
$L__BB6_38:
	setp.eq.s32 	%p25, %r14, 0;
	@%p25 bra 	$L__BB6_59;
	and.b32  	%r25, %r44, 3;
	setp.lt.u32 	%p26, %r14, 4;
	@%p26 bra 	$L__BB6_49;
	shl.b32 	%r69, %r78, 7;
	add.s32 	%r26, %r69, %r6;
	setp.ge.s32 	%p27, %r26, %r4;
	@%p27 bra 	$L__BB6_42;
	mul.wide.s32 	%rd67, %r26, 4;
	add.s64 	%rd68, %rd12, %rd67;
	add.s64 	%rd69, %rd13, %rd67;
	ld.global.f32 	%f95, [%rd68];
	ld.global.f32 	%f96, [%rd69];
	mul.f32 	%f97, %f2, %f96;
	fma.rn.f32 	%f98, %f1, %f95, %f97;
	add.s64 	%rd70, %rd14, %rd67;
	st.global.f32 	[%rd70], %f98;
$L__BB6_42:
	add.s32 	%r27, %r26, 128;
	setp.ge.s32 	%p28, %r27, %r4;
	@%p28 bra 	$L__BB6_44;
	mul.wide.s32 	%rd71, %r27, 4;
	add.s64 	%rd72, %rd12, %rd71;
	add.s64 	%rd73, %rd13, %rd71;
	ld.global.f32 	%f99, [%rd72];
	ld.global.f32 	%f100, [%rd73];
	mul.f32 	%f101, %f2, %f100;
	fma.rn.f32 	%f102, %f1, %f99, %f101;
	add.s64 	%rd74, %rd14, %rd71;
	st.global.f32 	[%rd74], %f102;
$L__BB6_44:
	add.s32 	%r28, %r26, 256;
	setp.ge.s32 	%p29, %r28, %r4;
	@%p29 bra 	$L__BB6_46;
	mul.wide.s32 	%rd75, %r28, 4;
	add.s64 	%rd76, %rd12, %rd75;
	add.s64 	%rd77, %rd13, %rd75;
	ld.global.f32 	%f103, [%rd76];
	ld.global.f32 	%f104, [%rd77];
	mul.f32 	%f105, %f2, %f104;
	fma.rn.f32 	%f106, %f1, %f103, %f105;
	add.s64 	%rd78, %rd14, %rd75;
	st.global.f32 	[%rd78], %f106;
$L__BB6_46:
	add.s32 	%r29, %r26, 384;
	setp.ge.s32 	%p30, %r29, %r4;
	@%p30 bra 	$L__BB6_48;
	mul.wide.s32 	%rd79, %r29, 4;
	add.s64 	%rd80, %rd12, %rd79;
	add.s64 	%rd81, %rd13, %rd79;
	ld.global.f32 	%f107, [%rd80];
	ld.global.f32 	%f108, [%rd81];
	mul.f32 	%f109, %f2, %f108;
	fma.rn.f32 	%f110, %f1, %f107, %f109;
	add.s64 	%rd82, %rd14, %rd79;
	st.global.f32 	[%rd82], %f110;
$L__BB6_48:
	add.s32 	%r78, %r78, 4;
$L__BB6_49:
	setp.eq.s32 	%p31, %r25, 0;
	@%p31 bra 	$L__BB6_59;
	setp.eq.s32 	%p32, %r25, 1;
	@%p32 bra 	$L__BB6_56;
	shl.b32 	%r70, %r78, 7;
	add.s32 	%r32, %r70, %r6;
	setp.ge.s32 	%p33, %r32, %r4;
	@%p33 bra 	$L__BB6_53;
	mul.wide.s32 	%rd83, %r32, 4;
	add.s64 	%rd84, %rd12, %rd83;
	add.s64 	%rd85, %rd13, %rd83;
	ld.global.f32 	%f111, [%rd84];
	ld.global.f32 	%f112, [%rd85];
	mul.f32 	%f113, %f2, %f112;
	fma.rn.f32 	%f114, %f1, %f111, %f113;
	add.s64 	%rd86, %rd14, %rd83;
	st.global.f32 	[%rd86], %f114;
$L__BB6_53:
	add.s32 	%r33, %r32, 128;
	setp.ge.s32 	%p34, %r33, %r4;
	@%p34 bra 	$L__BB6_55;
	mul.wide.s32 	%rd87, %r33, 4;
	add.s64 	%rd88, %rd12, %rd87;
	add.s64 	%rd89, %rd13, %rd87;
	ld.global.f32 	%f115, [%rd88];
	ld.global.f32 	%f116, [%rd89];
	mul.f32 	%f117, %f2, %f116;
	fma.rn.f32 	%f118, %f1, %f115, %f117;
	add.s64 	%rd90, %rd14, %rd87;
	st.global.f32 	[%rd90], %f118;
$L__BB6_55:
	add.s32 	%r78, %r78, 2;
$L__BB6_56:
	and.b32  	%r71, %r44, 1;
	setp.eq.b32 	%p35, %r71, 1;
	not.pred 	%p36, %p35;
	@%p36 bra 	$L__BB6_59;
	shl.b32 	%r72, %r78, 7;
	add.s32 	%r36, %r72, %r6;
	setp.ge.s32 	%p37, %r36, %r4;
	@%p37 bra 	$L__BB6_59;
	mul.wide.s32 	%rd91, %r36, 4;
	add.s64 	%rd92, %rd12, %rd91;
	add.s64 	%rd93, %rd13, %rd91;
	ld.global.f32 	%f119, [%rd92];
	ld.global.f32 	%f120, [%rd93];
	mul.f32 	%f121, %f2, %f120;
	fma.rn.f32 	%f122, %f1, %f119, %f121;
	add.s64 	%rd94, %rd14, %rd91;
	st.global.f32 	[%rd94], %f122;
$L__BB6_59:
	ret;

}
	// .globl	_ZN3cub18CUB_300001_SM_10006detail9transform16transform_kernelINS2_10policy_hubILb1EN4cuda3std3__45tupleIJN6thrust24THRUST_300001_SM_1000_NS6detail15normal_iteratorINSA_10device_ptrIfEEEESF_EEEE10policy1000El8discountSF_JPfSK_EEEvT0_iT1_T2_DpNS2_10kernel_argIT3_EE
.visible .entry _ZN3cub18CUB_300001_SM_10006detail9transform16transform_kernelINS2_10policy_hubILb1EN4cuda3std3__45tupleIJN6thrust24THRUST_300001_SM_1000_NS6detail15normal_iteratorINSA_10device_ptrIfEEEESF_EEEE10policy1000El8discountSF_JPfSK_EEEvT0_iT1_T2_DpNS2_10kernel_argIT3_EE(
	.param .u64 _ZN3cub18CUB_300001_SM_10006detail9transform16transform_kernelINS2_10policy_hubILb1EN4cuda3std3__45tupleIJN6thrust24THRUST_300001_SM_1000_NS6detail15normal_iteratorINSA_10device_ptrIfEEEESF_EEEE10policy1000El8discountSF_JPfSK_EEEvT0_iT1_T2_DpNS2_10kernel_argIT3_EE_param_0,
	.param .u32 _ZN3cub18CUB_300001_SM_10006detail9transform16transform_kernelINS2_10policy_hubILb1EN4cuda3std3__45tupleIJN6thrust24THRUST_300001_SM_1000_NS6detail15normal_iteratorINSA_10device_ptrIfEEEESF_EEEE10policy1000El8discountSF_JPfSK_EEEvT0_iT1_T2_DpNS2_10kernel_argIT3_EE_param_1,
	.param .align 4 .b8 _ZN3cub18CUB_300001_SM_10006detail9transform16transform_kernelINS2_10policy_hubILb1EN4cuda3std3__45tupleIJN6thrust24THRUST_300001_SM_1000_NS6detail15normal_iteratorINSA_10device_ptrIfEEEESF_EEEE10policy1000El8discountSF_JPfSK_EEEvT0_iT1_T2_DpNS2_10kernel_argIT3_EE_param_2[8],
	.param .align 8 .b8 _ZN3cub18CUB_300001_SM_10006detail9transform16transform_kernelINS2_10policy_hubILb1EN4cuda3std3__45tupleIJN6thrust24THRUST_300001_SM_1000_NS6detail15normal_iteratorINSA_10device_ptrIfEEEESF_EEEE10policy1000El8discountSF_JPfSK_EEEvT0_iT1_T2_DpNS2_10kernel_argIT3_EE_param_3[8],
	.param .align 8 .b8 _ZN3cub18CUB_300001_SM_10006detail9transform16transform_kernelINS2_10policy_hubILb1EN4cuda3std3__45tupleIJN6thrust24THRUST_300001_SM_1000_NS6detail15normal_iteratorINSA_10device_ptrIfEEEESF_EEEE10policy1000El8discountSF_JPfSK_EEEvT0_iT1_T2_DpNS2_10kernel_argIT3_EE_param_4[16],
	.param .align 8 .b8 _ZN3cub18CUB_300001_SM_10006detail9transform16transform_kernelINS2_10policy_hubILb1EN4cuda3std3__45tupleIJN6thrust24THRUST_300001_SM_1000_NS6detail15normal_iteratorINSA_10device_ptrIfEEEESF_EEEE10policy1000El8discountSF_JPfSK_EEEvT0_iT1_T2_DpNS2_10kernel_argIT3_EE_param_5[16]
)
.maxntid 128
{
	.reg .pred 	%p<38>;
	.reg .b32 	%r<80>;
	.reg .b32 	%f<123>;
	.reg .b64 	%rd<107>;

	ld.param.f32 	%f1, [_ZN3cub18CUB_300001_SM_10006detail9transform16transform_kernelINS2_10policy_hubILb1EN4cuda3std3__45tupleIJN6thrust24THRUST_300001_SM_1000_NS6detail15normal_iteratorINSA_10device_ptrIfEEEESF_EEEE10policy1000El8discountSF_JPfSK_EEEvT0_iT1_T2_DpNS2_10kernel_argIT3_EE_param_2];
	ld.param.f32 	%f2, [_ZN3cub18CUB_300001_SM_10006detail9transform16transform_kernelINS2_10policy_hubILb1EN4cuda3std3__45tupleIJN6thrust24THRUST_300001_SM_1000_NS6detail15normal_iteratorINSA_10device_ptrIfEEEESF_EEEE10policy1000El8discountSF_JPfSK_EEEvT0_iT1_T2_DpNS2_10kernel_argIT3_EE_param_2+4];
	ld.param.u64 	%rd29, [_ZN3cub18CUB_300001_SM_10006detail9transform16transform_kernelINS2_10policy_hubILb1EN4cuda3std3__45tupleIJN6thrust24THRUST_300001_SM_1000_NS6detail15normal_iteratorINSA_10device_ptrIfEEEESF_EEEE10policy1000El8discountSF_JPfSK_EEEvT0_iT1_T2_DpNS2_10kernel_argIT3_EE_param_0];
	ld.param.u64 	%rd27, [_ZN3cub18CUB_300001_SM_10006detail9transform16transform_kernelINS2_10policy_hubILb1EN4cuda3std3__45tupleIJN6thrust24THRUST_300001_SM_1000_NS6detail15normal_iteratorINSA_10device_ptrIfEEEESF_EEEE10policy1000El8discountSF_JPfSK_EEEvT0_iT1_T2_DpNS2_10kernel_argIT3_EE_param_5];
	ld.param.u64 	%rd25, [_ZN3cub18CUB_300001_SM_10006detail9transform16transform_kernelINS2_10policy_hubILb1EN4cuda3std3__45tupleIJN6thrust24THRUST_300001_SM_1000_NS6detail15normal_iteratorINSA_10device_ptrIfEEEESF_EEEE10policy1000El8discountSF_JPfSK_EEEvT0_iT1_T2_DpNS2_10kernel_argIT3_EE_param_4];
	ld.param.u64 	%rd30, [_ZN3cub18CUB_300001_SM_10006detail9transform16transform_kernelINS2_10policy_hubILb1EN4cuda3std3__45tupleIJN6thrust24THRUST_300001_SM_1000_NS6detail15normal_iteratorINSA_10device_ptrIfEEEESF_EEEE10policy1000El8discountSF_JPfSK_EEEvT0_iT1_T2_DpNS2_10kernel_argIT3_EE_param_3];
	ld.param.u32 	%r42, [_ZN3cub18CUB_300001_SM_10006detail9transform16transform_kernelINS2_10policy_hubILb1EN4cuda3std3__45tupleIJN6thrust24THRUST_300001_SM_1000_NS6detail15normal_iteratorINSA_10device_ptrIfEEEESF_EEEE10policy1000El8discountSF_JPfSK_EEEvT0_iT1_T2_DpNS2_10kernel_argIT3_EE_param_1];
	cvta.to.global.u64 	%rd1, %rd30;
	cvta.to.global.u64 	%rd2, %rd25;
	cvta.to.global.u64 	%rd3, %rd27;
	shl.b32 	%r1, %r42, 7;
	mov.u32 	%r43, %ctaid.x;
	cvt.u64.u32 	%rd31, %r43;
	cvt.s64.s32 	%rd32, %r1;
	mul.lo.s64 	%rd4, %rd32, %rd31;
	sub.s64 	%rd33, %rd29, %rd4;
	min.s64 	%rd34, %rd33, %rd32;
	cvt.u32.u64 	%r2, %rd34;
	shl.b32 	%r3, %r2, 2;
	mov.u32 	%r4, %tid.x;
	shl.b32 	%r70, %r4, 7;
	setp.ge.s32 	%p1, %r70, %r3;
	@%p1 bra 	$L__BB7_5;
	shl.b64 	%rd5, %rd4, 2;
	add.s64 	%rd35, %rd2, %rd5;
	mul.wide.u32 	%rd6, %r4, 128;
	add.s64 	%rd104, %rd35, %rd6;
	mov.u32 	%r69, %r70;
$L__BB7_2:
	.pragma "nounroll";
	// begin inline asm
	prefetch.global.L2 [%rd104];
	// end inline asm
	add.s32 	%r69, %r69, 16384;
	add.s64 	%rd104, %rd104, 16384;
	setp.lt.s32 	%p2, %r69, %r3;
	@%p2 bra 	$L__BB7_2;
	add.s64 	%rd37, %rd3, %rd5;
	add.s64 	%rd105, %rd37, %rd6;
$L__BB7_4:
	.pragma "nounroll";
	// begin inline asm
	prefetch.global.L2 [%rd105];
	// end inline asm
	add.s32 	%r70, %r70, 16384;
	add.s64 	%rd105, %rd105, 16384;
	setp.lt.s32 	%p3, %r70, %r3;
	@%p3 bra 	$L__BB7_4;
$L__BB7_5:
	shl.b64 	%rd106, %rd4, 2;
	add.s64 	%rd13, %rd2, %rd106;
	add.s64 	%rd14, %rd3, %rd106;
	add.s64 	%rd15, %rd1, %rd106;
	setp.eq.s32 	%p4, %r1, %r2;
	@%p4 bra 	$L__BB7_47;
	setp.lt.s32 	%p5, %r42, 1;
	@%p5 bra 	$L__BB7_59;
	and.b32  	%r10, %r42, 7;
	setp.lt.u32 	%p6, %r42, 8;
	mov.b32 	%r77, 0;
	@%p6 bra 	$L__BB7_26;
	and.b32  	%r77, %r42, 2147483640;
	mov.b32 	%r73, 0;
$L__BB7_9:
	.pragma "nounroll";
	shl.b32 	%r46, %r73, 7;
	add.s32 	%r20, %r46, %r4;
	setp.ge.s32 	%p7, %r20, %r2;
	@%p7 bra 	$L__BB7_11;
	mul.wide.u32 	%rd40, %r20, 4;
	add.s64 	%rd41, %rd13, %rd40;
	add.s64 	%rd42, %rd14, %rd40;
	ld.global.f32 	%f3, [%rd41];
	ld.global.f32 	%f4, [%rd42];
	mul.f32 	%f5, %f2, %f4;
	fma.rn.f32 	%f6, %f1, %f3, %f5;
	add.s64 	%rd43, %rd15, %rd40;
	st.global.f32 	[%rd43], %f6;
$L__BB7_11:
	add.s32 	%r47, %r20, 128;
	setp.ge.s32 	%p8, %r47, %r2;
	mul.wide.s32 	%rd44, %r47, 4;
	add.s64 	%rd22, %rd13, %rd44;
	add.s64 	%rd23, %rd14, %rd44;
	add.s64 	%rd24, %rd15, %rd44;
	@%p8 bra 	$L__BB7_13;
	ld.global.f32 	%f7, [%rd22];
	ld.global.f32 	%f8, [%rd23];
	mul.f32 	%f9, %f2, %f8;
	fma.rn.f32 	%f10, %f1, %f7, %f9;
	st.global.f32 	[%rd24], %f10;
$L__BB7_13:
	add.s32 	%r48, %r20, 256;
	setp.ge.s32 	%p9, %r48, %r2;
	@%p9 bra 	$L__BB7_15;
	ld.global.f32 	%f11, [%rd22+512];
	ld.global.f32 	%f12, [%rd23+512];
	mul.f32 	%f13, %f2, %f12;
	fma.rn.f32 	%f14, %f1, %f11, %f13;
	st.global.f32 	[%rd24+512], %f14;
$L__BB7_15:
	add.s32 	%r49, %r20, 384;
	setp.ge.s32 	%p10, %r49, %r2;
	@%p10 bra 	$L__BB7_17;
	ld.global.f32 	%f15, [%rd22+1024];
	ld.global.f32 	%f16, [%rd23+1024];
	mul.f32 	%f17, %f2, %f16;
	fma.rn.f32 	%f18, %f1, %f15, %f17;
	st.global.f32 	[%rd24+1024], %f18;
$L__BB7_17:
	add.s32 	%r50, %r20, 512;
	setp.ge.s32 	%p11, %r50, %r2;
	@%p11 bra 	$L__BB7_19;
	ld.global.f32 	%f19, [%rd22+1536];
	ld.global.f32 	%f20, [%rd23+1536];
	mul.f32 	%f21, %f2, %f20;
	fma.rn.f32 	%f22, %f1, %f19, %f21;
	st.global.f32 	[%rd24+1536], %f22;
$L__BB7_19:
	add.s32 	%r51, %r20, 640;
	setp.ge.s32 	%p12, %r51, %r2;
	@%p12 bra 	$L__BB7_21;
	ld.global.f32 	%f23, [%rd22+2048];
	ld.global.f32 	%f24, [%rd23+2048];
	mul.f32 	%f25, %f2, %f24;
	fma.rn.f32 	%f26, %f1, %f23, %f25;
	st.global.f32 	[%rd24+2048], %f26;
$L__BB7_21:
	add.s32 	%r52, %r20, 768;
	setp.ge.s32 	%p13, %r52, %r2;
	@%p13 bra 	$L__BB7_23;
	ld.global.f32 	%f27, [%rd22+2560];
	ld.global.f32 	%f28, [%rd23+2560];
	mul.f32 	%f29, %f2, %f28;
	fma.rn.f32 	%f30, %f1, %f27, %f29;
	st.global.f32 	[%rd24+2560], %f30;
$L__BB7_23:
	add.s32 	%r53, %r20, 896;
	setp.ge.s32 	%p14, %r53, %r2;
	@%p14 bra 	$L__BB7_25;
	ld.global.f32 	%f31, [%rd22+3072];
	ld.global.f32 	%f32, [%rd23+3072];
	mul.f32 	%f33, %f2, %f32;
	fma.rn.f32 	%f34, %f1, %f31, %f33;
	st.global.f32 	[%rd24+3072], %f34;
$L__BB7_25:
	add.s32 	%r73, %r73, 8;
	setp.eq.s32 	%p15, %r73, %r77;
	@%p15 bra 	$L__BB7_26;
	bra.uni 	$L__BB7_9;
$L__BB7_26:
	setp.eq.s32 	%p16, %r10, 0;
	@%p16 bra 	$L__BB7_59;
	and.b32  	%r30, %r42, 3;
	setp.lt.u32 	%p17, %r10, 4;
	@%p17 bra 	$L__BB7_37;
	shl.b32 	%r54, %r77, 7;
	add.s32 	%r31, %r54, %r4;
	setp.ge.s32 	%p18, %r31, %r2;
	@%p18 bra 	$L__BB7_30;
	mul.wide.s32 	%rd45, %r31, 4;
	add.s64 	%rd46, %rd13, %rd45;
	add.s64 	%rd47, %rd14, %rd45;
	ld.global.f32 	%f35, [%rd46];
	ld.global.f32 	%f36, [%rd47];
	mul.f32 	%f37, %f2, %f36;
	fma.rn.f32 	%f38, %f1, %f35, %f37;
	add.s64 	%rd48, %rd15, %rd45;
	st.global.f32 	[%rd48], %f38;
$L__BB7_30:
	add.s32 	%r32, %r31, 128;
	setp.ge.s32 	%p19, %r32, %r2;
	@%p19 bra 	$L__BB7_32;
	mul.wide.s32 	%rd49, %r32, 4;
	add.s64 	%rd50, %rd13, %rd49;
	add.s64 	%rd51, %rd14, %rd49;
	ld.global.f32 	%f39, [%rd50];
	ld.global.f32 	%f40, [%rd51];
	mul.f32 	%f41, %f2, %f40;
	fma.rn.f32 	%f42, %f1, %f39, %f41;
	add.s64 	%rd52, %rd15, %rd49;
	st.global.f32 	[%rd52], %f42;
$L__BB7_32:
	add.s32 	%r33, %r31, 256;
	setp.ge.s32 	%p20, %r33, %r2;
	@%p20 bra 	$L__BB7_34;
	mul.wide.s32 	%rd53, %r33, 4;
	add.s64 	%rd54, %rd13, %rd53;
	add.s64 	%rd55, %rd14, %rd53;
	ld.global.f32 	%f43, [%rd54];
	ld.global.f32 	%f44, [%rd55];
	mul.f32 	%f45, %f2, %f44;
	fma.rn.f32 	%f46, %f1, %f43, %f45;
	add.s64 	%rd56, %rd15, %rd53;
	st.global.f32 	[%rd56], %f46;
$L__BB7_34:
	add.s32 	%r34, %r31, 384;
	setp.ge.s32 	%p21, %r34, %r2;
	@%p21 bra 	$L__BB7_36;
	mul.wide.s32 	%rd57, %r34, 4;
	add.s64 	%rd58, %rd13, %rd57;
	add.s64 	%rd59, %rd14, %rd57;
	ld.global.f32 	%f47, [%rd58];
	ld.global.f32 	%f48, [%rd59];
	mul.f32 	%f49, %f2, %f48;
	fma.rn.f32 	%f50, %f1, %f47, %f49;
	add.s64 	%rd60, %rd15, %rd57;
	st.global.f32 	[%rd60], %f50;
$L__BB7_36:
	add.s32 	%r77, %r77, 4;
$L__BB7_37:
	setp.eq.s32 	%p22, %r30, 0;
	@%p22 bra 	$L__BB7_59;
	setp.eq.s32 	%p23, %r30, 1;
	@%p23 bra 	$L__BB7_44;
	shl.b32 	%r55, %r77, 7;
	add.s32 	%r37, %r55, %r4;
	setp.ge.s32 	%p24, %r37, %r2;
	@%p24 bra 	$L__BB7_41;
	mul.wide.s32 	%rd61, %r37, 4;
	add.s64 	%rd62, %rd13, %rd61;
	add.s64 	%rd63, %rd14, %rd61;
	ld.global.f32 	%f51, [%rd62];
	ld.global.f32 	%f52, [%rd63];
	mul.f32 	%f53, %f2, %f52;
	fma.rn.f32 	%f54, %f1, %f51, %f53;
	add.s64 	%rd64, %rd15, %rd61;
	st.global.f32 	[%rd64], %f54;
$L__BB7_41:
	add.s32 	%r38, %r37, 128;
	setp.ge.s32 	%p25, %r38, %r2;
	@%p25 bra 	$L__BB7_43;
	mul.wide.s32 	%rd65, %r38, 4;
	add.s64 	%rd66, %rd13, %rd65;
	add.s64 	%rd67, %rd14, %rd65;
	ld.global.f32 	%f55, [%rd66];
	ld.global.f32 	%f56, [%rd67];
	mul.f32 	%f57, %f2, %f56;
	fma.rn.f32 	%f58, %f1, %f55, %f57;
	add.s64 	%rd68, %rd15, %rd65;
	st.global.f32 	[%rd68], %f58;
$L__BB7_43:
	add.s32 	%r77, %r77, 2;
$L__BB7_44:
	and.b32  	%r56, %r42, 1;
	setp.eq.b32 	%p26, %r56, 1;
	not.pred 	%p27, %p26;
	@%p27 bra 	$L__BB7_59;
	shl.b32 	%r57, %r77, 7;
	add.s32 	%r41, %r57, %r4;
	setp.ge.s32 	%p28, %r41, %r2;
	@%p28 bra 	$L__BB7_59;
	mul.wide.s32 	%rd69, %r41, 4;
	add.s64 	%rd70, %rd13, %rd69;
	add.s64 	%rd71, %rd14, %rd69;
	ld.global.f32 	%f59, [%rd70];
	ld.global.f32 	%f60, [%rd71];
	mul.f32 	%f61, %f2, %f60;
	fma.rn.f32 	%f62, %f1, %f59, %f61;
	add.s64 	%rd72, %rd15, %rd69;
	st.global.f32 	[%rd72], %f62;
	bra.uni 	$L__BB7_59;
$L__BB7_47:
	setp.lt.s32 	%p29, %r42, 1;
	@%p29 bra 	$L__BB7_59;
	setp.lt.u32 	%p30, %r42, 8;
	mov.b32 	%r75, 0;
	@%p30 bra 	$L__BB7_51;
	and.b32  	%r75, %r42, 2147483640;
	neg.s32 	%r72, %r75;
	mul.wide.u32 	%rd73, %r4, 4;
	add.s64 	%rd16, %rd1, %rd73;
	add.s64 	%rd74, %rd106, 1536;
	add.s64 	%rd18, %rd2, %rd74;
	add.s32 	%r71, %r4, 128;
	add.s64 	%rd19, %rd1, %rd74;
$L__BB7_50:
	.pragma "nounroll";
	mul.wide.s32 	%rd75, %r71, 4;
	add.s64 	%rd76, %rd18, %rd75;
	cvta.to.global.u64 	%rd77, %rd27;
	cvt.s64.s32 	%rd78, %r1;
	mov.u32 	%r61, %ctaid.x;
	cvt.u64.u32 	%rd79, %r61;
	mul.lo.s64 	%rd80, %rd78, %rd79;
	shl.b64 	%rd81, %rd80, 2;
	add.s64 	%rd82, %rd81, %rd77;
	add.s64 	%rd83, %rd82, %rd75;
	add.s64 	%rd84, %rd19, %rd75;
	cvta.to.global.u64 	%rd85, %rd25;
	mul.wide.u32 	%rd86, %r4, 4;
	add.s64 	%rd87, %rd85, %rd86;
	add.s64 	%rd88, %rd87, %rd106;
	add.s64 	%rd89, %rd77, %rd86;
	add.s64 	%rd90, %rd89, %rd106;
	ld.global.f32 	%f63, [%rd88];
	ld.global.f32 	%f64, [%rd90];
	mul.f32 	%f65, %f2, %f64;
	fma.rn.f32 	%f66, %f1, %f63, %f65;
	add.s64 	%rd91, %rd16, %rd106;
	st.global.f32 	[%rd91], %f66;
	ld.global.f32 	%f67, [%rd76+-1536];
	ld.global.f32 	%f68, [%rd83];
	mul.f32 	%f69, %f2, %f68;
	fma.rn.f32 	%f70, %f1, %f67, %f69;
	st.global.f32 	[%rd84+-1536], %f70;
	ld.global.f32 	%f71, [%rd76+-1024];
	ld.global.f32 	%f72, [%rd83+512];
	mul.f32 	%f73, %f2, %f72;
	fma.rn.f32 	%f74, %f1, %f71, %f73;
	st.global.f32 	[%rd84+-1024], %f74;
	ld.global.f32 	%f75, [%rd76+-512];
	ld.global.f32 	%f76, [%rd83+1024];
	mul.f32 	%f77, %f2, %f76;
	fma.rn.f32 	%f78, %f1, %f75, %f77;
	st.global.f32 	[%rd84+-512], %f78;
	ld.global.f32 	%f79, [%rd76];
	ld.global.f32 	%f80, [%rd83+1536];
	mul.f32 	%f81, %f2, %f80;
	fma.rn.f32 	%f82, %f1, %f79, %f81;
	st.global.f32 	[%rd84], %f82;
	ld.global.f32 	%f83, [%rd76+512];
	ld.global.f32 	%f84, [%rd83+2048];
	mul.f32 	%f85, %f2, %f84;
	fma.rn.f32 	%f86, %f1, %f83, %f85;
	st.global.f32 	[%rd84+512], %f86;
	ld.global.f32 	%f87, [%rd76+1024];
	ld.global.f32 	%f88, [%rd83+2560];
	mul.f32 	%f89, %f2, %f88;
	fma.rn.f32 	%f90, %f1, %f87, %f89;
	st.global.f32 	[%rd84+1024], %f90;
	ld.global.f32 	%f91, [%rd76+1536];
	ld.global.f32 	%f92, [%rd83+3072];
	mul.f32 	%f93, %f2, %f92;
	fma.rn.f32 	%f94, %f1, %f91, %f93;
	st.global.f32 	[%rd84+1536], %f94;
	add.s32 	%r72, %r72, 8;
	add.s64 	%rd106, %rd106, 4096;
	add.s32 	%r71, %r71, 1024;
	setp.eq.s32 	%p31, %r72, 0;
	@%p31 bra 	$L__BB7_51;
	bra.uni 	$L__BB7_50;
$L__BB7_51:
	and.b32  	%r23, %r42, 7;
	setp.eq.s32 	%p32, %r23, 0;
	@%p32 bra 	$L__BB7_59;
	and.b32  	%r24, %r42, 3;
	setp.lt.u32 	%p33, %r23, 4;
	@%p33 bra 	$L__BB7_54;
	shl.b32 	%r62, %r75, 7;
	add.s32 	%r63, %r62, %r4;
	mul.wide.s32 	%rd92, %r63, 4;
	add.s64 	%rd93, %rd13, %rd92;
	add.s64 	%rd94, %rd14, %rd92;
	ld.global.f32 	%f95, [%rd93];
	ld.global.f32 	%f96, [%rd94];
	mul.f32 	%f97, %f2, %f96;
	fma.rn.f32 	%f98, %f1, %f95, %f97;
	add.s64 	%rd95, %rd15, %rd92;
	st.global.f32 	[%rd95], %f98;
	ld.global.f32 	%f99, [%rd93+512];
	ld.global.f32 	%f100, [%rd94+512];
	mul.f32 	%f101, %f2, %f100;
	fma.rn.f32 	%f102, %f1, %f99, %f101;
	st.global.f32 	[%rd95+512], %f102;
	ld.global.f32 	%f103, [%rd93+1024];
	ld.global.f32 	%f104, [%rd94+1024];
	mul.f32 	%f105, %f2, %f104;
	fma.rn.f32 	%f106, %f1, %f103, %f105;
	st.global.f32 	[%rd95+1024], %f106;
	ld.global.f32 	%f107, [%rd93+1536];
	ld.global.f32 	%f108, [%rd94+1536];
	mul.f32 	%f109, %f2, %f108;
	fma.rn.f32 	%f110, %f1, %f107, %f109;
	st.global.f32 	[%rd95+1536], %f110;
	add.s32 	%r75, %r75, 4;
$L__BB7_54:
	setp.eq.s32 	%p34, %r24, 0;
	@%p34 bra 	$L__BB7_59;
	setp.eq.s32 	%p35, %r24, 1;
	@%p35 bra 	$L__BB7_57;
	shl.b32 	%r64, %r75, 7;
	add.s32 	%r65, %r64, %r4;
	mul.wide.s32 	%rd96, %r65, 4;
	add.s64 	%rd97, %rd13, %rd96;
	add.s64 	%rd98, %rd14, %rd96;
	ld.global.f32 	%f111, [%rd97];
	ld.global.f32 	%f112, [%rd98];
	mul.f32 	%f113, %f2, %f112;
	fma.rn.f32 	%f114, %f1, %f111, %f113;
	add.s64 	%rd99, %rd15, %rd96;
	st.global.f32 	[%rd99], %f114;
	ld.global.f32 	%f115, [%rd97+512];
	ld.global.f32 	%f116, [%rd98+512];
	mul.f32 	%f117, %f2, %f116;
	fma.rn.f32 	%f118, %f1, %f115, %f117;
	st.global.f32 	[%rd99+512], %f118;
	add.s32 	%r75, %r75, 2;
$L__BB7_57:
	and.b32  	%r66, %r42, 1;
	setp.eq.b32 	%p36, %r66, 1;
	not.pred 	%p37, %p36;
	@%p37 bra 	$L__BB7_59;
	shl.b32 	%r67, %r75, 7;
	add.s32 	%r68, %r67, %r4;
	mul.wide.s32 	%rd100, %r68, 4;
	add.s64 	%rd101, %rd13, %rd100;
	add.s64 	%rd102, %rd14, %rd100;
	ld.global.f32 	%f119, [%rd101];
	ld.global.f32 	%f120, [%rd102];
	mul.f32 	%f121, %f2, %f120;
	fma.rn.f32 	%f122, %f1, %f119, %f121;
	add.s64 	%rd103, %rd15, %rd100;
	st.global.f32 	[%rd103], %f122;
$L__BB7_59:
	ret;

}


// ===== COMPILED SASS (sm_100) =====

	.target	sm_100

	.elftype	@"ET_EXEC"


//--------------------- .note.nv.tkinfo           --------------------------
	.section	.note.nv.tkinfo,"",@"SHT_NOTE"
	.sectionflags	@"SHF_NOTE_NV_TKINFO"
	.tkinfo
        /*0018*/ 	.word	0x00000002
        /*0030*/ 	.string	""
        /*0030*/ 	.string	"ptxas"
        /*0030*/ 	.string	"Cuda compilation tools, release 13.0, V13.0.88"
        /*0030*/ 	.string	"Build cuda_13.0.r13.0/compiler.36424714_0"
        /*0030*/ 	.string	"-arch sm_100 -m 64 "



//--------------------- .note.nv.cuinfo           --------------------------
	.section	.note.nv.cuinfo,"",@"SHT_NOTE"
	.sectionflags	@"SHF_NOTE_NV_CUINFO"
        /*0018*/ 	.short	0x0002
        /*001a*/ 	.short	0x0064
        /*001c*/ 	.short	0x0082
	.zero		2


//--------------------- .nv.info                  --------------------------
	.section	.nv.info,"",@"SHT_CUDA_INFO"
	.align	4


	//----- nvinfo : EIATTR_REGCOUNT
	.align		4
        /*0000*/ 	.byte	0x04, 0x2f
        /*0002*/ 	.short	(.L_44 - .L_43)
	.align		4
.L_43:
        /*0004*/ 	.word	index@(_ZN3cub18CUB_300001_SM_10006detail11EmptyKernelIvEEvv)
        /*0008*/ 	.word	0x00000004


	//----- nvinfo : EIATTR_FRAME_SIZE
	.align		4
.L_44:
        /*000c*/ 	.byte	0x04, 0x11
        /*000e*/ 	.short	(.L_46 - .L_45)
	.align		4
.L_45:
        /*0010*/ 	.word	index@(_ZN3cub18CUB_300001_SM_10006detail11EmptyKernelIvEEvv)
        /*0014*/ 	.word	0x00000000


	//----- nvinfo : EIATTR_REGCOUNT
	.align		4
.L_46:
        /*0018*/ 	.byte	0x04, 0x2f
        /*001a*/ 	.short	(.L_48 - .L_47)
	.align		4
.L_47:
        /*001c*/ 	.word	index@(_ZN3cub18CUB_300001_SM_10006detail8for_each13static_kernelINS2_12policy_hub_t12policy_500_tEmN6thrust24THRUST_300001_SM_1000_NS8cuda_cub20__uninitialized_fill7functorINS7_10device_ptrIfEEfEEEEvT0_T1_)
        /*0020*/ 	.word	0x00000008


	//----- nvinfo : EIATTR_FRAME_SIZE
	.align		4
.L_48:
        /*0024*/ 	.byte	0x04, 0x11
        /*0026*/ 	.short	(.L_50 - .L_49)
	.align		4
.L_49:
        /*0028*/ 	.word	index@(_ZN3cub18CUB_300001_SM_10006detail8for_each13static_kernelINS2_12policy_hub_t12policy_500_tEmN6thrust24THRUST_300001_SM_1000_NS8cuda_cub20__uninitialized_fill7functorINS7_10device_ptrIfEEfEEEEvT0_T1_)
        /*002c*/ 	.word	0x00000000


	//----- nvinfo : EIATTR_REGCOUNT
	.align		4
.L_50:
        /*0030*/ 	.byte	0x04, 0x2f
        /*0032*/ 	.short	(.L_52 - .L_51)
	.align		4
.L_51:
        /*0034*/ 	.word	index@(_ZN3cub18CUB_300001_SM_10006detail9transform16transform_kernelINS2_10policy_hubILb1EN4cuda3std3__45tupleIJN6thrust24THRUST_300001_SM_1000_NS17counting_iteratorIiNSA_11use_defaultESC_SC_EEEEEE10policy1000Ei16computeFinalCallNSA_6detail15normal_iteratorINSA_10device_ptrIfEEEEJSD_EEEvT0_iT1_T2_DpNS2_10kernel_argIT3_EE)
        /*0038*/ 	.word	0x00000019


	//----- nvinfo : EIATTR_FRAME_SIZE
	.align		4
.L_52:
        /*003c*/ 	.byte	0x04, 0x11
        /*003e*/ 	.short	(.L_54 - .L_53)
	.align		4
.L_53:
        /*0040*/ 	.word	index@(_ZN3cub18CUB_300001_SM_10006detail9transform16transform_kernelINS2_10policy_hubILb1EN4cuda3std3__45tupleIJN6thrust24THRUST_300001_SM_1000_NS17counting_iteratorIiNSA_11use_defaultESC_SC_EEEEEE10policy1000Ei16computeFinalCallNSA_6detail15normal_iteratorINSA_10device_ptrIfEEEEJSD_EEEvT0_iT1_T2_DpNS2_10kernel_argIT3_EE)
        /*0044*/ 	.word	0x00000000


	//----- nvinfo : EIATTR_REGCOUNT
	.align		4
.L_54:
        /*0048*/ 	.byte	0x04, 0x2f
        /*004a*/ 	.short	(.L_56 - .L_55)
	.align		4
.L_55:
        /*004c*/ 	.word	index@(_ZN3cub18CUB_300001_SM_10006detail9transform16transform_kernelINS2_10policy_hubILb1EN4cuda3std3__45tupleIJN6thrust24THRUST_300001_SM_1000_NS17counting_iteratorIiNSA_11use_defaultESC_SC_EEEEEE10policy1000El16computeFinalCallNSA_6detail15normal_iteratorINSA_10device_ptrIfEEEEJSD_EEEvT0_iT1_T2_DpNS2_10kernel_argIT3_EE)
        /*0050*/ 	.word	0x0000001f


	//----- nvinfo : EIATTR_FRAME_SIZE
	.align		4
.L_56:
        /*0054*/ 	.byte	0x04, 0x11
        /*0056*/ 	.short	(.L_58 - .L_57)
	.align		4
.L_57:
        /*0058*/ 	.word	index@(_ZN3cub18CUB_300001_SM_10006detail9transform16transform_kernelINS2_10policy_hubILb1EN4cuda3std3__45tupleIJN6thrust24THRUST_300001_SM_1000_NS17counting_iteratorIiNSA_11use_defaultESC_SC_EEEEEE10policy1000El16computeFinalCallNSA_6detail15normal_iteratorINSA_10device_ptrIfEEEEJSD_EEEvT0_iT1_T2_DpNS2_10kernel_argIT3_EE)
        /*005c*/ 	.word	0x00000000


	//----- nvinfo : EIATTR_REGCOUNT
	.align		4
.L_58:
        /*0060*/ 	.byte	0x04, 0x2f
        /*0062*/ 	.short	(.L_60 - .L_59)
	.align		4
.L_59:
        /*0064*/ 	.word	index@(_ZN3cub18CUB_300001_SM_10006detail9transform16transform_kernelINS2_10policy_hubILb1EN4cuda3std3__45tupleIJN6thrust24THRUST_300001_SM_1000_NS17counting_iteratorIiNSA_11use_defaultESC_SC_EEEEEE10policy1000Ei15computeFinalPutNSA_6detail15normal_iteratorINSA_10device_ptrIfEEEEJSD_EEEvT0_iT1_T2_DpNS2_10kernel_argIT3_EE)
        /*0068*/ 	.word	0x00000019


	//----- nvinfo : EIATTR_FRAME_SIZE
	.align		4
.L_60:
        /*006c*/ 	.byte	0x04, 0x11
        /*006e*/ 	.short	(.L_62 - .L_61)
	.align		4
.L_61:
        /*0070*/ 	.word	index@(_ZN3cub18CUB_300001_SM_10006detail9transform16transform_kernelINS2_10policy_hubILb1EN4cuda3std3__45tupleIJN6thrust24THRUST_300001_SM_1000_NS17counting_iteratorIiNSA_11use_defaultESC_SC_EEEEEE10policy1000Ei15computeFinalPutNSA_6detail15normal_iteratorINSA_10device_ptrIfEEEEJSD_EEEvT0_iT1_T2_DpNS2_10kernel_argIT3_EE)
        /*0074*/ 	.word	0x00000000


	//----- nvinfo : EIATTR_REGCOUNT
	.align		4
.L_62:
        /*0078*/ 	.byte	0x04, 0x2f
        /*007a*/ 	.short	(.L_64 - .L_63)
	.align		4
.L_63:
        /*007c*/ 	.word	index@(_ZN3cub18CUB_300001_SM_10006detail9transform16transform_kernelINS2_10policy_hubILb1EN4cuda3std3__45tupleIJN6thrust24THRUST_300001_SM_1000_NS17counting_iteratorIiNSA_11use_defaultESC_SC_EEEEEE10policy1000El15computeFinalPutNSA_6detail15normal_iteratorINSA_10device_ptrIfEEEEJSD_EEEvT0_iT1_T2_DpNS2_10kernel_argIT3_EE)
        /*0080*/ 	.word	0x0000001f


	//----- nvinfo : EIATTR_FRAME_SIZE
	.align		4
.L_64:
        /*0084*/ 	.byte	0x04, 0x11
        /*0086*/ 	.short	(.L_66 - .L_65)
	.align		4
.L_65:
        /*0088*/ 	.word	index@(_ZN3cub18CUB_300001_SM_10006detail9transform16transform_kernelINS2_10policy_hubILb1EN4cuda3std3__45tupleIJN6thrust24THRUST_300001_SM_1000_NS17counting_iteratorIiNSA_11use_defaultESC_SC_EEEEEE10policy1000El15computeFinalPutNSA_6detail15normal_iteratorINSA_10device_ptrIfEEEEJSD_EEEvT0_iT1_T2_DpNS2_10kernel_argIT3_EE)
        /*008c*/ 	.word	0x00000000


	//----- nvinfo : EIATTR_REGCOUNT
	.align		4
.L_66:
        /*0090*/ 	.byte	0x04, 0x2f
        /*0092*/ 	.short	(.L_68 - .L_67)
	.align		4
.L_67:
        /*0094*/ 	.word	index@(_ZN3cub18CUB_300001_SM_10006detail9transform16transform_kernelINS2_10policy_hubILb1EN4cuda3std3__45tupleIJN6thrust24THRUST_300001_SM_1000_NS6detail15normal_iteratorINSA_10device_ptrIfEEEESF_EEEE10policy1000Ei8discountSF_JPfSK_EEEvT0_iT1_T2_DpNS2_10kernel_argIT3_EE)
        /*0098*/ 	.word	0x00000020


	//----- nvinfo : EIATTR_FRAME_SIZE
	.align		4
.L_68:
        /*009c*/ 	.byte	0x04, 0x11
        /*009e*/ 	.short	(.L_70 - .L_69)
	.align		4
.L_69:
        /*00a0*/ 	.word	index@(_ZN3cub18CUB_300001_SM_10006detail9transform16transform_kernelINS2_10policy_hubILb1EN4cuda3std3__45tupleIJN6thrust24THRUST_300001_SM_1000_NS6detail15normal_iteratorINSA_10device_ptrIfEEEESF_EEEE10policy1000Ei8discountSF_JPfSK_EEEvT0_iT1_T2_DpNS2_10kernel_argIT3_EE)
        /*00a4*/ 	.word	0x00000000


	//----- nvinfo : EIATTR_REGCOUNT
	.align		4
.L_70:
        /*00a8*/ 	.byte	0x04, 0x2f
        /*00aa*/ 	.short	(.L_72 - .L_71)
	.align		4
.L_71:
        /*00ac*/ 	.word	index@(_ZN3cub18CUB_300001_SM_10006detail9transform16transform_kernelINS2_10policy_hubILb1EN4cuda3std3__45tupleIJN6thrust24THRUST_300001_SM_1000_NS6detail15normal_iteratorINSA_10device_ptrIfEEEESF_EEEE10policy1000El8discountSF_JPfSK_EEEvT0_iT1_T2_DpNS2_10kernel_argIT3_EE)
        /*00b0*/ 	.word	0x00000020


	//----- nvinfo : EIATTR_FRAME_SIZE
	.align		4
.L_72:
        /*00b4*/ 	.byte	0x04, 0x11
        /*00b6*/ 	.short	(.L_74 - .L_73)
	.align		4
.L_73:
        /*00b8*/ 	.word	index@(_ZN3cub18CUB_300001_SM_10006detail9transform16transform_kernelINS2_10policy_hubILb1EN4cuda3std3__45tupleIJN6thrust24THRUST_300001_SM_1000_NS6detail15normal_iteratorINSA_10device_ptrIfEEEESF_EEEE10policy1000El8discountSF_JPfSK_EEEvT0_iT1_T2_DpNS2_10kernel_argIT3_EE)
        /*00bc*/ 	.word	0x00000000


	//----- nvinfo : EIATTR_MIN_STACK_SIZE
	.align		4
.L_74:
        /*00c0*/ 	.byte	0x04, 0x12
        /*00c2*/ 	.short	(.L_76 - .L_75)
	.align		4
.L_75:
        /*00c4*/ 	.word	index@(_ZN3cub18CUB_300001_SM_10006detail9transform16transform_kernelINS2_10policy_hubILb1EN4cuda3std3__45tupleIJN6thrust24THRUST_300001_SM_1000_NS6detail15normal_iteratorINSA_10device_ptrIfEEEESF_EEEE10policy1000El8discountSF_JPfSK_EEEvT0_iT1_T2_DpNS2_10kernel_argIT3_EE)
        /*00c8*/ 	.word	0x00000000


	//----- nvinfo : EIATTR_MIN_STACK_SIZE
	.align		4
.L_76:
        /*00cc*/ 	.byte	0x04, 0x12
        /*00ce*/ 	.short	(.L_78 - .L_77)
	.align		4
.L_77:
        /*00d0*/ 	.word	index@(_ZN3cub18CUB_300001_SM_10006detail9transform16transform_kernelINS2_10policy_hubILb1EN4cuda3std3__45tupleIJN6thrust24THRUST_300001_SM_1000_NS6detail15normal_iteratorINSA_10device_ptrIfEEEESF_EEEE10policy1000Ei8discountSF_JPfSK_EEEvT0_iT1_T2_DpNS2_10kernel_argIT3_EE)
        /*00d4*/ 	.word	0x00000000


	//----- nvinfo : EIATTR_MIN_STACK_SIZE
	.align		4
.L_78:
        /*00d8*/ 	.byte	0x04, 0x12
        /*00da*/ 	.short	(.L_80 - .L_79)
	.align		4
.L_79:
        /*00dc*/ 	.word	index@(_ZN3cub18CUB_300001_SM_10006detail9transform16transform_kernelINS2_10policy_hubILb1EN4cuda3std3__45tupleIJN6thrust24THRUST_300001_SM_1000_NS17counting_iteratorIiNSA_11use_defaultESC_SC_EEEEEE10policy1000El15computeFinalPutNSA_6detail15normal_iteratorINSA_10device_ptrIfEEEEJSD_EEEvT0_iT1_T2_DpNS2_10kernel_argIT3_EE)
        /*00e0*/ 	.word	0x00000000


	//----- nvinfo : EIATTR_MIN_STACK_SIZE
	.align		4
.L_80:
        /*00e4*/ 	.byte	0x04, 0x12
        /*00e6*/ 	.short	(.L_82 - .L_81)
	.align		4
.L_81:
        /*00e8*/ 	.word	index@(_ZN3cub18CUB_300001_SM_10006detail9transform16transform_kernelINS2_10policy_hubILb1EN4cuda3std3__45tupleIJN6thrust24THRUST_300001_SM_1000_NS17counting_iteratorIiNSA_11use_defaultESC_SC_EEEEEE10policy1000Ei15computeFinalPutNSA_6detail15normal_iteratorINSA_10device_ptrIfEEEEJSD_EEEvT0_iT1_T2_DpNS2_10kernel_argIT3_EE)
        /*00ec*/ 	.word	0x00000000


	//----- nvinfo : EIATTR_MIN_STACK_SIZE
	.align		4
.L_82:
        /*00f0*/ 	.byte	0x04, 0x12
        /*00f2*/ 	.short	(.L_84 - .L_83)
	.align		4
.L_83:
        /*00f4*/ 	.word	index@(_ZN3cub18CUB_300001_SM_10006detail9transform16transform_kernelINS2_10policy_hubILb1EN4cuda3std3__45tupleIJN6thrust24THRUST_300001_SM_1000_NS17counting_iteratorIiNSA_11use_defaultESC_SC_EEEEEE10policy1000El16computeFinalCallNSA_6detail15normal_iteratorINSA_10device_ptrIfEEEEJSD_EEEvT0_iT1_T2_DpNS2_10kernel_argIT3_EE)
        /*00f8*/ 	.word	0x00000000


	//----- nvinfo : EIATTR_MIN_STACK_SIZE
	.align		4
.L_84:
        /*00fc*/ 	.byte	0x04, 0x12
        /*00fe*/ 	.short	(.L_86 - .L_85)
	.align		4
.L_85:
        /*0100*/ 	.word	index@(_ZN3cub18CUB_300001_SM_10006detail9transform16transform_kernelINS2_10policy_hubILb1EN4cuda3std3__45tupleIJN6thrust24THRUST_300001_SM_1000_NS17counting_iteratorIiNSA_11use_defaultESC_SC_EEEEEE10policy1000Ei16computeFinalCallNSA_6detail15normal_iteratorINSA_10device_ptrIfEEEEJSD_EEEvT0_iT1_T2_DpNS2_10kernel_argIT3_EE)
        /*0104*/ 	.word	0x00000000


	//----- nvinfo : EIATTR_MIN_STACK_SIZE
	.align		4
.L_86:
        /*0108*/ 	.byte	0x04, 0x12
        /*010a*/ 	.short	(.L_88 - .L_87)
	.align		4
.L_87:
        /*010c*/ 	.word	index@(_ZN3cub18CUB_300001_SM_10006detail8for_each13static_kernelINS2_12policy_hub_t12policy_500_tEmN6thrust24THRUST_300001_SM_1000_NS8cuda_cub20__uninitialized_fill7functorINS7_10device_ptrIfEEfEEEEvT0_T1_)
        /*0110*/ 	.word	0x00000000


	//----- nvinfo : EIATTR_MIN_STACK_SIZE
	.align		4
.L_88:
        /*0114*/ 	.byte	0x04, 0x12
        /*0116*/ 	.short	(.L_90 - .L_89)
	.align		4
.L_89:
        /*0118*/ 	.word	index@(_ZN3cub18CUB_300001_SM_10006detail11EmptyKernelIvEEvv)
        /*011c*/ 	.word	0x00000000
.L_90:


//--------------------- .nv.compat                --------------------------
	.section	.nv.compat,"",@"SHT_CUDA_COMPAT_INFO"
	.align	4
        /*0000*/ 	.byte	0x02, 0x09, 0x00, 0x00, 0x02, 0x02, 0x01, 0x00, 0x02, 0x05, 0x05, 0x00, 0x03, 0x07, 0x01, 0x01
        /*0010*/ 	.byte	0x02, 0x03, 0x00, 0x00, 0x02, 0x06, 0x01, 0x00, 0x04, 0x0b, 0x08, 0x00, 0x01, 0x00, 0x00, 0x00
        /*0020*/ 	.byte	0x00, 0x00, 0x00, 0x00


//--------------------- .nv.info._ZN3cub18CUB_300001_SM_10006detail9transform16transform_kernelINS2_10policy_hubILb1EN4cuda3std3__45tupleIJN6thrust24THRUST_300001_SM_1000_NS6detail15normal_iteratorINSA_10device_ptrIfEEEESF_EEEE10policy1000El8discountSF_JPfSK_EEEvT0_iT1_T2_DpNS2_10kernel_argIT3_EE --------------------------
	.section	.nv.info._ZN3cub18CUB_300001_SM_10006detail9transform16transform_kernelINS2_10policy_hubILb1EN4cuda3std3__45tupleIJN6thrust24THRUST_300001_SM_1000_NS6detail15normal_iteratorINSA_10device_ptrIfEEEESF_EEEE10policy1000El8discountSF_JPfSK_EEEvT0_iT1_T2_DpNS2_10kernel_argIT3_EE,"",@"SHT_CUDA_INFO"
	.sectionflags	@""
	.align	4


	//----- nvinfo : EIATTR_CUDA_API_VERSION
	.align		4
        /*0000*/ 	.byte	0x04, 0x37
        /*0002*/ 	.short	(.L_92 - .L_91)
.L_91:
        /*0004*/ 	.word	0x00000082


	//----- nvinfo : EIATTR_KPARAM_INFO
	.align		4
.L_92:
        /*0008*/ 	.byte	0x04, 0x17
        /*000a*/ 	.short	(.L_94 - .L_93)
.L_93:
        /*000c*/ 	.word	0x00000000
        /*0010*/ 	.short	0x0005
        /*0012*/ 	.short	0x0030
        /*0014*/ 	.byte	0x00, 0xf0, 0x41, 0x00


	//----- nvinfo : EIATTR_KPARAM_INFO
	.align		4
.L_94:
        /*0018*/ 	.byte	0x04, 0x17
        /*001a*/ 	.short	(.L_96 - .L_95)
.L_95:
        /*001c*/ 	.word	0x00000000
        /*0020*/ 	.short	0x0004
        /*0022*/ 	.short	0x0020
        /*0024*/ 	.byte	0x00, 0xf0, 0x41, 0x00


	//----- nvinfo : EIATTR_KPARAM_INFO
	.align		4
.L_96:
        /*0028*/ 	.byte	0x04, 0x17
        /*002a*/ 	.short	(.L_98 - .L_97)
.L_97:
        /*002c*/ 	.word	0x00000000
        /*0030*/ 	.short	0x0003
        /*0032*/ 	.short	0x0018
        /*0034*/ 	.byte	0x00, 0xf0, 0x21, 0x00


	//----- nvinfo : EIATTR_KPARAM_INFO
	.align		4
.L_98:
        /*0038*/ 	.byte	0x04, 0x17
        /*003a*/ 	.short	(.L_100 - .L_99)
.L_99:
        /*003c*/ 	.word	0x00000000
        /*0040*/ 	.short	0x0002
        /*0042*/ 	.short	0x000c
        /*0044*/ 	.byte	0x00, 0xf0, 0x21, 0x00


	//----- nvinfo : EIATTR_KPARAM_INFO
	.align		4
.L_100:
        /*0048*/ 	.byte	0x04, 0x17
        /*004a*/ 	.short	(.L_102 - .L_101)
.L_101:
        /*004c*/ 	.word	0x00000000
        /*0050*/ 	.short	0x0001
        /*0052*/ 	.short	0x0008
        /*0054*/ 	.byte	0x00, 0xf0, 0x11, 0x00


	//----- nvinfo : EIATTR_KPARAM_INFO
	.align		4
.L_102:
        /*0058*/ 	.byte	0x04, 0x17
        /*005a*/ 	.short	(.L_104 - .L_103)
.L_103:
        /*005c*/ 	.word	0x00000000
        /*0060*/ 	.short	0x0000
        /*0062*/ 	.short	0x0000
        /*0064*/ 	.byte	0x00, 0xf0, 0x21, 0x00


	//----- nvinfo : EIATTR_SPARSE_MMA_MASK
	.align		4
.L_104:
        /*0068*/ 	.byte	0x03, 0x50
        /*006a*/ 	.short	0x0000


	//----- nvinfo : EIATTR_MAXREG_COUNT
	.align		4
        /*006c*/ 	.byte	0x03, 0x1b
        /*006e*/ 	.short	0x00ff


	//----- nvinfo : EIATTR_MERCURY_ISA_VERSION
	.align		4
        /*0070*/ 	.byte	0x03, 0x5f
        /*0072*/ 	.short	0x0101


	//----- nvinfo : EIATTR_VRC_CTA_INIT_COUNT
	.align		4
        /*0074*/ 	.byte	0x02, 0x4a
	.zero		1
	.zero		1


	//----- nvinfo : EIATTR_EXIT_INSTR_OFFSETS
	.align		4
        /*0078*/ 	.byte	0x04, 0x1c
        /*007a*/ 	.short	(.L_106 - .L_105)


	//   ....[0]....
.L_105:
        /*007c*/ 	.word	0x000003f0


	//   ....[1]....
        /*0080*/ 	.word	0x00000ea0


	//   ....[2]....
        /*0084*/ 	.word	0x00001210


	//   ....[3]....
        /*0088*/ 	.word	0x000013f0


	//   ....[4]....
        /*008c*/ 	.word	0x00001420


	//   ....[5]....
        /*0090*/ 	.word	0x000014d0


	//   ....[6]....
        /*0094*/ 	.word	0x000014f0


	//   ....[7]....
        /*0098*/ 	.word	0x00001a30


	//   ....[8]....
        /*009c*/ 	.word	0x00001ce0


	//   ....[9]....
        /*00a0*/ 	.word	0x00001e40


	//   ....[10]....
        /*00a4*/ 	.word	0x00001f00


	//----- nvinfo : EIATTR_MAX_THREADS
	.align		4
.L_106:
        /*00a8*/ 	.byte	0x04, 0x05
        /*00aa*/ 	.short	(.L_108 - .L_107)
.L_107:
        /*00ac*/ 	.word	0x00000080
        /*00b0*/ 	.word	0x00000001
        /*00b4*/ 	.word	0x00000001


	//----- nvinfo : EIATTR_CRS_STACK_SIZE
	.align		4
.L_108:
        /*00b8*/ 	.byte	0x04, 0x1e
        /*00ba*/ 	.short	(.L_110 - .L_109)
.L_109:
        /*00bc*/ 	.word	0x00000000


	//----- nvinfo : EIATTR_CBANK_PARAM_SIZE
	.align		4
.L_110:
        /*00c0*/ 	.byte	0x03, 0x19
        /*00c2*/ 	.short	0x0040


	//----- nvinfo : EIATTR_PARAM_CBANK
	.align		4
        /*00c4*/ 	.byte	0x04, 0x0a
        /*00c6*/ 	.short	(.L_112 - .L_111)
	.align		4
.L_111:
        /*00c8*/ 	.word	index@(.nv.constant0._ZN3cub18CUB_300001_SM_10006detail9transform16transform_kernelINS2_10policy_hubILb1EN4cuda3std3__45tupleIJN6thrust24THRUST_300001_SM_1000_NS6detail15normal_iteratorINSA_10device_ptrIfEEEESF_EEEE10policy1000El8discountSF_JPfSK_EEEvT0_iT1_T2_DpNS2_10kernel_argIT3_EE)
        /*00cc*/ 	.short	0x0380
        /*00ce*/ 	.short	0x0040


	//----- nvinfo : EIATTR_SW_WAR
	.align		4
.L_112:
        /*00d0*/ 	.byte	0x04, 0x36
        /*00d2*/ 	.short	(.L_114 - .L_113)
.L_113:
        /*00d4*/ 	.word	0x00000008
.L_114:


//--------------------- .nv.info._ZN3cub18CUB_300001_SM_10006detail9transform16transform_kernelINS2_10policy_hubILb1EN4cuda3std3__45tupleIJN6thrust24THRUST_300001_SM_1000_NS6detail15normal_iteratorINSA_10device_ptrIfEEEESF_EEEE10policy1000Ei8discountSF_JPfSK_EEEvT0_iT1_T2_DpNS2_10kernel_argIT3_EE --------------------------
	.section	.nv.info._ZN3cub18CUB_300001_SM_10006detail9transform16transform_kernelINS2_10policy_hubILb1EN4cuda3std3__45tupleIJN6thrust24THRUST_300001_SM_1000_NS6detail15normal_iteratorINSA_10device_ptrIfEEEESF_EEEE10policy1000Ei8discountSF_JPfSK_EEEvT0_iT1_T2_DpNS2_10kernel_argIT3_EE,"",@"SHT_CUDA_INFO"
	.sectionflags	@""
	.align	4


	//----- nvinfo : EIATTR_CUDA_API_VERSION
	.align		4
        /*0000*/ 	.byte	0x04, 0x37
        /*0002*/ 	.short	(.L_116 - .L_115)
.L_115:
        /*0004*/ 	.word	0x00000082


	//----- nvinfo : EIATTR_KPARAM_INFO
	.align		4
.L_116:
        /*0008*/ 	.byte	0x04, 0x17
        /*000a*/ 	.short	(.L_118 - .L_117)
.L_117:
        /*000c*/ 	.word	0x00000000
        /*0010*/ 	.short	0x0005
        /*0012*/ 	.short	0x0028
        /*0014*/ 	.byte	0x00, 0xf0, 0x41, 0x00


	//----- nvinfo : EIATTR_KPARAM_INFO
	.align		4
.L_118:
        /*0018*/ 	.byte	0x04, 0x17
        /*001a*/ 	.short	(.L_120 - .L_119)
.L_119:
        /*001c*/ 	.word	0x00000000
        /*0020*/ 	.short	0x0004
        /*0022*/ 	.short	0x0018
        /*0024*/ 	.byte	0x00, 0xf0, 0x41, 0x00


	//----- nvinfo : EIATTR_KPARAM_INFO
	.align		4
.L_120:
        /*0028*/ 	.byte	0x04, 0x17
        /*002a*/ 	.short	(.L_122 - .L_121)
.L_121:
        /*002c*/ 	.word	0x00000000
        /*0030*/ 	.short	0x0003
        /*0032*/ 	.short	0x0010
        /*0034*/ 	.byte	0x00, 0xf0, 0x21, 0x00


	//----- nvinfo : EIATTR_KPARAM_INFO
	.align		4
.L_122:
        /*0038*/ 	.byte	0x04, 0x17
        /*003a*/ 	.short	(.L_124 - .L_123)
.L_123:
        /*003c*/ 	.word	0x00000000
        /*0040*/ 	.short	0x0002
        /*0042*/ 	.short	0x0008
        /*0044*/ 	.byte	0x00, 0xf0, 0x21, 0x00


	//----- nvinfo : EIATTR_KPARAM_INFO
	.align		4
.L_124:
        /*0048*/ 	.byte	0x04, 0x17
        /*004a*/ 	.short	(.L_126 - .L_125)
.L_125:
        /*004c*/ 	.word	0x00000000
        /*0050*/ 	.short	0x0001
        /*0052*/ 	.short	0x0004
        /*0054*/ 	.byte	0x00, 0xf0, 0x11, 0x00


	//----- nvinfo : EIATTR_KPARAM_INFO
	.align		4
.L_126:
        /*0058*/ 	.byte	0x04, 0x17
        /*005a*/ 	.short	(.L_128 - .L_127)
.L_127:
        /*005c*/ 	.word	0x00000000
        /*0060*/ 	.short	0x0000
        /*0062*/ 	.short	0x0000
        /*0064*/ 	.byte	0x00, 0xf0, 0x11, 0x00


	//----- nvinfo : EIATTR_SPARSE_MMA_MASK
	.align		4
.L_128:
        /*0068*/ 	.byte	0x03, 0x50
        /*006a*/ 	.short	0x0000


	//----- nvinfo : EIATTR_MAXREG_COUNT
	.align		4
        /*006c*/ 	.byte	0x03, 0x1b
        /*006e*/ 	.short	0x00ff


	//----- nvinfo : EIATTR_MERCURY_ISA_VERSION
	.align		4
        /*0070*/ 	.byte	0x03, 0x5f
        /*0072*/ 	.short	0x0101


	//----- nvinfo : EIATTR_VRC_CTA_INIT_COUNT
	.align		4
        /*0074*/ 	.byte	0x02, 0x4a
	.zero		1
	.zero		1


	//----- nvinfo : EIATTR_EXIT_INSTR_OFFSETS
	.align		4
        /*0078*/ 	.byte	0x04, 0x1c
        /*007a*/ 	.short	(.L_130 - .L_129)


	//   ....[0]....
.L_129:
        /*007c*/ 	.word	0x00000300


	//   ....[1]....
        /*0080*/ 	.word	0x000008a0


	//   ....[2]....
        /*0084*/ 	.word	0x00000b30


	//   ....[3]....
        /*0088*/ 	.word	0x00000c80


	//   ....[4]....
        /*008c*/ 	.word	0x00000d30


	//   ....[5]....
        /*0090*/ 	.word	0x00000d60


	//   ....[6]....
        /*0094*/ 	.word	0x00001340


	//   ....[7]....
        /*0098*/ 	.word	0x00001670


	//   ....[8]....
        /*009c*/ 	.word	0x00001830


	//   ....[9]....
        /*00a0*/ 	.word	0x00001860


	//   ....[10]....
        /*00a4*/ 	.word	0x00001900


	//----- nvinfo : EIATTR_MAX_THREADS
	.align		4
.L_130:
        /*00a8*/ 	.byte	0x04, 0x05
        /*00aa*/ 	.short	(.L_132 - .L_131)
.L_131:
        /*00ac*/ 	.word	0x00000080
        /*00b0*/ 	.word	0x00000001
        /*00b4*/ 	.word	0x00000001


	//----- nvinfo : EIATTR_CRS_STACK_SIZE
	.align		4
.L_132:
        /*00b8*/ 	.byte	0x04, 0x1e
        /*00ba*/ 	.short	(.L_134 - .L_133)
.L_133:
        /*00bc*/ 	.word	0x00000000


	//----- nvinfo : EIATTR_CBANK_PARAM_SIZE
	.align		4
.L_134:
        /*00c0*/ 	.byte	0x03, 0x19
        /*00c2*/ 	.short	0x0038


	//----- nvinfo : EIATTR_PARAM_CBANK
	.align		4
        /*00c4*/ 	.byte	0x04, 0x0a
        /*00c6*/ 	.short	(.L_136 - .L_135)
	.align		4
.L_135:
        /*00c8*/ 	.word	index@(.nv.constant0._ZN3cub18CUB_300001_SM_10006detail9transform16transform_kernelINS2_10policy_hubILb1EN4cuda3std3__45tupleIJN6thrust24THRUST_300001_SM_1000_NS6detail15normal_iteratorINSA_10device_ptrIfEEEESF_EEEE10policy1000Ei8discountSF_JPfSK_EEEvT0_iT1_T2_DpNS2_10kernel_argIT3_EE)
        /*00cc*/ 	.short	0x0380
        /*00ce*/ 	.short	0x0038


	//----- nvinfo : EIATTR_SW_WAR
	.align		4
.L_136:
        /*00d0*/ 	.byte	0x04, 0x36
        /*00d2*/ 	.short	(.L_138 - .L_137)
.L_137:
        /*00d4*/ 	.word	0x00000008
.L_138:


//--------------------- .nv.info._ZN3cub18CUB_300001_SM_10006detail9transform16transform_kernelINS2_10policy_hubILb1EN4cuda3std3__45tupleIJN6thrust24THRUST_300001_SM_1000_NS17counting_iteratorIiNSA_11use_defaultESC_SC_EEEEEE10policy1000El15computeFinalPutNSA_6detail15normal_iteratorINSA_10device_ptrIfEEEEJSD_EEEvT0_iT1_T2_DpNS2_10kernel_argIT3_EE --------------------------
	.section	.nv.info._ZN3cub18CUB_300001_SM_10006detail9transform16transform_kernelINS2_10policy_hubILb1EN4cuda3std3__45tupleIJN6thrust24THRUST_300001_SM_1000_NS17counting_iteratorIiNSA_11use_defaultESC_SC_EEEEEE10policy1000El15computeFinalPutNSA_6detail15normal_iteratorINSA_10device_ptrIfEEEEJSD_EEEvT0_iT1_T2_DpNS2_10kernel_argIT3_EE,"",@"SHT_CUDA_INFO"
	.sectionflags	@""
	.align	4


	//----- nvinfo : EIATTR_CUDA_API_VERSION
	.align		4
        /*0000*/ 	.byte	0x04, 0x37
        /*0002*/ 	.short	(.L_140 - .L_139)
.L_139:
        /*0004*/ 	.word	0x00000082


	//----- nvinfo : EIATTR_KPARAM_INFO
	.align		4
.L_140:
        /*0008*/ 	.byte	0x04, 0x17
        /*000a*/ 	.short	(.L_142 - .L_141)
.L_141:
        /*000c*/ 	.word	0x00000000
        /*0010*/ 	.short	0x0004
        /*0012*/ 	.short	0x0020
        /*0014*/ 	.byte	0x00, 0xf0, 0x41, 0x00


	//----- nvinfo : EIATTR_KPARAM_INFO
	.align		4
.L_142:
        /*0018*/ 	.byte	0x04, 0x17
        /*001a*/ 	.short	(.L_144 - .L_143)
.L_143:
        /*001c*/ 	.word	0x00000000
        /*0020*/ 	.short	0x0003
        /*0022*/ 	.short	0x0018
        /*0024*/ 	.byte	0x00, 0xf0, 0x21, 0x00


	//----- nvinfo : EIATTR_KPARAM_INFO
	.align		4
.L_144:
        /*0028*/ 	.byte	0x04, 0x17
        /*002a*/ 	.short	(.L_146 - .L_145)
.L_145:
        /*002c*/ 	.word	0x00000000
        /*0030*/ 	.short	0x0002
        /*0032*/ 	.short	0x000c
        /*0034*/ 	.byte	0x00, 0xf0, 0x31, 0x00


	//----- nvinfo : EIATTR_KPARAM_INFO
	.align		4
.L_146:
        /*0038*/ 	.byte	0x04, 0x17
        /*003a*/ 	.short	(.L_148 - .L_147)
.L_147:
        /*003c*/ 	.word	0x00000000
        /*0040*/ 	.short	0x0001
        /*0042*/ 	.short	0x0008
        /*0044*/ 	.byte	0x00, 0xf0, 0x11, 0x00


	//----- nvinfo : EIATTR_KPARAM_INFO
	.align		4
.L_148:
        /*0048*/ 	.byte	0x04, 0x17
        /*004a*/ 	.short	(.L_150 - .L_149)
.L_149:
        /*004c*/ 	.word	0x00000000
        /*0050*/ 	.short	0x0000
        /*0052*/ 	.short	0x0000
        /*0054*/ 	.byte	0x00, 0xf0, 0x21, 0x00


	//----- nvinfo : EIATTR_SPARSE_MMA_MASK
	.align		4
.L_150:
        /*0058*/ 	.byte	0x03, 0x50
        /*005a*/ 	.short	0x0000


	//----- nvinfo : EIATTR_MAXREG_COUNT
	.align		4
        /*005c*/ 	.byte	0x03, 0x1b
        /*005e*/ 	.short	0x00ff


	//----- nvinfo : EIATTR_MERCURY_ISA_VERSION
	.align		4
        /*0060*/ 	.byte	0x03, 0x5f
        /*0062*/ 	.short	0x0101


	//----- nvinfo : EIATTR_VRC_CTA_INIT_COUNT
	.align		4
        /*0064*/ 	.byte	0x02, 0x4a
	.zero		1
	.zero		1


	//----- nvinfo : EIATTR_EXIT_INSTR_OFFSETS
	.align		4
        /*0068*/ 	.byte	0x04, 0x1c
        /*006a*/ 	.short	(.L_152 - .L_151)


	//   ....[0]....
.L_151:
        /*006c*/ 	.word	0x00000120


	//   ....[1]....
        /*0070*/ 	.word	0x00001230


	//   ....[2]....
        /*0074*/ 	.word	0x00001530


	//   ....[3]....
        /*0078*/ 	.word	0x00001550


	//   ....[4]....
        /*007c*/ 	.word	0x00001ca0


	//   ....[5]....
        /*0080*/ 	.word	0x00001f20


	//----- nvinfo : EIATTR_MAX_THREADS
	.align		4
.L_152:
        /*0084*/ 	.byte	0x04, 0x05
        /*0086*/ 	.short	(.L_154 - .L_153)
.L_153:
        /*0088*/ 	.word	0x00000080
        /*008c*/ 	.word	0x00000001
        /*0090*/ 	.word	0x00000001


	//----- nvinfo : EIATTR_CRS_STACK_SIZE
	.align		4
.L_154:
        /*0094*/ 	.byte	0x04, 0x1e
        /*0096*/ 	.short	(.L_156 - .L_155)
.L_155:
        /*0098*/ 	.word	0x00000000


	//----- nvinfo : EIATTR_CBANK_PARAM_SIZE
	.align		4
.L_156:
        /*009c*/ 	.byte	0x03, 0x19
        /*009e*/ 	.short	0x0030


	//----- nvinfo : EIATTR_PARAM_CBANK
	.align		4
        /*00a0*/ 	.byte	0x04, 0x0a
        /*00a2*/ 	.short	(.L_158 - .L_157)
	.align		4
.L_157:
        /*00a4*/ 	.word	index@(.nv.constant0._ZN3cub18CUB_300001_SM_10006detail9transform16transform_kernelINS2_10policy_hubILb1EN4cuda3std3__45tupleIJN6thrust24THRUST_300001_SM_1000_NS17counting_iteratorIiNSA_11use_defaultESC_SC_EEEEEE10policy1000El15computeFinalPutNSA_6detail15normal_iteratorINSA_10device_ptrIfEEEEJSD_EEEvT0_iT1_T2_DpNS2_10kernel_argIT3_EE)
        /*00a8*/ 	.short	0x0380
        /*00aa*/ 	.short	0x0030


	//----- nvinfo : EIATTR_SW_WAR
	.align		4
.L_158:
        /*00ac*/ 	.byte	0x04, 0x36
        /*00ae*/ 	.short	(.L_160 - .L_159)
.L_159:
        /*00b0*/ 	.word	0x00000008
.L_160:


//--------------------- .nv.info._ZN3cub18CUB_300001_SM_10006detail9transform16transform_kernelINS2_10policy_hubILb1EN4cuda3std3__45tupleIJN6thrust24THRUST_300001_SM_1000_NS17counting_iteratorIiNSA_11use_defaultESC_SC_EEEEEE10policy1000Ei15computeFinalPutNSA_6detail15normal_iteratorINSA_10device_ptrIfEEEEJSD_EEEvT0_iT1_T2_DpNS2_10kernel_argIT3_EE --------------------------
	.section	.nv.info._ZN3cub18CUB_300001_SM_10006detail9transform16transform_kernelINS2_10policy_hubILb1EN4cuda3std3__45tupleIJN6thrust24THRUST_300001_SM_1000_NS17counting_iteratorIiNSA_11use_defaultESC_SC_EEEEEE10policy1000Ei15computeFinalPutNSA_6detail15normal_iteratorINSA_10device_ptrIfEEEEJSD_EEEvT0_iT1_T2_DpNS2_10kernel_argIT3_EE,"",@"SHT_CUDA_INFO"
	.sectionflags	@""
	.align	4


	//----- nvinfo : EIATTR_CUDA_API_VERSION
	.align		4
        /*0000*/ 	.byte	0x04, 0x37
        /*0002*/ 	.short	(.L_162 - .L_161)
.L_161:
        /*0004*/ 	.word	0x00000082


	//----- nvinfo : EIATTR_KPARAM_INFO
	.align		4
.L_162:
        /*0008*/ 	.byte	0x04, 0x17
        /*000a*/ 	.short	(.L_164 - .L_163)
.L_163:
        /*000c*/ 	.word	0x00000000
        /*0010*/ 	.short	0x0004
        /*0012*/ 	.short	0x0020
        /*0014*/ 	.byte	0x00, 0xf0, 0x41, 0x00


	//----- nvinfo : EIATTR_KPARAM_INFO
	.align		4
.L_164:
        /*0018*/ 	.byte	0x04, 0x17
        /*001a*/ 	.short	(.L_166 - .L_165)
.L_165:
        /*001c*/ 	.word	0x00000000
        /*0020*/ 	.short	0x0003
        /*0022*/ 	.short	0x0018
        /*0024*/ 	.byte	0x00, 0xf0, 0x21, 0x00


	//----- nvinfo : EIATTR_KPARAM_INFO
	.align		4
.L_166:
        /*0028*/ 	.byte	0x04, 0x17
        /*002a*/ 	.short	(.L_168 - .L_167)
.L_167:
        /*002c*/ 	.word	0x00000000
        /*0030*/ 	.short	0x0002
        /*0032*/ 	.short	0x0008
        /*0034*/ 	.byte	0x00, 0xf0, 0x31, 0x00


	//----- nvinfo : EIATTR_KPARAM_INFO
	.align		4
.L_168:
        /*0038*/ 	.byte	0x04, 0x17
        /*003a*/ 	.short	(.L_170 - .L_169)
.L_169:
        /*003c*/ 	.word	0x00000000
        /*0040*/ 	.short	0x0001
        /*0042*/ 	.short	0x0004
        /*0044*/ 	.byte	0x00, 0xf0, 0x11, 0x00


	//----- nvinfo : EIATTR_KPARAM_INFO
	.align		4
.L_170:
        /*0048*/ 	.byte	0x04, 0x17
        /*004a*/ 	.short	(.L_172 - .L_171)
.L_171:
        /*004c*/ 	.word	0x00000000
        /*0050*/ 	.short	0x0000
        /*0052*/ 	.short	0x0000
        /*0054*/ 	.byte	0x00, 0xf0, 0x11, 0x00


	//----- nvinfo : EIATTR_SPARSE_MMA_MASK
	.align		4
.L_172:
        /*0058*/ 	.byte	0x03, 0x50
        /*005a*/ 	.short	0x0000


	//----- nvinfo : EIATTR_MAXREG_COUNT
	.align		4
        /*005c*/ 	.byte	0x03, 0x1b
        /*005e*/ 	.short	0x00ff


	//----- nvinfo : EIATTR_MERCURY_ISA_VERSION
	.align		4
        /*0060*/ 	.byte	0x03, 0x5f
        /*0062*/ 	.short	0x0101


	//----- nvinfo : EIATTR_VRC_CTA_INIT_COUNT
	.align		4
        /*0064*/ 	.byte	0x02, 0x4a
	.zero		1
	.zero		1


	//----- nvinfo : EIATTR_EXIT_INSTR_OFFSETS
	.align		4
        /*0068*/ 	.byte	0x04, 0x1c
        /*006a*/ 	.short	(.L_174 - .L_173)


	//   ....[0]....
.L_173:
        /*006c*/ 	.word	0x000000b0


	//   ....[1]....
        /*0070*/ 	.word	0x000007f0


	//   ....[2]....
        /*0074*/ 	.word	0x00000aa0


	//   ....[3]....
        /*0078*/ 	.word	0x00000ac0


	//   ....[4]....
        /*007c*/ 	.word	0x000013c0


	//   ....[5]....
        /*0080*/ 	.word	0x00001680


	//----- nvinfo : EIATTR_MAX_THREADS
	.align		4
.L_174:
        /*0084*/ 	.byte	0x04, 0x05
        /*0086*/ 	.short	(.L_176 - .L_175)
.L_175:
        /*0088*/ 	.word	0x00000080
        /*008c*/ 	.word	0x00000001
        /*0090*/ 	.word	0x00000001


	//----- nvinfo : EIATTR_CRS_STACK_SIZE
	.align		4
.L_176:
        /*0094*/ 	.byte	0x04, 0x1e
        /*0096*/ 	.short	(.L_178 - .L_177)
.L_177:
        /*0098*/ 	.word	0x00000000


	//----- nvinfo : EIATTR_CBANK_PARAM_SIZE
	.align		4
.L_178:
        /*009c*/ 	.byte	0x03, 0x19
        /*009e*/ 	.short	0x0030


	//----- nvinfo : EIATTR_PARAM_CBANK
	.align		4
        /*00a0*/ 	.byte	0x04, 0x0a
        /*00a2*/ 	.short	(.L_180 - .L_179)
	.align		4
.L_179:
        /*00a4*/ 	.word	index@(.nv.constant0._ZN3cub18CUB_300001_SM_10006detail9transform16transform_kernelINS2_10policy_hubILb1EN4cuda3std3__45tupleIJN6thrust24THRUST_300001_SM_1000_NS17counting_iteratorIiNSA_11use_defaultESC_SC_EEEEEE10policy1000Ei15computeFinalPutNSA_6detail15normal_iteratorINSA_10device_ptrIfEEEEJSD_EEEvT0_iT1_T2_DpNS2_10kernel_argIT3_EE)
        /*00a8*/ 	.short	0x0380
        /*00aa*/ 	.short	0x0030


	//----- nvinfo : EIATTR_SW_WAR
	.align		4
.L_180:
        /*00ac*/ 	.byte	0x04, 0x36
        /*00ae*/ 	.short	(.L_182 - .L_181)
.L_181:
        /*00b0*/ 	.word	0x00000008
.L_182:


//--------------------- .nv.info._ZN3cub18CUB_300001_SM_10006detail9transform16transform_kernelINS2_10policy_hubILb1EN4cuda3std3__45tupleIJN6thrust24THRUST_300001_SM_1000_NS17counting_iteratorIiNSA_11use_defaultESC_SC_EEEEEE10policy1000El16computeFinalCallNSA_6detail15normal_iteratorINSA_10device_ptrIfEEEEJSD_EEEvT0_iT1_T2_DpNS2_10kernel_argIT3_EE --------------------------
	.section	.nv.info._ZN3cub18CUB_300001_SM_10006detail9transform16transform_kernelINS2_10policy_hubILb1EN4cuda3std3__45tupleIJN6thrust24THRUST_300001_SM_1000_NS17counting_iteratorIiNSA_11use_defaultESC_SC_EEEEEE10policy1000El16computeFinalCallNSA_6detail15normal_iteratorINSA_10device_ptrIfEEEEJSD_EEEvT0_iT1_T2_DpNS2_10kernel_argIT3_EE,"",@"SHT_CUDA_INFO"
	.sectionflags	@""
	.align	4


	//----- nvinfo : EIATTR_CUDA_API_VERSION
	.align		4
        /*0000*/ 	.byte	0x04, 0x37
        /*0002*/ 	.short	(.L_184 - .L_183)
.L_183:
        /*0004*/ 	.word	0x00000082


	//----- nvinfo : EIATTR_KPARAM_INFO
	.align		4
.L_184:
        /*0008*/ 	.byte	0x04, 0x17
        /*000a*/ 	.short	(.L_186 - .L_185)
.L_185:
        /*000c*/ 	.word	0x00000000
        /*0010*/ 	.short	0x0004
        /*0012*/ 	.short	0x0020
        /*0014*/ 	.byte	0x00, 0xf0, 0x41, 0x00


	//----- nvinfo : EIATTR_KPARAM_INFO
	.align		4
.L_186:
        /*0018*/ 	.byte	0x04, 0x17
        /*001a*/ 	.short	(.L_188 - .L_187)
.L_187:
        /*001c*/ 	.word	0x00000000
        /*0020*/ 	.short	0x0003
        /*0022*/ 	.short	0x0018
        /*0024*/ 	.byte	0x00, 0xf0, 0x21, 0x00


	//----- nvinfo : EIATTR_KPARAM_INFO
	.align		4
.L_188:
        /*0028*/ 	.byte	0x04, 0x17
        /*002a*/ 	.short	(.L_190 - .L_189)
.L_189:
        /*002c*/ 	.word	0x00000000
        /*0030*/ 	.short	0x0002
        /*0032*/ 	.short	0x000c
        /*0034*/ 	.byte	0x00, 0xf0, 0x31, 0x00


	//----- nvinfo : EIATTR_KPARAM_INFO
	.align		4
.L_190:
        /*0038*/ 	.byte	0x04, 0x17
        /*003a*/ 	.short	(.L_192 - .L_191)
.L_191:
        /*003c*/ 	.word	0x00000000
        /*0040*/ 	.short	0x0001
        /*0042*/ 	.short	0x0008
        /*0044*/ 	.byte	0x00, 0xf0, 0x11, 0x00


	//----- nvinfo : EIATTR_KPARAM_INFO
	.align		4
.L_192:
        /*0048*/ 	.byte	0x04, 0x17
        /*004a*/ 	.short	(.L_194 - .L_193)
.L_193:
        /*004c*/ 	.word	0x00000000
        /*0050*/ 	.short	0x0000
        /*0052*/ 	.short	0x0000
        /*0054*/ 	.byte	0x00, 0xf0, 0x21, 0x00


	//----- nvinfo : EIATTR_SPARSE_MMA_MASK
	.align		4
.L_194:
        /*0058*/ 	.byte	0x03, 0x50
        /*005a*/ 	.short	0x0000


	//----- nvinfo : EIATTR_MAXREG_COUNT
	.align		4
        /*005c*/ 	.byte	0x03, 0x1b
        /*005e*/ 	.short	0x00ff


	//----- nvinfo : EIATTR_MERCURY_ISA_VERSION
	.align		4
        /*0060*/ 	.byte	0x03, 0x5f
        /*0062*/ 	.short	0x0101


	//----- nvinfo : EIATTR_VRC_CTA_INIT_COUNT
	.align		4
        /*0064*/ 	.byte	0x02, 0x4a
	.zero		1
	.zero		1


	//----- nvinfo : EIATTR_EXIT_INSTR_OFFSETS
	.align		4
        /*0068*/ 	.byte	0x04, 0x1c
        /*006a*/ 	.short	(.L_196 - .L_195)


	//   ....[0]....
.L_195:
        /*006c*/ 	.word	0x00000120


	//   ....[1]....
        /*0070*/ 	.word	0x00001230


	//   ....[2]....
        /*0074*/ 	.word	0x00001530


	//   ....[3]....
        /*0078*/ 	.word	0x00001550


	//   ....[4]....
        /*007c*/ 	.word	0x00001ca0


	//   ....[5]....
        /*0080*/ 	.word	0x00001f20


	//----- nvinfo : EIATTR_MAX_THREADS
	.align		4
.L_196:
        /*0084*/ 	.byte	0x04, 0x05
        /*0086*/ 	.short	(.L_198 - .L_197)
.L_197:
        /*0088*/ 	.word	0x00000080
        /*008c*/ 	.word	0x00000001
        /*0090*/ 	.word	0x00000001


	//----- nvinfo : EIATTR_CRS_STACK_SIZE
	.align		4
.L_198:
        /*0094*/ 	.byte	0x04, 0x1e
        /*0096*/ 	.short	(.L_200 - .L_199)
.L_199:
        /*0098*/ 	.word	0x00000000


	//----- nvinfo : EIATTR_CBANK_PARAM_SIZE
	.align		4
.L_200:
        /*009c*/ 	.byte	0x03, 0x19
        /*009e*/ 	.short	0x0030


	//----- nvinfo : EIATTR_PARAM_CBANK
	.align		4
        /*00a0*/ 	.byte	0x04, 0x0a
        /*00a2*/ 	.short	(.L_202 - .L_201)
	.align		4
.L_201:
        /*00a4*/ 	.word	index@(.nv.constant0._ZN3cub18CUB_300001_SM_10006detail9transform16transform_kernelINS2_10policy_hubILb1EN4cuda3std3__45tupleIJN6thrust24THRUST_300001_SM_1000_NS17counting_iteratorIiNSA_11use_defaultESC_SC_EEEEEE10policy1000El16computeFinalCallNSA_6detail15normal_iteratorINSA_10device_ptrIfEEEEJSD_EEEvT0_iT1_T2_DpNS2_10kernel_argIT3_EE)
        /*00a8*/ 	.short	0x0380
        /*00aa*/ 	.short	0x0030


	//----- nvinfo : EIATTR_SW_WAR
	.align		4
.L_202:
        /*00ac*/ 	.byte	0x04, 0x36
        /*00ae*/ 	.short	(.L_204 - .L_203)
.L_203:
        /*00b0*/ 	.word	0x00000008
.L_204:


//--------------------- .nv.info._ZN3cub18CUB_300001_SM_10006detail9transform16transform_kernelINS2_10policy_hubILb1EN4cuda3std3__45tupleIJN6thrust24THRUST_300001_SM_1000_NS17counting_iteratorIiNSA_11use_defaultESC_SC_EEEEEE10policy1000Ei16computeFinalCallNSA_6detail15normal_iteratorINSA_10device_ptrIfEEEEJSD_EEEvT0_iT1_T2_DpNS2_10kernel_argIT3_EE --------------------------
	.section	.nv.info._ZN3cub18CUB_300001_SM_10006detail9transform16transform_kernelINS2_10policy_hubILb1EN4cuda3std3__45tupleIJN6thrust24THRUST_300001_SM_1000_NS17counting_iteratorIiNSA_11use_defaultESC_SC_EEEEEE10policy1000Ei16computeFinalCallNSA_6detail15normal_iteratorINSA_10device_ptrIfEEEEJSD_EEEvT0_iT1_T2_DpNS2_10kernel_argIT3_EE,"",@"SHT_CUDA_INFO"
	.sectionflags	@""
	.align	4


	//----- nvinfo : EIATTR_CUDA_API_VERSION
	.align		4
        /*0000*/ 	.byte	0x04, 0x37
        /*0002*/ 	.short	(.L_206 - .L_205)
.L_205:
        /*0004*/ 	.word	0x00000082


	//----- nvinfo : EIATTR_KPARAM_INFO
	.align		4
.L_206:
        /*0008*/ 	.byte	0x04, 0x17
        /*000a*/ 	.short	(.L_208 - .L_207)
.L_207:
        /*000c*/ 	.word	0x00000000
        /*0010*/ 	.short	0x0004
        /*0012*/ 	.short	0x0020
        /*0014*/ 	.byte	0x00, 0xf0, 0x41, 0x00


	//----- nvinfo : EIATTR_KPARAM_INFO
	.align		4
.L_208:
        /*0018*/ 	.byte	0x04, 0x17
        /*001a*/ 	.short	(.L_210 - .L_209)
.L_209:
        /*001c*/ 	.word	0x00000000
        /*0020*/ 	.short	0x0003
        /*0022*/ 	.short	0x0018
        /*0024*/ 	.byte	0x00, 0xf0, 0x21, 0x00


	//----- nvinfo : EIATTR_KPARAM_INFO
	.align		4
.L_210:
        /*0028*/ 	.byte	0x04, 0x17
        /*002a*/ 	.short	(.L_212 - .L_211)
.L_211:
        /*002c*/ 	.word	0x00000000
        /*0030*/ 	.short	0x0002
        /*0032*/ 	.short	0x0008
        /*0034*/ 	.byte	0x00, 0xf0, 0x31, 0x00


	//----- nvinfo : EIATTR_KPARAM_INFO
	.align		4
.L_212:
        /*0038*/ 	.byte	0x04, 0x17
        /*003a*/ 	.short	(.L_214 - .L_213)
.L_213:
        /*003c*/ 	.word	0x00000000
        /*0040*/ 	.short	0x0001
        /*0042*/ 	.short	0x0004
        /*0044*/ 	.byte	0x00, 0xf0, 0x11, 0x00


	//----- nvinfo : EIATTR_KPARAM_INFO
	.align		4
.L_214:
        /*0048*/ 	.byte	0x04, 0x17
        /*004a*/ 	.short	(.L_216 - .L_215)
.L_215:
        /*004c*/ 	.word	0x00000000
        /*0050*/ 	.short	0x0000
        /*0052*/ 	.short	0x0000
        /*0054*/ 	.byte	0x00, 0xf0, 0x11, 0x00


	//----- nvinfo : EIATTR_SPARSE_MMA_MASK
	.align		4
.L_216:
        /*0058*/ 	.byte	0x03, 0x50
        /*005a*/ 	.short	0x0000


	//----- nvinfo : EIATTR_MAXREG_COUNT
	.align		4
        /*005c*/ 	.byte	0x03, 0x1b
        /*005e*/ 	.short	0x00ff


	//----- nvinfo : EIATTR_MERCURY_ISA_VERSION
	.align		4
        /*0060*/ 	.byte	0x03, 0x5f
        /*0062*/ 	.short	0x0101


	//----- nvinfo : EIATTR_VRC_CTA_INIT_COUNT
	.align		4
        /*0064*/ 	.byte	0x02, 0x4a
	.zero		1
	.zero		1


	//----- nvinfo : EIATTR_EXIT_INSTR_OFFSETS
	.align		4
        /*0068*/ 	.byte	0x04, 0x1c
        /*006a*/ 	.short	(.L_218 - .L_217)


	//   ....[0]....
.L_217:
        /*006c*/ 	.word	0x000000b0


	//   ....[1]....
        /*0070*/ 	.word	0x000007f0


	//   ....[2]....
        /*0074*/ 	.word	0x00000aa0


	//   ....[3]....
        /*0078*/ 	.word	0x00000ac0


	//   ....[4]....
        /*007c*/ 	.word	0x000013c0


	//   ....[5]....
        /*0080*/ 	.word	0x00001680


	//----- nvinfo : EIATTR_MAX_THREADS
	.align		4
.L_218:
        /*0084*/ 	.byte	0x04, 0x05
        /*0086*/ 	.short	(.L_220 - .L_219)
.L_219:
        /*0088*/ 	.word	0x00000080
        /*008c*/ 	.word	0x00000001
        /*0090*/ 	.word	0x00000001


	//----- nvinfo : EIATTR_CRS_STACK_SIZE
	.align		4
.L_220:
        /*0094*/ 	.byte	0x04, 0x1e
        /*0096*/ 	.short	(.L_222 - .L_221)
.L_221:
        /*0098*/ 	.word	0x00000000


	//----- nvinfo : EIATTR_CBANK_PARAM_SIZE
	.align		4
.L_222:
        /*009c*/ 	.byte	0x03, 0x19
        /*009e*/ 	.short	0x0030


	//----- nvinfo : EIATTR_PARAM_CBANK
	.align		4
        /*00a0*/ 	.byte	0x04, 0x0a
        /*00a2*/ 	.short	(.L_224 - .L_223)
	.align		4
.L_223:
        /*00a4*/ 	.word	index@(.nv.constant0._ZN3cub18CUB_300001_SM_10006detail9transform16transform_kernelINS2_10policy_hubILb1EN4cuda3std3__45tupleIJN6thrust24THRUST_300001_SM_1000_NS17counting_iteratorIiNSA_11use_defaultESC_SC_EEEEEE10policy1000Ei16computeFinalCallNSA_6detail15normal_iteratorINSA_10device_ptrIfEEEEJSD_EEEvT0_iT1_T2_DpNS2_10kernel_argIT3_EE)
        /*00a8*/ 	.short	0x0380
        /*00aa*/ 	.short	0x0030


	//----- nvinfo : EIATTR_SW_WAR
	.align		4
.L_224:
        /*00ac*/ 	.byte	0x04, 0x36
        /*00ae*/ 	.short	(.L_226 - .L_225)
.L_225:
        /*00b0*/ 	.word	0x00000008
.L_226:


//--------------------- .nv.info._ZN3cub18CUB_300001_SM_10006detail8for_each13static_kernelINS2_12policy_hub_t12policy_500_tEmN6thrust24THRUST_300001_SM_1000_NS8cuda_cub20__uninitialized_fill7functorINS7_10device_ptrIfEEfEEEEvT0_T1_ --------------------------
	.section	.nv.info._ZN3cub18CUB_300001_SM_10006detail8for_each13static_kernelINS2_12policy_hub_t12policy_500_tEmN6thrust24THRUST_300001_SM_1000_NS8cuda_cub20__uninitialized_fill7functorINS7_10device_ptrIfEEfEEEEvT0_T1_,"",@"SHT_CUDA_INFO"
	.sectionflags	@""
	.align	4


	//----- nvinfo : EIATTR_CUDA_API_VERSION
	.align		4
        /*0000*/ 	.byte	0x04, 0x37
        /*0002*/ 	.short	(.L_228 - .L_227)
.L_227:
        /*0004*/ 	.word	0x00000082


	//----- nvinfo : EIATTR_KPARAM_INFO
	.align		4
.L_228:
        /*0008*/ 	.byte	0x04, 0x17
        /*000a*/ 	.short	(.L_230 - .L_229)
.L_229:
        /*000c*/ 	.word	0x00000000
        /*0010*/ 	.short	0x0001
        /*0012*/ 	.short	0x0008
        /*0014*/ 	.byte	0x00, 0xf0, 0x41, 0x00


	//----- nvinfo : EIATTR_KPARAM_INFO
	.align		4
.L_230:
        /*0018*/ 	.byte	0x04, 0x17
        /*001a*/ 	.short	(.L_232 - .L_231)
.L_231:
        /*001c*/ 	.word	0x00000000
        /*0020*/ 	.short	0x0000
        /*0022*/ 	.short	0x0000
        /*0024*/ 	.byte	0x00, 0xf0, 0x21, 0x00


	//----- nvinfo : EIATTR_SPARSE_MMA_MASK
	.align		4
.L_232:
        /*0028*/ 	.byte	0x03, 0x50
        /*002a*/ 	.short	0x0000


	//----- nvinfo : EIATTR_MAXREG_COUNT
	.align		4
        /*002c*/ 	.byte	0x03, 0x1b
        /*002e*/ 	.short	0x00ff


	//----- nvinfo : EIATTR_MERCURY_ISA_VERSION
	.align		4
        /*0030*/ 	.byte	0x03, 0x5f
        /*0032*/ 	.short	0x0101


	//----- nvinfo : EIATTR_VRC_CTA_INIT_COUNT
	.align		4
        /*0034*/ 	.byte	0x02, 0x4a
	.zero		1
	.zero		1


	//----- nvinfo : EIATTR_EXIT_INSTR_OFFSETS
	.align		4
        /*0038*/ 	.byte	0x04, 0x1c
        /*003a*/ 	.short	(.L_234 - .L_233)


	//   ....[0]....
.L_233:
        /*003c*/ 	.word	0x00000130


	//   ....[1]....
        /*0040*/ 	.word	0x00000230


	//   ....[2]....
        /*0044*/ 	.word	0x00000260


	//----- nvinfo : EIATTR_MAX_THREADS
	.align		4
.L_234:
        /*0048*/ 	.byte	0x04, 0x05
        /*004a*/ 	.short	(.L_236 - .L_235)
.L_235:
        /*004c*/ 	.word	0x00000100
        /*0050*/ 	.word	0x00000001
        /*0054*/ 	.word	0x00000001


	//----- nvinfo : EIATTR_CBANK_PARAM_SIZE
	.align		4
.L_236:
        /*0058*/ 	.byte	0x03, 0x19
        /*005a*/ 	.short	0x0018


	//----- nvinfo : EIATTR_PARAM_CBANK
	.align		4
        /*005c*/ 	.byte	0x04, 0x0a
        /*005e*/ 	.short	(.L_238 - .L_237)
	.align		4
.L_237:
        /*0060*/ 	.word	index@(.nv.constant0._ZN3cub18CUB_300001_SM_10006detail8for_each13static_kernelINS2_12policy_hub_t12policy_500_tEmN6thrust24THRUST_300001_SM_1000_NS8cuda_cub20__uninitialized_fill7functorINS7_10device_ptrIfEEfEEEEvT0_T1_)
        /*0064*/ 	.short	0x0380
        /*0066*/ 	.short	0x0018


	//----- nvinfo : EIATTR_SW_WAR
	.align		4
.L_238:
        /*0068*/ 	.byte	0x04, 0x36
        /*006a*/ 	.short	(.L_240 - .L_239)
.L_239:
        /*006c*/ 	.word	0x00000008
.L_240:


//--------------------- .nv.info._ZN3cub18CUB_300001_SM_10006detail11EmptyKernelIvEEvv --------------------------
	.section	.nv.info._ZN3cub18CUB_300001_SM_10006detail11EmptyKernelIvEEvv,"",@"SHT_CUDA_INFO"
	.sectionflags	@""
	.align	4


	//----- nvinfo : EIATTR_CUDA_API_VERSION
	.align		4
        /*0000*/ 	.byte	0x04, 0x37
        /*0002*/ 	.short	(.L_242 - .L_241)
.L_241:
        /*0004*/ 	.word	0x00000082


	//----- nvinfo : EIATTR_SPARSE_MMA_MASK
	.align		4
.L_242:
        /*0008*/ 	.byte	0x03, 0x50
        /*000a*/ 	.short	0x0000


	//----- nvinfo : EIATTR_MAXREG_COUNT
	.align		4
        /*000c*/ 	.byte	0x03, 0x1b
        /*000e*/ 	.short	0x00ff


	//----- nvinfo : EIATTR_MERCURY_ISA_VERSION
	.align		4
        /*0010*/ 	.byte	0x03, 0x5f
        /*0012*/ 	.short	0x0101


	//----- nvinfo : EIATTR_VRC_CTA_INIT_COUNT
	.align		4
        /*0014*/ 	.byte	0x02, 0x4a
	.zero		1
	.zero		1


	//----- nvinfo : EIATTR_EXIT_INSTR_OFFSETS
	.align		4
        /*0018*/ 	.byte	0x04, 0x1c
        /*001a*/ 	.short	(.L_244 - .L_243)


	//   ....[0]....
.L_243:
        /*001c*/ 	.word	0x00000010


	//----- nvinfo : EIATTR_SW_WAR
	.align		4
.L_244:
        /*0020*/ 	.byte	0x04, 0x36
        /*0022*/ 	.short	(.L_246 - .L_245)
.L_245:
        /*0024*/ 	.word	0x00000008
.L_246:


//--------------------- .nv.callgraph             --------------------------
	.section	.nv.callgraph,"",@"SHT_CUDA_CALLGRAPH"
	.align	4
	.sectionentsize	8
	.align		4
        /*0000*/ 	.word	0x00000000
	.align		4
        /*0004*/ 	.word	0xffffffff
	.align		4
        /*0008*/ 	.word	0x00000000
	.align		4
        /*000c*/ 	.word	0xfffffffe
	.align		4
        /*0010*/ 	.word	0x00000000
	.align		4
        /*0014*/ 	.word	0xfffffffd
	.align		4
        /*0018*/ 	.word	0x00000000
	.align		4
        /*001c*/ 	.word	0xfffffffc


//--------------------- .nv.constant4             --------------------------
	.section	.nv.constant4,"a",@progbits
	.align	8
	.align		8
.nv.constant4:
        /*0000*/ 	.dword	_ZN34_INTERNAL_5735975c_4_k_cu_2d19cac94cuda3std3__45__cpo5beginE
	.align		8
        /*0008*/ 	.dword	_ZN34_INTERNAL_5735975c_4_k_cu_2d19cac94cuda3std3__45__cpo3endE
	.align		8
        /*0010*/ 	.dword	_ZN34_INTERNAL_5735975c_4_k_cu_2d19cac94cuda3std3__45__cpo6cbeginE
	.align		8
        /*0018*/ 	.dword	_ZN34_INTERNAL_5735975c_4_k_cu_2d19cac94cuda3std3__45__cpo4cendE
	.align		8
        /*0020*/ 	.dword	_ZN34_INTERNAL_5735975c_4_k_cu_2d19cac94cuda3std3__45__cpo6rbeginE
	.align		8
        /*0028*/ 	.dword	_ZN34_INTERNAL_5735975c_4_k_cu_2d19cac94cuda3std3__45__cpo4rendE
	.align		8
        /*0030*/ 	.dword	_ZN34_INTERNAL_5735975c_4_k_cu_2d19cac94cuda3std3__45__cpo7crbeginE
	.align		8
        /*0038*/ 	.dword	_ZN34_INTERNAL_5735975c_4_k_cu_2d19cac94cuda3std3__45__cpo5crendE
	.align		8
        /*0040*/ 	.dword	_ZN34_INTERNAL_5735975c_4_k_cu_2d19cac94cuda3std3__436_GLOBAL__N__5735975c_4_k_cu_2d19cac96ignoreE
	.align		8
        /*0048*/ 	.dword	_ZN34_INTERNAL_5735975c_4_k_cu_2d19cac94cuda3std3__419piecewise_constructE
	.align		8
        /*0050*/ 	.dword	_ZN34_INTERNAL_5735975c_4_k_cu_2d19cac94cuda3std3__48in_placeE
	.align		8
        /*0058*/ 	.dword	_ZN34_INTERNAL_5735975c_4_k_cu_2d19cac94cuda3std3__420unreachable_sentinelE
	.align		8
        /*0060*/ 	.dword	_ZN34_INTERNAL_5735975c_4_k_cu_2d19cac94cuda3std3__47nulloptE
	.align		8
        /*0068*/ 	.dword	_ZN34_INTERNAL_5735975c_4_k_cu_2d19cac94cuda3std3__48unexpectE
	.align		8
        /*0070*/ 	.dword	_ZN34_INTERNAL_5735975c_4_k_cu_2d19cac94cuda3std6ranges3__45__cpo4swapE
	.align		8
        /*0078*/ 	.dword	_ZN34_INTERNAL_5735975c_4_k_cu_2d19cac94cuda3std6ranges3__45__cpo9iter_moveE
	.align		8
        /*0080*/ 	.dword	_ZN34_INTERNAL_5735975c_4_k_cu_2d19cac94cuda3std6ranges3__45__cpo5beginE
	.align		8
        /*0088*/ 	.dword	_ZN34_INTERNAL_5735975c_4_k_cu_2d19cac94cuda3std6ranges3__45__cpo3endE
	.align		8
        /*0090*/ 	.dword	_ZN34_INTERNAL_5735975c_4_k_cu_2d19cac94cuda3std6ranges3__45__cpo6cbeginE
	.align		8
        /*0098*/ 	.dword	_ZN34_INTERNAL_5735975c_4_k_cu_2d19cac94cuda3std6ranges3__45__cpo4cendE
	.align		8
        /*00a0*/ 	.dword	_ZN34_INTERNAL_5735975c_4_k_cu_2d19cac94cuda3std6ranges3__45__cpo7advanceE
	.align		8
        /*00a8*/ 	.dword	_ZN34_INTERNAL_5735975c_4_k_cu_2d19cac94cuda3std6ranges3__45__cpo9iter_swapE
	.align		8
        /*00b0*/ 	.dword	_ZN34_INTERNAL_5735975c_4_k_cu_2d19cac94cuda3std6ranges3__45__cpo4nextE
	.align		8
        /*00b8*/ 	.dword	_ZN34_INTERNAL_5735975c_4_k_cu_2d19cac94cuda3std6ranges3__45__cpo4prevE
	.align		8
        /*00c0*/ 	.dword	_ZN34_INTERNAL_5735975c_4_k_cu_2d19cac94cuda3std6ranges3__45__cpo4dataE
	.align		8
        /*00c8*/ 	.dword	_ZN34_INTERNAL_5735975c_4_k_cu_2d19cac94cuda3std6ranges3__45__cpo5cdataE
	.align		8
        /*00d0*/ 	.dword	_ZN34_INTERNAL_5735975c_4_k_cu_2d19cac94cuda3std6ranges3__45__cpo4sizeE
	.align		8
        /*00d8*/ 	.dword	_ZN34_INTERNAL_5735975c_4_k_cu_2d19cac94cuda3std6ranges3__45__cpo5ssizeE
	.align		8
        /*00e0*/ 	.dword	_ZN34_INTERNAL_5735975c_4_k_cu_2d19cac94cuda3std6ranges3__45__cpo8distanceE
	.align		8
        /*00e8*/ 	.dword	_ZN34_INTERNAL_5735975c_4_k_cu_2d19cac96thrust24THRUST_300001_SM_1000_NS8cuda_cub3parE
	.align		8
        /*00f0*/ 	.dword	_ZN34_INTERNAL_5735975c_4_k_cu_2d19cac96thrust24THRUST_300001_SM_1000_NS8cuda_cub10par_nosyncE
	.align		8
        /*00f8*/ 	.dword	_ZN34_INTERNAL_5735975c_4_k_cu_2d19cac96thrust24THRUST_300001_SM_1000_NS6system6detail10sequential3seqE
	.align		8
        /*0100*/ 	.dword	_ZN34_INTERNAL_5735975c_4_k_cu_2d19cac96thrust24THRUST_300001_SM_1000_NS12placeholders2_1E
	.align		8
        /*0108*/ 	.dword	_ZN34_INTERNAL_5735975c_4_k_cu_2d19cac96thrust24THRUST_300001_SM_1000_NS12placeholders2_2E
	.align		8
        /*0110*/ 	.dword	_ZN34_INTERNAL_5735975c_4_k_cu_2d19cac96thrust24THRUST_300001_SM_1000_NS12placeholders2_3E
	.align		8
        /*0118*/ 	.dword	_ZN34_INTERNAL_5735975c_4_k_cu_2d19cac96thrust24THRUST_300001_SM_1000_NS12placeholders2_4E
	.align		8
        /*0120*/ 	.dword	_ZN34_INTERNAL_5735975c_4_k_cu_2d19cac96thrust24THRUST_300001_SM_1000_NS12placeholders2_5E
	.align		8
        /*0128*/ 	.dword	_ZN34_INTERNAL_5735975c_4_k_cu_2d19cac96thrust24THRUST_300001_SM_1000_NS12placeholders2_6E
	.align		8
        /*0130*/ 	.dword	_ZN34_INTERNAL_5735975c_4_k_cu_2d19cac96thrust24THRUST_300001_SM_1000_NS12placeholders2_7E
	.align		8
        /*0138*/ 	.dword	_ZN34_INTERNAL_5735975c_4_k_cu_2d19cac96thrust24THRUST_300001_SM_1000_NS12placeholders2_8E
	.align		8
        /*0140*/ 	.dword	_ZN34_INTERNAL_5735975c_4_k_cu_2d19cac96thrust24THRUST_300001_SM_1000_NS12placeholders2_9E
	.align		8
        /*0148*/ 	.dword	_ZN34_INTERNAL_5735975c_4_k_cu_2d19cac96thrust24THRUST_300001_SM_1000_NS12placeholders3_10E
	.align		8
        /*0150*/ 	.dword	_ZN34_INTERNAL_5735975c_4_k_cu_2d19cac96thrust24THRUST_300001_SM_1000_NS3seqE


//--------------------- .text._ZN3cub18CUB_300001_SM_10006detail9transform16transform_kernelINS2_10policy_hubILb1EN4cuda3std3__45tupleIJN6thrust24THRUST_300001_SM_1000_NS6detail15normal_iteratorINSA_10device_ptrIfEEEESF_EEEE10policy1000El8discountSF_JPfSK_EEEvT0_iT1_T2_DpNS2_10kernel_argIT3_EE --------------------------
	.section	.text._ZN3cub18CUB_300001_SM_10006detail9transform16transform_kernelINS2_10policy_hubILb1EN4cuda3std3__45tupleIJN6thrust24THRUST_300001_SM_1000_NS6detail15normal_iteratorINSA_10device_ptrIfEEEESF_EEEE10policy1000El8discountSF_JPfSK_EEEvT0_iT1_T2_DpNS2_10kernel_argIT3_EE,"ax",@progbits
	.align	128
        .global         _ZN3cub18CUB_300001_SM_10006detail9transform16transform_kernelINS2_10policy_hubILb1EN4cuda3std3__45tupleIJN6thrust24THRUST_300001_SM_1000_NS6detail15normal_iteratorINSA_10device_ptrIfEEEESF_EEEE10policy1000El8discountSF_JPfSK_EEEvT0_iT1_T2_DpNS2_10kernel_argIT3_EE
        .type           _ZN3cub18CUB_300001_SM_10006detail9transform16transform_kernelINS2_10policy_hubILb1EN4cuda3std3__45tupleIJN6thrust24THRUST_300001_SM_1000_NS6detail15normal_iteratorINSA_10device_ptrIfEEEESF_EEEE10policy1000El8discountSF_JPfSK_EEEvT0_iT1_T2_DpNS2_10kernel_argIT3_EE,@function
        .size           _ZN3cub18CUB_300001_SM_10006detail9transform16transform_kernelINS2_10policy_hubILb1EN4cuda3std3__45tupleIJN6thrust24THRUST_300001_SM_1000_NS6detail15normal_iteratorINSA_10device_ptrIfEEEESF_EEEE10policy1000El8discountSF_JPfSK_EEEvT0_iT1_T2_DpNS2_10kernel_argIT3_EE,(.L_x_125 - _ZN3cub18CUB_300001_SM_10006detail9transform16transform_kernelINS2_10policy_hubILb1EN4cuda3std3__45tupleIJN6thrust24THRUST_300001_SM_1000_NS6detail15normal_iteratorINSA_10device_ptrIfEEEESF_EEEE10policy1000El8discountSF_JPfSK_EEEvT0_iT1_T2_DpNS2_10kernel_argIT3_EE)
        .other          _ZN3cub18CUB_300001_SM_10006detail9transform16transform_kernelINS2_10policy_hubILb1EN4cuda3std3__45tupleIJN6thrust24THRUST_300001_SM_1000_NS6detail15normal_iteratorINSA_10device_ptrIfEEEESF_EEEE10policy1000El8discountSF_JPfSK_EEEvT0_iT1_T2_DpNS2_10kernel_argIT3_EE,@"STO_CUDA_ENTRY STV_DEFAULT"
_ZN3cub18CUB_300001_SM_10006detail9transform16transform_kernelINS2_10policy_hubILb1EN4cuda3std3__45tupleIJN6thrust24THRUST_300001_SM_1000_NS6detail15normal_iteratorINSA_10device_ptrIfEEEESF_EEEE10policy1000El8discountSF_JPfSK_EEEvT0_iT1_T2_DpNS2_10kernel_argIT3_EE:
.text._ZN3cub18CUB_300001_SM_10006detail9transform16transform_kernelINS2_10policy_hubILb1EN4cuda3std3__45tupleIJN6thrust24THRUST_300001_SM_1000_NS6detail15normal_iteratorINSA_10device_ptrIfEEEESF_EEEE10policy1000El8discountSF_JPfSK_EEEvT0_iT1_T2_DpNS2_10kernel_argIT3_EE:
[----:B------:R-:W-:Y:S08]  /*0000*/  LDC R1, c[0x0][0x37c] ;  /* 0x0000df00ff017b82 */ /* 0x000ff00000000800 */
[----:B------:R-:W0:Y:S01]  /*0010*/  LDC R10, c[0x0][0x388] ;  /* 0x0000e200ff0a7b82 */ /* 0x000e220000000800 */
[----:B------:R-:W1:Y:S01]  /*0020*/  LDCU.64 UR4, c[0x0][0x380] ;  /* 0x00007000ff0477ac */ /* 0x000e620008000a00 */
[----:B------:R-:W2:Y:S01]  /*0030*/  S2R R9, SR_TID.X ;  /* 0x0000000000097919 */ /* 0x000ea20000002100 */
[----:B------:R-:W-:Y:S05]  /*0040*/  BSSY.RECONVERGENT B0, `(.L_x_0) ;  /* 0x0000029000007945 */ /* 0x000fea0003800200 */
[----:B------:R-:W3:Y:S01]  /*0050*/  S2UR UR10, SR_CTAID.X ;  /* 0x00000000000a79c3 */ /* 0x000ee20000002500 */
[----:B0-----:R-:W-:-:S04]  /*0060*/  SHF.L.U32 R3, R10, 0x7, RZ ;  /* 0x000000070a037819 */ /* 0x001fc800000006ff */
[----:B------:R-:W-:Y:S01]  /*0070*/  SHF.R.S32.HI R0, RZ, 0x1f, R3 ;  /* 0x0000001fff007819 */ /* 0x000fe20000011403 */
[----:B---3--:R-:W-:Y:S01]  /*0080*/  IMAD.WIDE.U32 R12, R3, UR10, RZ ;  /* 0x0000000a030c7c25 */ /* 0x008fe2000f8e00ff */
[----:B--2---:R-:W-:-:S03]  /*0090*/  SHF.L.U32 R7, R9, 0x7, RZ ;  /* 0x0000000709077819 */ /* 0x004fc600000006ff */
[----:B------:R-:W-:Y:S01]  /*00a0*/  IMAD R11, R0, UR10, RZ ;  /* 0x0000000a000b7c24 */ /* 0x000fe2000f8e02ff */
[----:B-1----:R-:W-:-:S04]  /*00b0*/  IADD3 R2, P1, PT, -R12, UR4, RZ ;  /* 0x000000040c027c10 */ /* 0x002fc8000ff3e1ff */
[----:B------:R-:W-:Y:S02]  /*00c0*/  IADD3 R11, PT, PT, R13, R11, RZ ;  /* 0x0000000b0d0b7210 */ /* 0x000fe40007ffe0ff */
[----:B------:R-:W-:Y:S02]  /*00d0*/  ISETP.LT.U32.AND P0, PT, R2, R3, PT ;  /* 0x000000030200720c */ /* 0x000fe40003f01070 */
[----:B------:R-:W-:-:S04]  /*00e0*/  IADD3.X R5, PT, PT, ~R11, UR5, RZ, P1, !PT ;  /* 0x000000050b057c10 */ /* 0x000fc80008ffe5ff */
[----:B------:R-:W-:-:S04]  /*00f0*/  ISETP.LT.AND.EX P0, PT, R5, R0, PT, P0 ;  /* 0x000000000500720c */ /* 0x000fc80003f01300 */
[----:B------:R-:W-:-:S04]  /*0100*/  SEL R0, R2, R3, P0 ;  /* 0x0000000302007207 */ /* 0x000fc80000000000 */
[----:B------:R-:W-:-:S04]  /*0110*/  SHF.L.U32 R2, R0, 0x2, RZ ;  /* 0x0000000200027819 */ /* 0x000fc800000006ff */
[----:B------:R-:W-:-:S13]  /*0120*/  ISETP.GE.AND P0, PT, R7, R2, PT ;  /* 0x000000020700720c */ /* 0x000fda0003f06270 */
[----:B------:R-:W-:Y:S05]  /*0130*/  @P0 BRA `(.L_x_1) ;  /* 0x0000000000640947 */ /* 0x000fea0003800000 */
[----:B------:R-:W0:Y:S01]  /*0140*/  LDCU.64 UR4, c[0x0][0x3a0] ;  /* 0x00007400ff0477ac */ /* 0x000e220008000a00 */
[C---:B------:R-:W-:Y:S01]  /*0150*/  SHF.L.U32 R6, R12.reuse, 0x2, RZ ;  /* 0x000000020c067819 */ /* 0x040fe200000006ff */
[----:B------:R-:W-:Y:S01]  /*0160*/  BSSY.RECONVERGENT B1, `(.L_x_2) ;  /* 0x000000c000017945 */ /* 0x000fe20003800200 */
[----:B------:R-:W-:Y:S02]  /*0170*/  SHF.L.U64.HI R8, R12, 0x2, R11 ;  /* 0x000000020c087819 */ /* 0x000fe4000001020b */
[----:B------:R-:W-:Y:S02]  /*0180*/  MOV R15, R7 ;  /* 0x00000007000f7202 */ /* 0x000fe40000000f00 */
[----:B0-----:R-:W-:-:S04]  /*0190*/  IADD3 R4, P0, PT, R6, UR4, RZ ;  /* 0x0000000406047c10 */ /* 0x001fc8000ff1e0ff */
[----:B------:R-:W-:-:S03]  /*01a0*/  IADD3.X R5, PT, PT, R8, UR5, RZ, P0, !PT ;  /* 0x0000000508057c10 */ /* 0x000fc600087fe4ff */
[----:B------:R-:W-:-:S07]  /*01b0*/  IMAD.WIDE.U32 R4, R9, 0x80, R4 ;  /* 0x0000008009047825 */ /* 0x000fce00078e0004 */
.L_x_3:
[----:B------:R-:W-:Y:S01]  /*01c0*/  IADD3 R15, PT, PT, R15, 0x4000, RZ ;  /* 0x000040000f0f7810 */ /* 0x000fe20007ffe0ff */
[----:B------:R0:W-:Y:S03]  /*01d0*/  CCTL.E.PF2 [R4] ;  /* 0x000000000400798f */ /* 0x0001e60000800100 */
[----:B------:R-:W-:Y:S02]  /*01e0*/  ISETP.GE.AND P0, PT, R15, R2, PT ;  /* 0x000000020f00720c */ /* 0x000fe40003f06270 */
[----:B0-----:R-:W-:-:S04]  /*01f0*/  IADD3 R4, P1, PT, R4, 0x4000, RZ ;  /* 0x0000400004047810 */ /* 0x001fc80007f3e0ff */
[----:B------:R-:W-:-:S07]  /*0200*/  IADD3.X R5, PT, PT, RZ, R5, RZ, P1, !PT ;  /* 0x00000005ff057210 */ /* 0x000fce0000ffe4ff */
[----:B------:R-:W-:Y:S05]  /*0210*/  @!P0 BRA `(.L_x_3) ;  /* 0xfffffffc00e88947 */ /* 0x000fea000383ffff */
[----:B------:R-:W-:Y:S05]  /*0220*/  BSYNC.RECONVERGENT B1 ;  /* 0x0000000000017941 */ /* 0x000fea0003800200 */
.L_x_2:
[----:B------:R-:W0:Y:S02]  /*0230*/  LDCU.64 UR4, c[0x0][0x3b0] ;  /* 0x00007600ff0477ac */ /* 0x000e240008000a00 */
[----:B0-----:R-:W-:-:S04]  /*0240*/  IADD3 R4, P0, PT, R6, UR4, RZ ;  /* 0x0000000406047c10 */ /* 0x001fc8000ff1e0ff */
[----:B------:R-:W-:-:S03]  /*0250*/  IADD3.X R5, PT, PT, R8, UR5, RZ, P0, !PT ;  /* 0x0000000508057c10 */ /* 0x000fc600087fe4ff */
[----:B------:R-:W-:-:S07]  /*0260*/  IMAD.WIDE.U32 R4, R9, 0x80, R4 ;  /* 0x0000008009047825 */ /* 0x000fce00078e0004 */
.L_x_4:
[----:B------:R-:W-:Y:S01]  /*0270*/  IADD3 R7, PT, PT, R7, 0x4000, RZ ;  /* 0x0000400007077810 */ /* 0x000fe20007ffe0ff */
[----:B------:R0:W-:Y:S03]  /*0280*/  CCTL.E.PF2 [R4] ;  /* 0x000000000400798f */ /* 0x0001e60000800100 */
[----:B------:R-:W-:Y:S02]  /*0290*/  ISETP.GE.AND P0, PT, R7, R2, PT ;  /* 0x000000020700720c */ /* 0x000fe40003f06270 */
[----:B0-----:R-:W-:-:S04]  /*02a0*/  IADD3 R4, P1, PT, R4, 0x4000, RZ ;  /* 0x0000400004047810 */ /* 0x001fc80007f3e0ff */
[----:B------:R-:W-:-:S07]  /*02b0*/  IADD3.X R5, PT, PT, RZ, R5, RZ, P1, !PT ;  /* 0x00000005ff057210 */ /* 0x000fce0000ffe4ff */
[----:B------:R-:W-:Y:S05]  /*02c0*/  @!P0 BRA `(.L_x_4) ;  /* 0xfffffffc00e88947 */ /* 0x000fea000383ffff */
.L_x_1:
[----:B------:R-:W-:Y:S05]  /*02d0*/  BSYNC.RECONVERGENT B0 ;  /* 0x0000000000007941 */ /* 0x000fea0003800200 */
.L_x_0:
[----:B------:R-:W0:Y:S01]  /*02e0*/  LDC.64 R14, c[0x0][0x3b0] ;  /* 0x0000ec00ff0e7b82 */ /* 0x000e220000000a00 */
[----:B------:R-:W1:Y:S01]  /*02f0*/  LDCU.64 UR8, c[0x0][0x3a0] ;  /* 0x00007400ff0877ac */ /* 0x000e620008000a00 */
[----:B------:R-:W-:Y:S01]  /*0300*/  ISETP.NE.AND P0, PT, R3, R0, PT ;  /* 0x000000000300720c */ /* 0x000fe20003f05270 */
[C---:B------:R-:W-:Y:S01]  /*0310*/  IMAD.SHL.U32 R5, R12.reuse, 0x4, RZ ;  /* 0x000000040c057824 */ /* 0x040fe200078e00ff */
[----:B------:R-:W-:Y:S01]  /*0320*/  SHF.L.U64.HI R8, R12, 0x2, R11 ;  /* 0x000000020c087819 */ /* 0x000fe2000001020b */
[----:B------:R-:W2:Y:S03]  /*0330*/  LDCU.64 UR6, c[0x0][0x398] ;  /* 0x00007300ff0677ac */ /* 0x000ea60008000a00 */
[----:B------:R-:W-:Y:S01]  /*0340*/  R2UR UR11, R5 ;  /* 0x00000000050b72ca */ /* 0x000fe200000e0000 */
[----:B------:R-:W3:Y:S01]  /*0350*/  LDCU.64 UR12, c[0x0][0x358] ;  /* 0x00006b00ff0c77ac */ /* 0x000ee20008000a00 */
[----:B------:R-:W-:-:S02]  /*0360*/  R2UR UR14, R8 ;  /* 0x00000000080e72ca */ /* 0x000fc400000e0000 */
[C---:B-1----:R-:W-:Y:S02]  /*0370*/  IADD3 R2, P2, PT, R5.reuse, UR8, RZ ;  /* 0x0000000805027c10 */ /* 0x042fe4000ff5e0ff */
[C---:B--2---:R-:W-:Y:S02]  /*0380*/  IADD3 R6, P1, PT, R5.reuse, UR6, RZ ;  /* 0x0000000605067c10 */ /* 0x044fe4000ff3e0ff */
[----:B0-----:R-:W-:Y:S02]  /*0390*/  IADD3 R4, P3, PT, R5, R14, RZ ;  /* 0x0000000e05047210 */ /* 0x001fe40007f7e0ff */
[C---:B------:R-:W-:Y:S02]  /*03a0*/  IADD3.X R3, PT, PT, R8.reuse, UR9, RZ, P2, !PT ;  /* 0x0000000908037c10 */ /* 0x040fe400097fe4ff */
[C---:B------:R-:W-:Y:S02]  /*03b0*/  IADD3.X R7, PT, PT, R8.reuse, UR7, RZ, P1, !PT ;  /* 0x0000000708077c10 */ /* 0x040fe40008ffe4ff */
[----:B------:R-:W-:Y:S01]  /*03c0*/  IADD3.X R5, PT, PT, R8, R15, RZ, P3, !PT ;  /* 0x0000000f08057210 */ /* 0x000fe20001ffe4ff */
[----:B---3--:R-:W-:Y:S06]  /*03d0*/  @!P0 BRA `(.L_x_5) ;  /* 0x0000001000408947 */ /* 0x008fec0003800000 */
[----:B------:R-:W-:-:S13]  /*03e0*/  ISETP.GE.AND P0, PT, R10, 0x1, PT ;  /* 0x000000010a00780c */ /* 0x000fda0003f06270 */
[----:B------:R-:W-:Y:S05]  /*03f0*/  @!P0 EXIT ;  /* 0x000000000000894d */ /* 0x000fea0003800000 */
[C---:B------:R-:W-:Y:S01]  /*0400*/  ISETP.GE.U32.AND P0, PT, R10.reuse, 0x8, PT ;  /* 0x000000080a00780c */ /* 0x040fe20003f06070 */
[----:B------:R-:W-:Y:S01]  /*0410*/  HFMA2 R8, -RZ, RZ, 0, 0 ;  /* 0x00000000ff087431 */ /* 0x000fe200000001ff */
[----:B------:R-:W-:-:S11]  /*0420*/  LOP3.LUT R20, R10, 0x7, RZ, 0xc0, !PT ;  /* 0x000000070a147812 */ /* 0x000fd600078ec0ff */
[----:B------:R-:W-:Y:S05]  /*0430*/  @!P0 BRA `(.L_x_6) ;  /* 0x0000000800948947 */ /* 0x000fea0003800000 */
[----:B------:R-:W-:-:S13]  /*0440*/  ISETP.GE.AND P0, PT, R9, R0, PT ;  /* 0x000000000900720c */ /* 0x000fda0003f06270 */
[C---:B------:R-:W-:Y:S01]  /*0450*/  @!P0 IMAD.WIDE.U32 R14, R9.reuse, 0x4, R4 ;  /* 0x00000004090e8825 */ /* 0x040fe200078e0004 */
[----:B------:R-:W0:Y:S03]  /*0460*/  @!P0 LDC R11, c[0x0][0x390] ;  /* 0x0000e400ff0b8b82 */ /* 0x000e260000000800 */
[C---:B------:R-:W-:Y:S02]  /*0470*/  @!P0 IMAD.WIDE.U32 R16, R9.reuse, 0x4, R2 ;  /* 0x0000000409108825 */ /* 0x040fe400078e0002 */
[----:B------:R-:W0:Y:S03]  /*0480*/  @!P0 LDG.E R14, desc[UR12][R14.64] ;  /* 0x0000000c0e0e8981 */ /* 0x000e26000c1e1900 */
[----:B------:R-:W1:Y:S01]  /*0490*/  @!P0 LDC R8, c[0x0][0x38c] ;  /* 0x0000e300ff088b82 */ /* 0x000e620000000800 */
[----:B------:R-:W1:Y:S01]  /*04a0*/  @!P0 LDG.E R16, desc[UR12][R16.64] ;  /* 0x0000000c10108981 */ /* 0x000e62000c1e1900 */
[C---:B------:R-:W-:Y:S01]  /*04b0*/  IADD3 R21, PT, PT, R9.reuse, 0x80, RZ ;  /* 0x0000008009157810 */ /* 0x040fe20007ffe0ff */
[----:B------:R-:W-:-:S03]  /*04c0*/  @!P0 IMAD.WIDE.U32 R18, R9, 0x4, R6 ;  /* 0x0000000409128825 */ /* 0x000fc600078e0006 */
[C---:B------:R-:W-:Y:S01]  /*04d0*/  ISETP.GE.AND P1, PT, R21.reuse, R0, PT ;  /* 0x000000001500720c */ /* 0x040fe20003f26270 */
[----:B------:R-:W-:-:S12]  /*04e0*/  IMAD.WIDE R12, R21, 0x4, R4 ;  /* 0x00000004150c7825 */ /* 0x000fd800078e0204 */
[----:B------:R-:W2:Y:S08]  /*04f0*/  @!P1 LDC R23, c[0x0][0x390] ;  /* 0x0000e400ff179b82 */ /* 0x000eb00000000800 */
[----:B------:R-:W3:Y:S01]  /*0500*/  @!P1 LDC R22, c[0x0][0x38c] ;  /* 0x0000e300ff169b82 */ /* 0x000ee20000000800 */
[----:B0-----:R-:W-:Y:S01]  /*0510*/  @!P0 FMUL R11, R14, R11 ;  /* 0x0000000b0e0b8220 */ /* 0x001fe20000400000 */
[----:B------:R-:W-:-:S04]  /*0520*/  IMAD.WIDE R14, R21, 0x4, R2 ;  /* 0x00000004150e7825 */ /* 0x000fc800078e0202 */
[----:B-1----:R-:W-:-:S05]  /*0530*/  @!P0 FFMA R11, R16, R8, R11 ;  /* 0x00000008100b8223 */ /* 0x002fca000000000b */
[----:B------:R0:W-:Y:S04]  /*0540*/  @!P0 STG.E desc[UR12][R18.64], R11 ;  /* 0x0000000b12008986 */ /* 0x0001e8000c10190c */
[----:B------:R-:W2:Y:S04]  /*0550*/  @!P1 LDG.E R16, desc[UR12][R12.64] ;  /* 0x0000000c0c109981 */ /* 0x000ea8000c1e1900 */
[----:B------:R-:W3:Y:S01]  /*0560*/  @!P1 LDG.E R8, desc[UR12][R14.64] ;  /* 0x0000000c0e089981 */ /* 0x000ee2000c1e1900 */
[----:B------:R-:W-:-:S04]  /*0570*/  IADD3 R17, PT, PT, R9, 0x100, RZ ;  /* 0x0000010009117810 */ /* 0x000fc80007ffe0ff */
[----:B------:R-:W-:-:S13]  /*0580*/  ISETP.GE.AND P0, PT, R17, R0, PT ;  /* 0x000000001100720c */ /* 0x000fda0003f06270 */
[----:B0-----:R-:W0:Y:S01]  /*0590*/  @!P0 LDC R18, c[0x0][0x390] ;  /* 0x0000e400ff128b82 */ /* 0x001e220000000800 */
[----:B--2---:R-:W-:Y:S01]  /*05a0*/  @!P1 FMUL R23, R16, R23 ;  /* 0x0000001710179220 */ /* 0x004fe20000400000 */
[----:B------:R-:W-:-:S06]  /*05b0*/  IMAD.WIDE R16, R21, 0x4, R6 ;  /* 0x0000000415107825 */ /* 0x000fcc00078e0206 */
[----:B------:R-:W1:Y:S01]  /*05c0*/  @!P0 LDC R21, c[0x0][0x38c] ;  /* 0x0000e300ff158b82 */ /* 0x000e620000000800 */
[----:B---3--:R-:W-:-:S05]  /*05d0*/  @!P1 FFMA R23, R8, R22, R23 ;  /* 0x0000001608179223 */ /* 0x008fca0000000017 */
[----:B------:R-:W-:Y:S04]  /*05e0*/  @!P1 STG.E desc[UR12][R16.64], R23 ;  /* 0x0000001710009986 */ /* 0x000fe8000c10190c */
[----:B------:R-:W0:Y:S04]  /*05f0*/  @!P0 LDG.E R11, desc[UR12][R12.64+0x200] ;  /* 0x0002000c0c0b8981 */ /* 0x000e28000c1e1900 */
[----:B------:R-:W1:Y:S01]  /*0600*/  @!P0 LDG.E R8, desc[UR12][R14.64+0x200] ;  /* 0x0002000c0e088981 */ /* 0x000e62000c1e1900 */
[----:B------:R-:W-:-:S04]  /*0610*/  IADD3 R19, PT, PT, R9, 0x180, RZ ;  /* 0x0000018009137810 */ /* 0x000fc80007ffe0ff */
[----:B------:R-:W-:-:S13]  /*0620*/  ISETP.GE.AND P1, PT, R19, R0, PT ;  /* 0x000000001300720c */ /* 0x000fda0003f26270 */
[----:B------:R-:W2:Y:S01]  /*0630*/  @!P1 LDC R22, c[0x0][0x38c] ;  /* 0x0000e300ff169b82 */ /* 0x000ea20000000800 */
[----:B0-----:R-:W-:-:S04]  /*0640*/  @!P0 FMUL R11, R11, R18 ;  /* 0x000000120b0b8220 */ /* 0x001fc80000400000 */
[----:B-1----:R-:W-:-:S03]  /*0650*/  @!P0 FFMA R11, R8, R21, R11 ;  /* 0x00000015080b8223 */ /* 0x002fc6000000000b */
[----:B------:R-:W0:Y:S02]  /*0660*/  @!P1 LDC R21, c[0x0][0x390] ;  /* 0x0000e400ff159b82 */ /* 0x000e240000000800 */
[----:B------:R1:W-:Y:S04]  /*0670*/  @!P0 STG.E desc[UR12][R16.64+0x200], R11 ;  /* 0x0002000b10008986 */ /* 0x0003e8000c10190c */
[----:B------:R-:W0:Y:S04]  /*0680*/  @!P1 LDG.E R18, desc[UR12][R12.64+0x400] ;  /* 0x0004000c0c129981 */ /* 0x000e28000c1e1900 */
[----:B------:R-:W2:Y:S01]  /*0690*/  @!P1 LDG.E R8, desc[UR12][R14.64+0x400] ;  /* 0x0004000c0e089981 */ /* 0x000ea2000c1e1900 */
[----:B------:R-:W-:-:S04]  /*06a0*/  IADD3 R19, PT, PT, R9, 0x200, RZ ;  /* 0x0000020009137810 */ /* 0x000fc80007ffe0ff */
[----:B------:R-:W-:Y:S01]  /*06b0*/  ISETP.GE.AND P0, PT, R19, R0, PT ;  /* 0x000000001300720c */ /* 0x000fe20003f06270 */
[----:B0-----:R-:W-:-:S12]  /*06c0*/  @!P1 FMUL R19, R18, R21 ;  /* 0x0000001512139220 */ /* 0x001fd80000400000 */
[----:B------:R-:W0:Y:S01]  /*06d0*/  @!P0 LDC R21, c[0x0][0x390] ;  /* 0x0000e400ff158b82 */ /* 0x000e220000000800 */
[----:B--2---:R-:W-:-:S05]  /*06e0*/  @!P1 FFMA R19, R8, R22, R19 ;  /* 0x0000001608139223 */ /* 0x004fca0000000013 */
[----:B------:R2:W-:Y:S02]  /*06f0*/  @!P1 STG.E desc[UR12][R16.64+0x400], R19 ;  /* 0x0004001310009986 */ /* 0x0005e4000c10190c */
[----:B------:R-:W3:Y:S02]  /*0700*/  @!P0 LDC R22, c[0x0][0x38c] ;  /* 0x0000e300ff168b82 */ /* 0x000ee40000000800 */
[----:B------:R-:W0:Y:S04]  /*0710*/  @!P0 LDG.E R18, desc[UR12][R12.64+0x600] ;  /* 0x0006000c0c128981 */ /* 0x000e28000c1e1900 */
[----:B------:R-:W3:Y:S01]  /*0720*/  @!P0 LDG.E R8, desc[UR12][R14.64+0x600] ;  /* 0x0006000c0e088981 */ /* 0x000ee2000c1e1900 */
[----:B-1----:R-:W-:-:S04]  /*0730*/  IADD3 R11, PT, PT, R9, 0x280, RZ ;  /* 0x00000280090b7810 */ /* 0x002fc80007ffe0ff */
[----:B------:R-:W-:Y:S01]  /*0740*/  ISETP.GE.AND P1, PT, R11, R0, PT ;  /* 0x000000000b00720c */ /* 0x000fe20003f26270 */
[----:B0-----:R-:W-:-:S12]  /*0750*/  @!P0 FMUL R11, R18, R21 ;  /* 0x00000015120b8220 */ /* 0x001fd80000400000 */
[----:B------:R-:W0:Y:S01]  /*0760*/  @!P1 LDC R21, c[0x0][0x390] ;  /* 0x0000e400ff159b82 */ /* 0x000e220000000800 */
[----:B---3--:R-:W-:-:S05]  /*0770*/  @!P0 FFMA R11, R8, R22, R11 ;  /* 0x00000016080b8223 */ /* 0x008fca000000000b */
[----:B------:R1:W-:Y:S02]  /*0780*/  @!P0 STG.E desc[UR12][R16.64+0x600], R11 ;  /* 0x0006000b10008986 */ /* 0x0003e4000c10190c */
[----:B------:R-:W3:Y:S02]  /*0790*/  @!P1 LDC R22, c[0x0][0x38c] ;  /* 0x0000e300ff169b82 */ /* 0x000ee40000000800 */
[----:B------:R-:W0:Y:S04]  /*07a0*/  @!P1 LDG.E R18, desc[UR12][R12.64+0x800] ;  /* 0x0008000c0c129981 */ /* 0x000e28000c1e1900 */
[----:B------:R-:W3:Y:S01]  /*07b0*/  @!P1 LDG.E R8, desc[UR12][R14.64+0x800] ;  /* 0x0008000c0e089981 */ /* 0x000ee2000c1e1900 */
[----:B--2---:R-:W-:-:S04]  /*07c0*/  IADD3 R19, PT, PT, R9, 0x300, RZ ;  /* 0x0000030009137810 */ /* 0x004fc80007ffe0ff */
        /* <DEDUP_REMOVED lines=8> */
[----:B-1----:R-:W-:-:S05]  /*0850*/  VIADD R11, R9, 0x380 ;  /* 0x00000380090b7836 */ /* 0x002fca0000000000 */
[----:B------:R-:W-:-:S13]  /*0860*/  ISETP.GE.AND P1, PT, R11, R0, PT ;  /* 0x000000000b00720c */ /* 0x000fda0003f26270 */
[----:B--2---:R-:W1:Y:S01]  /*0870*/  @!P1 LDC R19, c[0x0][0x390] ;  /* 0x0000e400ff139b82 */ /* 0x004e620000000800 */
[----:B0-----:R-:W-:-:S07]  /*0880*/  @!P0 FMUL R11, R18, R21 ;  /* 0x00000015120b8220 */ /* 0x001fce0000400000 */
[----:B------:R-:W0:Y:S01]  /*0890*/  @!P1 LDC R21, c[0x0][0x38c] ;  /* 0x0000e300ff159b82 */ /* 0x000e220000000800 */
[----:B---3--:R-:W-:-:S05]  /*08a0*/  @!P0 FFMA R11, R8, R22, R11 ;  /* 0x00000016080b8223 */ /* 0x008fca000000000b */
[----:B------:R2:W-:Y:S04]  /*08b0*/  @!P0 STG.E desc[UR12][R16.64+0xa00], R11 ;  /* 0x000a000b10008986 */ /* 0x0005e8000c10190c */
[----:B------:R-:W1:Y:S04]  /*08c0*/  @!P1 LDG.E R18, desc[UR12][R12.64+0xc00] ;  /* 0x000c000c0c129981 */ /* 0x000e68000c1e1900 */
[----:B------:R-:W0:Y:S01]  /*08d0*/  @!P1 LDG.E R8, desc[UR12][R14.64+0xc00] ;  /* 0x000c000c0e089981 */ /* 0x000e22000c1e1900 */
[----:B-1----:R-:W-:-:S04]  /*08e0*/  @!P1 FMUL R19, R18, R19 ;  /* 0x0000001312139220 */ /* 0x002fc80000400000 */
[----:B0-----:R-:W-:Y:S01]  /*08f0*/  @!P1 FFMA R19, R8, R21, R19 ;  /* 0x0000001508139223 */ /* 0x001fe20000000013 */
[----:B------:R-:W-:-:S04]  /*0900*/  LOP3.LUT R8, R10, 0x7ffffff8, RZ, 0xc0, !PT ;  /* 0x7ffffff80a087812 */ /* 0x000fc800078ec0ff */
[----:B------:R2:W-:Y:S01]  /*0910*/  @!P1 STG.E desc[UR12][R16.64+0xc00], R19 ;  /* 0x000c001310009986 */ /* 0x0005e2000c10190c */
[----:B------:R-:W-:-:S13]  /*0920*/  ISETP.NE.AND P0, PT, R8, 0x8, PT ;  /* 0x000000080800780c */ /* 0x000fda0003f05270 */
[----:B--2---:R-:W-:Y:S05]  /*0930*/  @!P0 BRA `(.L_x_6) ;  /* 0x0000000400548947 */ /* 0x004fea0003800000 */
[----:B------:R-:W-:Y:S01]  /*0940*/  MOV R12, 0x8 ;  /* 0x00000008000c7802 */ /* 0x000fe20000000f00 */
[----:B------:R-:W0:Y:S01]  /*0950*/  LDCU UR4, c[0x0][0x390] ;  /* 0x00007200ff0477ac */ /* 0x000e220008000800 */
[----:B------:R-:W1:Y:S05]  /*0960*/  LDCU UR5, c[0x0][0x38c] ;  /* 0x00007180ff0577ac */ /* 0x000e6a0008000800 */
.L_x_9:
[----:B--2---:R-:W-:-:S04]  /*0970*/  LEA R13, R12, R9, 0x7 ;  /* 0x000000090c0d7211 */ /* 0x004fc800078e38ff */
[----:B------:R-:W-:-:S13]  /*0980*/  ISETP.GE.AND P0, PT, R13, R0, PT ;  /* 0x000000000d00720c */ /* 0x000fda0003f06270 */
[C---:B------:R-:W-:Y:S01]  /*0990*/  @!P0 IMAD.WIDE.U32 R16, R13.reuse, 0x4, R4 ;  /* 0x000000040d108825 */ /* 0x040fe200078e0004 */
[----:B------:R-:W2:Y:S03]  /*09a0*/  @!P0 LDC R15, c[0x0][0x390] ;  /* 0x0000e400ff0f8b82 */ /* 0x000ea60000000800 */
[C---:B------:R-:W-:Y:S02]  /*09b0*/  @!P0 IMAD.WIDE.U32 R22, R13.reuse, 0x4, R2 ;  /* 0x000000040d168825 */ /* 0x040fe400078e0002 */
[----:B------:R-:W2:Y:S03]  /*09c0*/  @!P0 LDG.E R16, desc[UR12][R16.64] ;  /* 0x0000000c10108981 */ /* 0x000ea6000c1e1900 */
[----:B------:R-:W3:Y:S01]  /*09d0*/  @!P0 LDC R27, c[0x0][0x38c] ;  /* 0x0000e300ff1b8b82 */ /* 0x000ee20000000800 */
[----:B------:R4:W3:Y:S01]  /*09e0*/  @!P0 LDG.E R22, desc[UR12][R22.64] ;  /* 0x0000000c16168981 */ /* 0x0008e2000c1e1900 */
[C---:B------:R-:W-:Y:S01]  /*09f0*/  IADD3 R11, PT, PT, R13.reuse, 0x80, RZ ;  /* 0x000000800d0b7810 */ /* 0x040fe20007ffe0ff */
[----:B------:R-:W-:-:S03]  /*0a00*/  @!P0 IMAD.WIDE.U32 R18, R13, 0x4, R6 ;  /* 0x000000040d128825 */ /* 0x000fc600078e0006 */
[----:B------:R-:W-:-:S13]  /*0a10*/  ISETP.GE.AND P1, PT, R11, R0, PT ;  /* 0x000000000b00720c */ /* 0x000fda0003f26270 */
[----:B----4-:R-:W4:Y:S08]  /*0a20*/  @!P1 LDC R23, c[0x0][0x390] ;  /* 0x0000e400ff179b82 */ /* 0x010f300000000800 */
[----:B------:R-:W5:Y:S01]  /*0a30*/  @!P1 LDC R25, c[0x0][0x38c] ;  /* 0x0000e300ff199b82 */ /* 0x000f620000000800 */
[----:B--2---:R-:W-:Y:S01]  /*0a40*/  @!P0 FMUL R15, R16, R15 ;  /* 0x0000000f100f8220 */ /* 0x004fe20000400000 */
[----:B------:R-:W-:-:S04]  /*0a50*/  IMAD.WIDE R16, R11, 0x4, R2 ;  /* 0x000000040b107825 */ /* 0x000fc800078e0202 */
[----:B---3--:R-:W-:Y:S01]  /*0a60*/  @!P0 FFMA R27, R22, R27, R15 ;  /* 0x0000001b161b8223 */ /* 0x008fe2000000000f */
[----:B------:R-:W-:-:S04]  /*0a70*/  IMAD.WIDE R14, R11, 0x4, R4 ;  /* 0x000000040b0e7825 */ /* 0x000fc800078e0204 */
[----:B------:R2:W-:Y:S04]  /*0a80*/  @!P0 STG.E desc[UR12][R18.64], R27 ;  /* 0x0000001b12008986 */ /* 0x0005e8000c10190c */
[----:B------:R-:W4:Y:S04]  /*0a90*/  @!P1 LDG.E R10, desc[UR12][R14.64] ;  /* 0x0000000c0e0a9981 */ /* 0x000f28000c1e1900 */
[----:B------:R-:W5:Y:S01]  /*0aa0*/  @!P1 LDG.E R22, desc[UR12][R16.64] ;  /* 0x0000000c10169981 */ /* 0x000f62000c1e1900 */
[----:B------:R-:W-:-:S04]  /*0ab0*/  IADD3 R21, PT, PT, R13, 0x100, RZ ;  /* 0x000001000d157810 */ /* 0x000fc80007ffe0ff */
[----:B------:R-:W-:Y:S01]  /*0ac0*/  ISETP.GE.AND P0, PT, R21, R0, PT ;  /* 0x000000001500720c */ /* 0x000fe20003f06270 */
[----:B----4-:R-:W-:Y:S01]  /*0ad0*/  @!P1 FMUL R21, R10, R23 ;  /* 0x000000170a159220 */ /* 0x010fe20000400000 */
[----:B------:R-:W-:-:S11]  /*0ae0*/  IMAD.WIDE R10, R11, 0x4, R6 ;  /* 0x000000040b0a7825 */ /* 0x000fd600078e0206 */
[----:B------:R-:W3:Y:S01]  /*0af0*/  @!P0 LDC R23, c[0x0][0x38c] ;  /* 0x0000e300ff178b82 */ /* 0x000ee20000000800 */
[----:B-----5:R-:W-:-:S05]  /*0b00*/  @!P1 FFMA R25, R22, R25, R21 ;  /* 0x0000001916199223 */ /* 0x020fca0000000015 */
[----:B------:R4:W-:Y:S02]  /*0b10*/  @!P1 STG.E desc[UR12][R10.64], R25 ;  /* 0x000000190a009986 */ /* 0x0009e4000c10190c */
[----:B------:R-:W5:Y:S02]  /*0b20*/  @!P0 LDC R22, c[0x0][0x390] ;  /* 0x0000e400ff168b82 */ /* 0x000f640000000800 */
[----:B------:R-:W5:Y:S04]  /*0b30*/  @!P0 LDG.E R21, desc[UR12][R14.64+0x200] ;  /* 0x0002000c0e158981 */ /* 0x000f68000c1e1900 */
[----:B--2---:R-:W3:Y:S01]  /*0b40*/  @!P0 LDG.E R18, desc[UR12][R16.64+0x200] ;  /* 0x0002000c10128981 */ /* 0x004ee2000c1e1900 */
[----:B------:R-:W-:-:S04]  /*0b50*/  IADD3 R19, PT, PT, R13, 0x180, RZ ;  /* 0x000001800d137810 */ /* 0x000fc80007ffe0ff */
[----:B------:R-:W-:-:S13]  /*0b60*/  ISETP.GE.AND P1, PT, R19, R0, PT ;  /* 0x000000001300720c */ /* 0x000fda0003f26270 */
[----:B----4-:R-:W2:Y:S01]  /*0b70*/  @!P1 LDC R25, c[0x0][0x38c] ;  /* 0x0000e300ff199b82 */ /* 0x010ea20000000800 */
[----:B-----5:R-:W-:-:S07]  /*0b80*/  @!P0 FMUL R21, R21, R22 ;  /* 0x0000001615158220 */ /* 0x020fce0000400000 */
[----:B------:R-:W4:Y:S01]  /*0b90*/  @!P1 LDC R22, c[0x0][0x390] ;  /* 0x0000e400ff169b82 */ /* 0x000f220000000800 */
[----:B---3--:R-:W-:-:S05]  /*0ba0*/  @!P0 FFMA R23, R18, R23, R21 ;  /* 0x0000001712178223 */ /* 0x008fca0000000015 */
[----:B------:R3:W-:Y:S04]  /*0bb0*/  @!P0 STG.E desc[UR12][R10.64+0x200], R23 ;  /* 0x000200170a008986 */ /* 0x0007e8000c10190c */
[----:B------:R-:W4:Y:S04]  /*0bc0*/  @!P1 LDG.E R21, desc[UR12][R14.64+0x400] ;  /* 0x0004000c0e159981 */ /* 0x000f28000c1e1900 */
[----:B------:R-:W2:Y:S01]  /*0bd0*/  @!P1 LDG.E R18, desc[UR12][R16.64+0x400] ;  /* 0x0004000c10129981 */ /* 0x000ea2000c1e1900 */
[----:B------:R-:W-:-:S04]  /*0be0*/  IADD3 R19, PT, PT, R13, 0x200, RZ ;  /* 0x000002000d137810 */ /* 0x000fc80007ffe0ff */
[----:B------:R-:W-:-:S13]  /*0bf0*/  ISETP.GE.AND P0, PT, R19, R0, PT ;  /* 0x000000001300720c */ /* 0x000fda0003f06270 */
[----:B---3--:R-:W3:Y:S01]  /*0c00*/  @!P0 LDC R23, c[0x0][0x38c] ;  /* 0x0000e300ff178b82 */ /* 0x008ee20000000800 */
[----:B----4-:R-:W-:-:S07]  /*0c10*/  @!P1 FMUL R21, R21, R22 ;  /* 0x0000001615159220 */ /* 0x010fce0000400000 */
[----:B------:R-:W4:Y:S01]  /*0c20*/  @!P0 LDC R22, c[0x0][0x390] ;  /* 0x0000e400ff168b82 */ /* 0x000f220000000800 */
[----:B--2---:R-:W-:-:S05]  /*0c30*/  @!P1 FFMA R25, R18, R25, R21 ;  /* 0x0000001912199223 */ /* 0x004fca0000000015 */
[----:B------:R-:W-:Y:S04]  /*0c40*/  @!P1 STG.E desc[UR12][R10.64+0x400], R25 ;  /* 0x000400190a009986 */ /* 0x000fe8000c10190c */
[----:B------:R-:W4:Y:S04]  /*0c50*/  @!P0 LDG.E R21, desc[UR12][R14.64+0x600] ;  /* 0x0006000c0e158981 */ /* 0x000f28000c1e1900 */
[----:B------:R-:W3:Y:S01]  /*0c60*/  @!P0 LDG.E R18, desc[UR12][R16.64+0x600] ;  /* 0x0006000c10128981 */ /* 0x000ee2000c1e1900 */
[----:B------:R-:W-:-:S04]  /*0c70*/  IADD3 R19, PT, PT, R13, 0x280, RZ ;  /* 0x000002800d137810 */ /* 0x000fc80007ffe0ff */
[----:B------:R-:W-:-:S13]  /*0c80*/  ISETP.GE.AND P1, PT, R19, R0, PT ;  /* 0x000000001300720c */ /* 0x000fda0003f26270 */
[----:B------:R-:W2:Y:S01]  /*0c90*/  @!P1 LDC R24, c[0x0][0x38c] ;  /* 0x0000e300ff189b82 */ /* 0x000ea20000000800 */
[----:B----4-:R-:W-:-:S07]  /*0ca0*/  @!P0 FMUL R21, R21, R22 ;  /* 0x0000001615158220 */ /* 0x010fce0000400000 */
        /* <DEDUP_REMOVED lines=11> */
[----:B------:R2:W-:Y:S04]  /*0d60*/  @!P1 STG.E desc[UR12][R10.64+0x800], R21 ;  /* 0x000800150a009986 */ /* 0x0005e8000c10190c */
[----:B------:R-:W4:Y:S04]  /*0d70*/  @!P0 LDG.E R19, desc[UR12][R14.64+0xa00] ;  /* 0x000a000c0e138981 */ /* 0x000f28000c1e1900 */
[----:B------:R-:W3:Y:S01]  /*0d80*/  @!P0 LDG.E R18, desc[UR12][R16.64+0xa00] ;  /* 0x000a000c10128981 */ /* 0x000ee2000c1e1900 */
[----:B------:R-:W-:Y:S01]  /*0d90*/  VIADD R13, R13, 0x380 ;  /* 0x000003800d0d7836 */ /* 0x000fe20000000000 */
[----:B------:R-:W-:Y:S01]  /*0da0*/  IADD3 R12, PT, PT, R12, 0x8, RZ ;  /* 0x000000080c0c7810 */ /* 0x000fe20007ffe0ff */
[----:B------:R-:W-:Y:S03]  /*0db0*/  BSSY.RECONVERGENT B0, `(.L_x_7) ;  /* 0x000000c000007945 */ /* 0x000fe60003800200 */
[----:B------:R-:W-:Y:S01]  /*0dc0*/  ISETP.NE.AND P1, PT, R12, R8, PT ;  /* 0x000000080c00720c */ /* 0x000fe20003f25270 */
[----:B----4-:R-:W-:-:S04]  /*0dd0*/  @!P0 FMUL R19, R19, R22 ;  /* 0x0000001613138220 */ /* 0x010fc80000400000 */
[----:B---3--:R-:W-:-:S05]  /*0de0*/  @!P0 FFMA R19, R18, R23, R19 ;  /* 0x0000001712138223 */ /* 0x008fca0000000013 */
[----:B------:R2:W-:Y:S01]  /*0df0*/  @!P0 STG.E desc[UR12][R10.64+0xa00], R19 ;  /* 0x000a00130a008986 */ /* 0x0005e2000c10190c */
[----:B------:R-:W-:-:S13]  /*0e00*/  ISETP.GE.AND P0, PT, R13, R0, PT ;  /* 0x000000000d00720c */ /* 0x000fda0003f06270 */
[----:B--2---:R-:W-:Y:S05]  /*0e10*/  @P0 BRA `(.L_x_8) ;  /* 0x0000000000140947 */ /* 0x004fea0003800000 */
[----:B------:R-:W0:Y:S04]  /*0e20*/  LDG.E R14, desc[UR12][R14.64+0xc00] ;  /* 0x000c000c0e0e7981 */ /* 0x000e28000c1e1900 */
[----:B------:R-:W1:Y:S01]  /*0e30*/  LDG.E R16, desc[UR12][R16.64+0xc00] ;  /* 0x000c000c10107981 */ /* 0x000e62000c1e1900 */
[----:B0-----:R-:W-:-:S04]  /*0e40*/  FMUL R13, R14, UR4 ;  /* 0x000000040e0d7c20 */ /* 0x001fc80008400000 */
[----:B-1----:R-:W-:-:S05]  /*0e50*/  FFMA R13, R16, UR5, R13 ;  /* 0x00000005100d7c23 */ /* 0x002fca000800000d */
[----:B------:R2:W-:Y:S02]  /*0e60*/  STG.E desc[UR12][R10.64+0xc00], R13 ;  /* 0x000c000d0a007986 */ /* 0x0005e4000c10190c */
.L_x_8:
[----:B01----:R-:W-:Y:S05]  /*0e70*/  BSYNC.RECONVERGENT B0 ;  /* 0x0000000000007941 */ /* 0x003fea0003800200 */
.L_x_7:
[----:B------:R-:W-:Y:S05]  /*0e80*/  @P1 BRA `(.L_x_9) ;  /* 0xfffffff800b81947 */ /* 0x000fea000383ffff */
.L_x_6:
[----:B------:R-:W-:-:S13]  /*0e90*/  ISETP.NE.AND P0, PT, R20, RZ, PT ;  /* 0x000000ff1400720c */ /* 0x000fda0003f05270 */
[----:B------:R-:W-:Y:S05]  /*0ea0*/  @!P0 EXIT ;  /* 0x000000000000894d */ /* 0x000fea0003800000 */
[----:B--2---:R-:W0:Y:S01]  /*0eb0*/  LDC R10, c[0x0][0x388] ;  /* 0x0000e200ff0a7b82 */ /* 0x004e220000000800 */
[----:B------:R-:W-:Y:S02]  /*0ec0*/  ISETP.GE.U32.AND P1, PT, R20, 0x4, PT ;  /* 0x000000041400780c */ /* 0x000fe40003f26070 */
[----:B0-----:R-:W-:-:S04]  /*0ed0*/  LOP3.LUT R21, R10, 0x3, RZ, 0xc0, !PT ;  /* 0x000000030a157812 */ /* 0x001fc800078ec0ff */
[----:B------:R-:W-:-:S07]  /*0ee0*/  ISETP.NE.AND P0, PT, R21, RZ, PT ;  /* 0x000000ff1500720c */ /* 0x000fce0003f05270 */
[----:B------:R-:W-:Y:S06]  /*0ef0*/  @!P1 BRA `(.L_x_10) ;  /* 0x0000000000c49947 */ /* 0x000fec0003800000 */
[----:B------:R-:W-:-:S04]  /*0f00*/  LEA R11, R8, R9, 0x7 ;  /* 0x00000009080b7211 */ /* 0x000fc800078e38ff */
[----:B------:R-:W-:-:S13]  /*0f10*/  ISETP.GE.AND P1, PT, R11, R0, PT ;  /* 0x000000000b00720c */ /* 0x000fda0003f26270 */
[C---:B------:R-:W-:Y:S01]  /*0f20*/  @!P1 IMAD.WIDE R22, R11.reuse, 0x4, R4 ;  /* 0x000000040b169825 */ /* 0x040fe200078e0204 */
[----:B------:R-:W0:Y:S03]  /*0f30*/  @!P1 LDC R15, c[0x0][0x390] ;  /* 0x0000e400ff0f9b82 */ /* 0x000e260000000800 */
[C---:B------:R-:W-:Y:S02]  /*0f40*/  @!P1 IMAD.WIDE R18, R11.reuse, 0x4, R2 ;  /* 0x000000040b129825 */ /* 0x040fe400078e0202 */
[----:B------:R1:W0:Y:S03]  /*0f50*/  @!P1 LDG.E R22, desc[UR12][R22.64] ;  /* 0x0000000c16169981 */ /* 0x000226000c1e1900 */
[----:B------:R-:W2:Y:S01]  /*0f60*/  @!P1 LDC R27, c[0x0][0x38c] ;  /* 0x0000e300ff1b9b82 */ /* 0x000ea20000000800 */
[----:B------:R-:W2:Y:S01]  /*0f70*/  @!P1 LDG.E R18, desc[UR12][R18.64] ;  /* 0x0000000c12129981 */ /* 0x000ea2000c1e1900 */
[C---:B------:R-:W-:Y:S01]  /*0f80*/  IADD3 R17, PT, PT, R11.reuse, 0x80, RZ ;  /* 0x000000800b117810 */ /* 0x040fe20007ffe0ff */
[----:B------:R-:W-:-:S03]  /*0f90*/  @!P1 IMAD.WIDE R12, R11, 0x4, R6 ;  /* 0x000000040b0c9825 */ /* 0x000fc600078e0206 */
[----:B------:R-:W-:-:S13]  /*0fa0*/  ISETP.GE.AND P2, PT, R17, R0, PT ;  /* 0x000000001100720c */ /* 0x000fda0003f46270 */
[----:B------:R-:W-:Y:S01]  /*0fb0*/  @!P2 IMAD.WIDE R24, R17, 0x4, R4 ;  /* 0x000000041118a825 */ /* 0x000fe200078e0204 */
[----:B-1----:R-:W1:Y:S08]  /*0fc0*/  @!P2 LDC R23, c[0x0][0x390] ;  /* 0x0000e400ff17ab82 */ /* 0x002e700000000800 */
[----:B------:R-:W3:Y:S01]  /*0fd0*/  @!P2 LDC R29, c[0x0][0x38c] ;  /* 0x0000e300ff1dab82 */ /* 0x000ee20000000800 */
[----:B0-----:R-:W-:-:S04]  /*0fe0*/  @!P1 FMUL R15, R22, R15 ;  /* 0x0000000f160f9220 */ /* 0x001fc80000400000 */
[----:B--2---:R-:W-:Y:S01]  /*0ff0*/  @!P1 FFMA R27, R18, R27, R15 ;  /* 0x0000001b121b9223 */ /* 0x004fe2000000000f */
[----:B------:R-:W-:-:S04]  /*1000*/  @!P2 IMAD.WIDE R14, R17, 0x4, R2 ;  /* 0x00000004110ea825 */ /* 0x000fc800078e0202 */
[----:B------:R0:W-:Y:S04]  /*1010*/  @!P1 STG.E desc[UR12][R12.64], R27 ;  /* 0x0000001b0c009986 */ /* 0x0001e8000c10190c */
[----:B------:R2:W1:Y:S04]  /*1020*/  @!P2 LDG.E R24, desc[UR12][R24.64] ;  /* 0x0000000c1818a981 */ /* 0x000468000c1e1900 */
[----:B------:R-:W3:Y:S01]  /*1030*/  @!P2 LDG.E R14, desc[UR12][R14.64] ;  /* 0x0000000c0e0ea981 */ /* 0x000ee2000c1e1900 */
[----:B------:R-:W-:Y:S01]  /*1040*/  IADD3 R19, PT, PT, R11, 0x100, RZ ;  /* 0x000001000b137810 */ /* 0x000fe20007ffe0ff */
[----:B------:R-:W-:-:S03]  /*1050*/  @!P2 IMAD.WIDE R16, R17, 0x4, R6 ;  /* 0x000000041110a825 */ /* 0x000fc600078e0206 */
[----:B------:R-:W-:-:S13]  /*1060*/  ISETP.GE.AND P1, PT, R19, R0, PT ;  /* 0x000000001300720c */ /* 0x000fda0003f26270 */
[----:B0-----:R-:W-:Y:S01]  /*1070*/  @!P1 IMAD.WIDE R12, R19, 0x4, R2 ;  /* 0x00000004130c9825 */ /* 0x001fe200078e0202 */
[----:B--2---:R-:W0:Y:S08]  /*1080*/  @!P1 LDC R25, c[0x0][0x390] ;  /* 0x0000e400ff199b82 */ /* 0x004e300000000800 */
[----:B------:R-:W2:Y:S01]  /*1090*/  @!P1 LDC R18, c[0x0][0x38c] ;  /* 0x0000e300ff129b82 */ /* 0x000ea20000000800 */
[----:B-1----:R-:W-:-:S04]  /*10a0*/  @!P2 FMUL R23, R24, R23 ;  /* 0x000000171817a220 */ /* 0x002fc80000400000 */
[----:B---3--:R-:W-:Y:S01]  /*10b0*/  @!P2 FFMA R29, R14, R29, R23 ;  /* 0x0000001d0e1da223 */ /* 0x008fe20000000017 */
[----:B------:R-:W-:-:S04]  /*10c0*/  @!P1 IMAD.WIDE R22, R19, 0x4, R4 ;  /* 0x0000000413169825 */ /* 0x000fc800078e0204 */
[----:B------:R1:W-:Y:S04]  /*10d0*/  @!P2 STG.E desc[UR12][R16.64], R29 ;  /* 0x0000001d1000a986 */ /* 0x0003e8000c10190c */
[----:B------:R3:W0:Y:S04]  /*10e0*/  @!P1 LDG.E R22, desc[UR12][R22.64] ;  /* 0x0000000c16169981 */ /* 0x000628000c1e1900 */
[----:B------:R-:W2:Y:S01]  /*10f0*/  @!P1 LDG.E R12, desc[UR12][R12.64] ;  /* 0x0000000c0c0c9981 */ /* 0x000ea2000c1e1900 */
[----:B------:R-:W-:Y:S01]  /*1100*/  IADD3 R11, PT, PT, R11, 0x180, RZ ;  /* 0x000001800b0b7810 */ /* 0x000fe20007ffe0ff */
[----:B------:R-:W-:-:S03]  /*1110*/  @!P1 IMAD.WIDE R14, R19, 0x4, R6 ;  /* 0x00000004130e9825 */ /* 0x000fc600078e0206 */
[----:B------:R-:W-:-:S13]  /*1120*/  ISETP.GE.AND P2, PT, R11, R0, PT ;  /* 0x000000000b00720c */ /* 0x000fda0003f46270 */
[----:B-1----:R-:W-:Y:S01]  /*1130*/  @!P2 IMAD.WIDE R16, R11, 0x4, R2 ;  /* 0x000000040b10a825 */ /* 0x002fe200078e0202 */
[----:B---3--:R-:W1:Y:S08]  /*1140*/  @!P2 LDC R23, c[0x0][0x390] ;  /* 0x0000e400ff17ab82 */ /* 0x008e700000000800 */
[----:B------:R-:W3:Y:S01]  /*1150*/  @!P2 LDC R20, c[0x0][0x38c] ;  /* 0x0000e300ff14ab82 */ /* 0x000ee20000000800 */
[----:B0-----:R-:W-:-:S04]  /*1160*/  @!P1 FMUL R25, R22, R25 ;  /* 0x0000001916199220 */ /* 0x001fc80000400000 */
[----:B--2---:R-:W-:Y:S01]  /*1170*/  @!P1 FFMA R25, R12, R18, R25 ;  /* 0x000000120c199223 */ /* 0x004fe20000000019 */
[----:B------:R-:W-:-:S04]  /*1180*/  @!P2 IMAD.WIDE R18, R11, 0x4, R4 ;  /* 0x000000040b12a825 */ /* 0x000fc800078e0204 */
[----:B------:R0:W-:Y:S04]  /*1190*/  @!P1 STG.E desc[UR12][R14.64], R25 ;  /* 0x000000190e009986 */ /* 0x0001e8000c10190c */
[----:B------:R-:W1:Y:S04]  /*11a0*/  @!P2 LDG.E R18, desc[UR12][R18.64] ;  /* 0x0000000c1212a981 */ /* 0x000e68000c1e1900 */
[----:B------:R-:W3:Y:S01]  /*11b0*/  @!P2 LDG.E R16, desc[UR12][R16.64] ;  /* 0x0000000c1010a981 */ /* 0x000ee2000c1e1900 */
[----:B------:R-:W-:Y:S01]  /*11c0*/  @!P2 IMAD.WIDE R12, R11, 0x4, R6 ;  /* 0x000000040b0ca825 */ /* 0x000fe200078e0206 */
[----:B------:R-:W-:-:S03]  /*11d0*/  IADD3 R8, PT, PT, R8, 0x4, RZ ;  /* 0x0000000408087810 */ /* 0x000fc60007ffe0ff */
[----:B-1----:R-:W-:-:S04]  /*11e0*/  @!P2 FMUL R23, R18, R23 ;  /* 0x000000171217a220 */ /* 0x002fc80000400000 */
[----:B---3--:R-:W-:-:S05]  /*11f0*/  @!P2 FFMA R23, R16, R20, R23 ;  /* 0x000000141017a223 */ /* 0x008fca0000000017 */
[----:B------:R0:W-:Y:S02]  /*1200*/  @!P2 STG.E desc[UR12][R12.64], R23 ;  /* 0x000000170c00a986 */ /* 0x0001e4000c10190c */
.L_x_10:
[----:B------:R-:W-:Y:S05]  /*1210*/  @!P0 EXIT ;  /* 0x000000000000894d */ /* 0x000fea0003800000 */
[----:B------:R-:W-:Y:S02]  /*1220*/  ISETP.NE.AND P0, PT, R21, 0x1, PT ;  /* 0x000000011500780c */ /* 0x000fe40003f05270 */
[----:B------:R-:W-:-:S04]  /*1230*/  LOP3.LUT R10, R10, 0x1, RZ, 0xc0, !PT ;  /* 0x000000010a0a7812 */ /* 0x000fc800078ec0ff */
[----:B------:R-:W-:-:S07]  /*1240*/  ISETP.NE.U32.AND P2, PT, R10, 0x1, PT ;  /* 0x000000010a00780c */ /* 0x000fce0003f45070 */
[----:B------:R-:W-:Y:S06]  /*1250*/  @!P0 BRA `(.L_x_11) ;  /* 0x0000000000648947 */ /* 0x000fec0003800000 */
[----:B0-----:R-:W-:-:S04]  /*1260*/  LEA R15, R8, R9, 0x7 ;  /* 0x00000009080f7211 */ /* 0x001fc800078e38ff */
        /* <DEDUP_REMOVED lines=11> */
[----:B-1----:R-:W1:Y:S03]  /*1320*/  @!P1 LDC R13, c[0x0][0x390] ;  /* 0x0000e400ff0d9b82 */ /* 0x002e660000000800 */
[----:B0-----:R-:W-:-:S05]  /*1330*/  @!P0 FMUL R17, R12, R17 ;  /* 0x000000110c118220 */ /* 0x001fca0000400000 */
[----:B------:R-:W0:Y:S01]  /*1340*/  @!P1 LDC R12, c[0x0][0x38c] ;  /* 0x0000e300ff0c9b82 */ /* 0x000e220000000800 */
[----:B--2---:R-:W-:Y:S01]  /*1350*/  @!P0 FFMA R21, R10, R21, R17 ;  /* 0x000000150a158223 */ /* 0x004fe20000000011 */
[----:B------:R-:W-:-:S04]  /*1360*/  @!P1 IMAD.WIDE R16, R23, 0x4, R2 ;  /* 0x0000000417109825 */ /* 0x000fc800078e0202 */
[----:B------:R2:W-:Y:S04]  /*1370*/  @!P0 STG.E desc[UR12][R14.64], R21 ;  /* 0x000000150e008986 */ /* 0x0005e8000c10190c */
[----:B------:R-:W1:Y:S04]  /*1380*/  @!P1 LDG.E R18, desc[UR12][R18.64] ;  /* 0x0000000c12129981 */ /* 0x000e68000c1e1900 */
[----:B------:R-:W0:Y:S01]  /*1390*/  @!P1 LDG.E R16, desc[UR12][R16.64] ;  /* 0x0000000c10109981 */ /* 0x000e22000c1e1900 */
[----:B------:R-:W-:-:S04]  /*13a0*/  @!P1 IMAD.WIDE R10, R23, 0x4, R6 ;  /* 0x00000004170a9825 */ /* 0x000fc800078e0206 */
[----:B------:R-:W-:Y:S02]  /*13b0*/  VIADD R8, R8, 0x2 ;  /* 0x0000000208087836 */ /* 0x000fe40000000000 */
[----:B-1----:R-:W-:-:S04]  /*13c0*/  @!P1 FMUL R13, R18, R13 ;  /* 0x0000000d120d9220 */ /* 0x002fc80000400000 */
[----:B0-----:R-:W-:-:S05]  /*13d0*/  @!P1 FFMA R13, R16, R12, R13 ;  /* 0x0000000c100d9223 */ /* 0x001fca000000000d */
[----:B------:R2:W-:Y:S02]  /*13e0*/  @!P1 STG.E desc[UR12][R10.64], R13 ;  /* 0x0000000d0a009986 */ /* 0x0005e4000c10190c */
.L_x_11:
[----:B------:R-:W-:Y:S05]  /*13f0*/  @P2 EXIT ;  /* 0x000000000000294d */ /* 0x000fea0003800000 */
[----:B--2---:R-:W-:-:S04]  /*1400*/  LEA R11, R8, R9, 0x7 ;  /* 0x00000009080b7211 */ /* 0x004fc800078e38ff */
[----:B------:R-:W-:-:S13]  /*1410*/  ISETP.GE.AND P0, PT, R11, R0, PT ;  /* 0x000000000b00720c */ /* 0x000fda0003f06270 */
[----:B------:R-:W-:Y:S05]  /*1420*/  @P0 EXIT ;  /* 0x000000000000094d */ /* 0x000fea0003800000 */
[C---:B------:R-:W-:Y:S01]  /*1430*/  IMAD.WIDE R4, R11.reuse, 0x4, R4 ;  /* 0x000000040b047825 */ /* 0x040fe200078e0204 */
[----:B------:R-:W1:Y:S03]  /*1440*/  LDCU UR4, c[0x0][0x390] ;  /* 0x00007200ff0477ac */ /* 0x000e660008000800 */
[C---:B------:R-:W-:Y:S01]  /*1450*/  IMAD.WIDE R2, R11.reuse, 0x4, R2 ;  /* 0x000000040b027825 */ /* 0x040fe200078e0202 */
[----:B------:R-:W2:Y:S01]  /*1460*/  LDCU UR5, c[0x0][0x38c] ;  /* 0x00007180ff0577ac */ /* 0x000ea20008000800 */
[----:B------:R-:W1:Y:S04]  /*1470*/  LDG.E R4, desc[UR12][R4.64] ;  /* 0x0000000c04047981 */ /* 0x000e68000c1e1900 */
[----:B------:R-:W2:Y:S01]  /*1480*/  LDG.E R2, desc[UR12][R2.64] ;  /* 0x0000000c02027981 */ /* 0x000ea2000c1e1900 */
[----:B------:R-:W-:-:S04]  /*1490*/  IMAD.WIDE R6, R11, 0x4, R6 ;  /* 0x000000040b067825 */ /* 0x000fc800078e0206 */
[----:B-1----:R-:W-:-:S04]  /*14a0*/  FMUL R9, R4, UR4 ;  /* 0x0000000404097c20 */ /* 0x002fc80008400000 */
[----:B--2---:R-:W-:-:S05]  /*14b0*/  FFMA R9, R2, UR5, R9 ;  /* 0x0000000502097c23 */ /* 0x004fca0008000009 */
[----:B------:R-:W-:Y:S01]  /*14c0*/  STG.E desc[UR12][R6.64], R9 ;  /* 0x0000000906007986 */ /* 0x000fe2000c10190c */
[----:B------:R-:W-:Y:S05]  /*14d0*/  EXIT ;  /* 0x000000000000794d */ /* 0x000fea0003800000 */
.L_x_5:
[----:B------:R-:W-:-:S13]  /*14e0*/  ISETP.GE.AND P0, PT, R10, 0x1, PT ;  /* 0x000000010a00780c */ /* 0x000fda0003f06270 */
[----:B------:R-:W-:Y:S05]  /*14f0*/  @!P0 EXIT ;  /* 0x000000000000894d */ /* 0x000fea0003800000 */
[----:B------:R-:W-:Y:S01]  /*1500*/  ISETP.GE.U32.AND P0, PT, R10, 0x8, PT ;  /* 0x000000080a00780c */ /* 0x000fe20003f06070 */
[----:B------:R-:W-:-:S12]  /*1510*/  HFMA2 R0, -RZ, RZ, 0, 0 ;  /* 0x00000000ff007431 */ /* 0x000fd800000001ff */
[----:B------:R-:W-:Y:S05]  /*1520*/  @!P0 BRA `(.L_x_12) ;  /* 0x0000000400388947 */ /* 0x000fea0003800000 */
[----:B------:R-:W0:Y:S01]  /*1530*/  LDC.64 R16, c[0x0][0x398] ;  /* 0x0000e600ff107b82 */ /* 0x000e220000000a00 */
[----:B------:R-:W-:Y:S01]  /*1540*/  UIADD3 UR4, UP0, UPT, UR11, 0x600, URZ ;  /* 0x000006000b047890 */ /* 0x000fe2000ff1e0ff */
[----:B------:R-:W-:Y:S01]  /*1550*/  LEA R6, P0, R12, R14, 0x2 ;  /* 0x0000000e0c067211 */ /* 0x000fe200078010ff */
[----:B------:R-:W1:Y:S01]  /*1560*/  LDCU UR15, c[0x0][0x390] ;  /* 0x00007200ff0f77ac */ /* 0x000e620008000800 */
[----:B------:R-:W-:Y:S02]  /*1570*/  LOP3.LUT R0, R10, 0x7ffffff8, RZ, 0xc0, !PT ;  /* 0x7ffffff80a007812 */ /* 0x000fe400078ec0ff */
[----:B------:R-:W-:Y:S01]  /*1580*/  LEA.HI.X R7, R12, R15, R11, 0x2, P0 ;  /* 0x0000000f0c077211 */ /* 0x000fe200000f140b */
[----:B------:R-:W-:Y:S01]  /*1590*/  UIADD3.X UR5, UPT, UPT, URZ, UR14, URZ, UP0, !UPT ;  /* 0x0000000eff057290 */ /* 0x000fe200087fe4ff */
[----:B------:R-:W2:Y:S01]  /*15a0*/  LDC.64 R18, c[0x0][0x3a0] ;  /* 0x0000e800ff127b82 */ /* 0x000ea20000000a00 */
[----:B------:R-:W-:Y:S02]  /*15b0*/  UIADD3 UR8, UP0, UPT, UR4, UR8, URZ ;  /* 0x0000000804087290 */ /* 0x000fe4000ff1e0ff */
[----:B------:R-:W-:-:S02]  /*15c0*/  UIADD3 UR6, UP1, UPT, UR4, UR6, URZ ;  /* 0x0000000604067290 */ /* 0x000fc4000ff3e0ff */
[----:B------:R-:W-:Y:S01]  /*15d0*/  UIADD3.X UR4, UPT, UPT, UR5, UR9, URZ, UP0, !UPT ;  /* 0x0000000905047290 */ /* 0x000fe200087fe4ff */
[----:B------:R-:W3:Y:S02]  /*15e0*/  LDCU UR16, c[0x0][0x38c] ;  /* 0x00007180ff1077ac */ /* 0x000ee40008000800 */
[----:B------:R-:W4:Y:S01]  /*15f0*/  LDC.64 R20, c[0x0][0x3b0] ;  /* 0x0000ec00ff147b82 */ /* 0x000f220000000a00 */
[----:B------:R-:W-:Y:S01]  /*1600*/  UIADD3.X UR5, UPT, UPT, UR5, UR7, URZ, UP1, !UPT ;  /* 0x0000000705057290 */ /* 0x000fe20008ffe4ff */
[C---:B0-----:R-:W-:Y:S01]  /*1610*/  IMAD.WIDE.U32 R10, R9.reuse, 0x4, R16 ;  /* 0x00000004090a7825 */ /* 0x041fe200078e0010 */
[C---:B------:R-:W-:Y:S02]  /*1620*/  IADD3 R17, PT, PT, R9.reuse, 0x80, RZ ;  /* 0x0000008009117810 */ /* 0x040fe40007ffe0ff */
[----:B------:R-:W-:Y:S01]  /*1630*/  IADD3 R16, PT, PT, -R0, RZ, RZ ;  /* 0x000000ff00107210 */ /* 0x000fe20007ffe1ff */
[----:B--2---:R-:W-:-:S04]  /*1640*/  IMAD.WIDE.U32 R12, R9, 0x4, R18 ;  /* 0x00000004090c7825 */ /* 0x004fc800078e0012 */
[----:B-1-34-:R-:W-:-:S07]  /*1650*/  IMAD.WIDE.U32 R14, R9, 0x4, R20 ;  /* 0x00000004090e7825 */ /* 0x01afce00078e0014 */
.L_x_13:
[----:B------:R-:W-:Y:S02]  /*1660*/  IADD3 R24, P1, PT, R14, UR11, RZ ;  /* 0x0000000b0e187c10 */ /* 0x000fe4000ff3e0ff */
[----:B0-----:R-:W-:Y:S02]  /*1670*/  IADD3 R22, P0, PT, R12, UR11, RZ ;  /* 0x0000000b0c167c10 */ /* 0x001fe4000ff1e0ff */
[----:B------:R-:W-:Y:S02]  /*1680*/  IADD3.X R25, PT, PT, R15, UR14, RZ, P1, !PT ;  /* 0x0000000e0f197c10 */ /* 0x000fe40008ffe4ff */
[----:B------:R-:W-:-:S03]  /*1690*/  IADD3.X R23, PT, PT, R13, UR14, RZ, P0, !PT ;  /* 0x0000000e0d177c10 */ /* 0x000fc600087fe4ff */
[----:B------:R-:W2:Y:S04]  /*16a0*/  LDG.E R24, desc[UR12][R24.64] ;  /* 0x0000000c18187981 */ /* 0x000ea8000c1e1900 */
[----:B------:R-:W3:Y:S01]  /*16b0*/  LDG.E R22, desc[UR12][R22.64] ;  /* 0x0000000c16167981 */ /* 0x000ee2000c1e1900 */
[----:B------:R-:W-:Y:S02]  /*16c0*/  IADD3 R18, P0, PT, R10, UR11, RZ ;  /* 0x0000000b0a127c10 */ /* 0x000fe4000ff1e0ff */
[----:B------:R-:W-:Y:S02]  /*16d0*/  MOV R20, UR8 ;  /* 0x0000000800147c02 */ /* 0x000fe40008000f00 */
[----:B------:R-:W-:Y:S02]  /*16e0*/  MOV R21, UR4 ;  /* 0x0000000400157c02 */ /* 0x000fe40008000f00 */
[----:B------:R-:W-:Y:S01]  /*16f0*/  IADD3.X R19, PT, PT, R11, UR14, RZ, P0, !PT ;  /* 0x0000000e0b137c10 */ /* 0x000fe200087fe4ff */
[----:B------:R-:W-:-:S04]  /*1700*/  IMAD.WIDE R20, R17, 0x4, R20 ;  /* 0x0000000411147825 */ /* 0x000fc800078e0214 */
[----:B--2---:R-:W-:-:S04]  /*1710*/  FMUL R9, R24, UR15 ;  /* 0x0000000f18097c20 */ /* 0x004fc80008400000 */
[----:B---3--:R-:W-:Y:S01]  /*1720*/  FFMA R27, R22, UR16, R9 ;  /* 0x00000010161b7c23 */ /* 0x008fe20008000009 */
[----:B------:R-:W-:-:S04]  /*1730*/  IMAD.WIDE R8, R17, 0x4, R6 ;  /* 0x0000000411087825 */ /* 0x000fc800078e0206 */
[----:B------:R0:W-:Y:S04]  /*1740*/  STG.E desc[UR12][R18.64], R27 ;  /* 0x0000001b12007986 */ /* 0x0001e8000c10190c */
[----:B------:R-:W2:Y:S04]  /*1750*/  LDG.E R25, desc[UR12][R8.64] ;  /* 0x0000000c08197981 */ /* 0x000ea8000c1e1900 */
[----:B------:R-:W3:Y:S01]  /*1760*/  LDG.E R24, desc[UR12][R20.64+-0x600] ;  /* 0xfffa000c14187981 */ /* 0x000ee2000c1e1900 */
[----:B------:R-:W-:Y:S02]  /*1770*/  MOV R22, UR6 ;  /* 0x0000000600167c02 */ /* 0x000fe40008000f00 */
[----:B------:R-:W-:-:S03]  /*1780*/  MOV R23, UR5 ;  /* 0x0000000500177c02 */ /* 0x000fc60008000f00 */
[----:B------:R-:W-:-:S04]  /*1790*/  IMAD.WIDE R22, R17, 0x4, R22 ;  /* 0x0000000411167825 */ /* 0x000fc800078e0216 */
[----:B--2---:R-:W-:-:S04]  /*17a0*/  FMUL R25, R25, UR15 ;  /* 0x0000000f19197c20 */ /* 0x004fc80008400000 */
[----:B---3--:R-:W-:-:S05]  /*17b0*/  FFMA R25, R24, UR16, R25 ;  /* 0x0000001018197c23 */ /* 0x008fca0008000019 */
[----:B------:R1:W-:Y:S04]  /*17c0*/  STG.E desc[UR12][R22.64+-0x600], R25 ;  /* 0xfffa001916007986 */ /* 0x0003e8000c10190c */
[----:B------:R-:W0:Y:S04]  /*17d0*/  LDG.E R26, desc[UR12][R8.64+0x200] ;  /* 0x0002000c081a7981 */ /* 0x000e28000c1e1900 */
[----:B------:R-:W2:Y:S01]  /*17e0*/  LDG.E R24, desc[UR12][R20.64+-0x400] ;  /* 0xfffc000c14187981 */ /* 0x000ea2000c1e1900 */
[----:B0-----:R-:W-:-:S04]  /*17f0*/  FMUL R19, R26, UR15 ;  /* 0x0000000f1a137c20 */ /* 0x001fc80008400000 */
[----:B--2---:R-:W-:-:S05]  /*1800*/  FFMA R19, R24, UR16, R19 ;  /* 0x0000001018137c23 */ /* 0x004fca0008000013 */
[----:B------:R0:W-:Y:S04]  /*1810*/  STG.E desc[UR12][R22.64+-0x400], R19 ;  /* 0xfffc001316007986 */ /* 0x0001e8000c10190c */
[----:B------:R-:W2:Y:S04]  /*1820*/  LDG.E R24, desc[UR12][R8.64+0x400] ;  /* 0x0004000c08187981 */ /* 0x000ea8000c1e1900 */
[----:B------:R-:W3:Y:S01]  /*1830*/  LDG.E R18, desc[UR12][R20.64+-0x200] ;  /* 0xfffe000c14127981 */ /* 0x000ee2000c1e1900 */
[----:B--2---:R-:W-:-:S04]  /*1840*/  FMUL R27, R24, UR15 ;  /* 0x0000000f181b7c20 */ /* 0x004fc80008400000 */
[----:B---3--:R-:W-:-:S05]  /*1850*/  FFMA R27, R18, UR16, R27 ;  /* 0x00000010121b7c23 */ /* 0x008fca000800001b */
[----:B------:R2:W-:Y:S04]  /*1860*/  STG.E desc[UR12][R22.64+-0x200], R27 ;  /* 0xfffe001b16007986 */ /* 0x0005e8000c10190c */
[----:B------:R-:W1:Y:S04]  /*1870*/  LDG.E R24, desc[UR12][R8.64+0x600] ;  /* 0x0006000c08187981 */ /* 0x000e68000c1e1900 */
[----:B------:R-:W3:Y:S01]  /*1880*/  LDG.E R18, desc[UR12][R20.64] ;  /* 0x0000000c14127981 */ /* 0x000ee2000c1e1900 */
[----:B-1----:R-:W-:-:S04]  /*1890*/  FMUL R25, R24, UR15 ;  /* 0x0000000f18197c20 */ /* 0x002fc80008400000 */
[----:B---3--:R-:W-:-:S05]  /*18a0*/  FFMA R25, R18, UR16, R25 ;  /* 0x0000001012197c23 */ /* 0x008fca0008000019 */
[----:B------:R1:W-:Y:S04]  /*18b0*/  STG.E desc[UR12][R22.64], R25 ;  /* 0x0000001916007986 */ /* 0x0003e8000c10190c */
[----:B0-----:R-:W3:Y:S04]  /*18c0*/  LDG.E R19, desc[UR12][R8.64+0x800] ;  /* 0x0008000c08137981 */ /* 0x001ee8000c1e1900 */
[----:B------:R-:W4:Y:S01]  /*18d0*/  LDG.E R18, desc[UR12][R20.64+0x200] ;  /* 0x0002000c14127981 */ /* 0x000f22000c1e1900 */
[----:B---3--:R-:W-:-:S04]  /*18e0*/  FMUL R19, R19, UR15 ;  /* 0x0000000f13137c20 */ /* 0x008fc80008400000 */
[----:B----4-:R-:W-:-:S05]  /*18f0*/  FFMA R19, R18, UR16, R19 ;  /* 0x0000001012137c23 */ /* 0x010fca0008000013 */
[----:B------:R0:W-:Y:S04]  /*1900*/  STG.E desc[UR12][R22.64+0x200], R19 ;  /* 0x0002001316007986 */ /* 0x0001e8000c10190c */
[----:B------:R-:W2:Y:S04]  /*1910*/  LDG.E R24, desc[UR12][R8.64+0xa00] ;  /* 0x000a000c08187981 */ /* 0x000ea8000c1e1900 */
[----:B------:R-:W3:Y:S01]  /*1920*/  LDG.E R18, desc[UR12][R20.64+0x400] ;  /* 0x0004000c14127981 */ /* 0x000ee2000c1e1900 */
[----:B--2---:R-:W-:-:S04]  /*1930*/  FMUL R27, R24, UR15 ;  /* 0x0000000f181b7c20 */ /* 0x004fc80008400000 */
[----:B---3--:R-:W-:-:S05]  /*1940*/  FFMA R27, R18, UR16, R27 ;  /* 0x00000010121b7c23 */ /* 0x008fca000800001b */
[----:B------:R0:W-:Y:S04]  /*1950*/  STG.E desc[UR12][R22.64+0x400], R27 ;  /* 0x0004001b16007986 */ /* 0x0001e8000c10190c */
[----:B------:R-:W1:Y:S04]  /*1960*/  LDG.E R24, desc[UR12][R8.64+0xc00] ;  /* 0x000c000c08187981 */ /* 0x000e68000c1e1900 */
[----:B------:R-:W2:Y:S01]  /*1970*/  LDG.E R18, desc[UR12][R20.64+0x600] ;  /* 0x0006000c14127981 */ /* 0x000ea2000c1e1900 */
[----:B------:R-:W-:Y:S01]  /*1980*/  VIADD R16, R16, 0x8 ;  /* 0x0000000810107836 */ /* 0x000fe20000000000 */
[----:B------:R-:W-:Y:S01]  /*1990*/  UIADD3 UR11, UP0, UPT, UR11, 0x1000, URZ ;  /* 0x000010000b0b7890 */ /* 0x000fe2000ff1e0ff */
[----:B------:R-:W-:-:S03]  /*19a0*/  IADD3 R17, PT, PT, R17, 0x400, RZ ;  /* 0x0000040011117810 */ /* 0x000fc60007ffe0ff */
[----:B------:R-:W-:Y:S01]  /*19b0*/  ISETP.NE.AND P0, PT, R16, RZ, PT ;  /* 0x000000ff1000720c */ /* 0x000fe20003f05270 */
[----:B------:R-:W-:Y:S01]  /*19c0*/  UIADD3.X UR14, UPT, UPT, URZ, UR14, URZ, UP0, !UPT ;  /* 0x0000000eff0e7290 */ /* 0x000fe200087fe4ff */
[----:B-1----:R-:W-:-:S04]  /*19d0*/  FMUL R25, R24, UR15 ;  /* 0x0000000f18197c20 */ /* 0x002fc80008400000 */
[----:B--2---:R-:W-:-:S05]  /*19e0*/  FFMA R25, R18, UR16, R25 ;  /* 0x0000001012197c23 */ /* 0x004fca0008000019 */
[----:B------:R0:W-:Y:S02]  /*19f0*/  STG.E desc[UR12][R22.64+0x600], R25 ;  /* 0x0006001916007986 */ /* 0x0001e4000c10190c */
[----:B------:R-:W-:Y:S05]  /*1a00*/  @P0 BRA `(.L_x_13) ;  /* 0xfffffffc00140947 */ /* 0x000fea000383ffff */
.L_x_12:
[----:B------:R-:W1:Y:S02]  /*1a10*/  LDC R14, c[0x0][0x388] ;  /* 0x0000e200ff0e7b82 */ /* 0x000e640000000800 */
[----:B-1----:R-:W-:-:S13]  /*1a20*/  LOP3.LUT P0, R10, R14, 0x7, RZ, 0xc0, !PT ;  /* 0x000000070e0a7812 */ /* 0x002fda000780c0ff */
[----:B------:R-:W-:Y:S05]  /*1a30*/  @!P0 EXIT ;  /* 0x000000000000894d */ /* 0x000fea0003800000 */
[----:B------:R-:W1:Y:S01]  /*1a40*/  LDCU.64 UR4, c[0x0][0x398] ;  /* 0x00007300ff0477ac */ /* 0x000e620008000a00 */
[----:B------:R-:W-:Y:S01]  /*1a50*/  SHF.L.U32 R8, R14, 0x7, RZ ;  /* 0x000000070e087819 */ /* 0x000fe200000006ff */
[----:B------:R-:W2:Y:S01]  /*1a60*/  S2R R15, SR_TID.X ;  /* 0x00000000000f7919 */ /* 0x000ea20000002100 */
[----:B------:R-:W-:Y:S02]  /*1a70*/  ISETP.GE.U32.AND P0, PT, R10, 0x4, PT ;  /* 0x000000040a00780c */ /* 0x000fe40003f06070 */
[----:B------:R-:W-:Y:S01]  /*1a80*/  SHF.R.S32.HI R6, RZ, 0x1f, R8 ;  /* 0x0000001fff067819 */ /* 0x000fe20000011408 */
[----:B------:R-:W-:Y:S01]  /*1a90*/  IMAD.WIDE.U32 R8, R8, UR10, RZ ;  /* 0x0000000a08087c25 */ /* 0x000fe2000f8e00ff */
[----:B------:R-:W-:-:S03]  /*1aa0*/  LOP3.LUT R20, R14, 0x3, RZ, 0xc0, !PT ;  /* 0x000000030e147812 */ /* 0x000fc600078ec0ff */
[----:B------:R-:W-:Y:S01]  /*1ab0*/  IMAD R7, R6, UR10, RZ ;  /* 0x0000000a06077c24 */ /* 0x000fe2000f8e02ff */
[----:B------:R-:W-:Y:S02]  /*1ac0*/  SHF.L.U32 R6, R8, 0x2, RZ ;  /* 0x0000000208067819 */ /* 0x000fe400000006ff */
[----:B------:R-:W-:Y:S02]  /*1ad0*/  ISETP.NE.AND P1, PT, R20, RZ, PT ;  /* 0x000000ff1400720c */ /* 0x000fe40003f25270 */
[----:B------:R-:W-:Y:S02]  /*1ae0*/  IADD3 R7, PT, PT, R9, R7, RZ ;  /* 0x0000000709077210 */ /* 0x000fe40007ffe0ff */
[----:B-1----:R-:W-:Y:S02]  /*1af0*/  IADD3 R6, P2, PT, R6, UR4, RZ ;  /* 0x0000000406067c10 */ /* 0x002fe4000ff5e0ff */
[----:B------:R-:W-:-:S04]  /*1b00*/  SHF.L.U64.HI R7, R8, 0x2, R7 ;  /* 0x0000000208077819 */ /* 0x000fc80000010207 */
[----:B------:R-:W-:Y:S01]  /*1b10*/  IADD3.X R7, PT, PT, R7, UR5, RZ, P2, !PT ;  /* 0x0000000507077c10 */ /* 0x000fe200097fe4ff */
[----:B------:R-:W-:Y:S06]  /*1b20*/  @!P0 BRA `(.L_x_14) ;  /* 0x00000000006c8947 */ /* 0x000fec0003800000 */
[----:B--2---:R-:W-:Y:S01]  /*1b30*/  LEA R13, R0, R15, 0x7 ;  /* 0x0000000f000d7211 */ /* 0x004fe200078e38ff */
[----:B------:R-:W1:Y:S04]  /*1b40*/  LDCU UR4, c[0x0][0x390] ;  /* 0x00007200ff0477ac */ /* 0x000e680008000800 */
[C---:B------:R-:W-:Y:S01]  /*1b50*/  IMAD.WIDE R10, R13.reuse, 0x4, R4 ;  /* 0x000000040d0a7825 */ /* 0x040fe200078e0204 */
[----:B------:R-:W2:Y:S03]  /*1b60*/  LDCU UR5, c[0x0][0x38c] ;  /* 0x00007180ff0577ac */ /* 0x000ea60008000800 */
[C---:B------:R-:W-:Y:S01]  /*1b70*/  IMAD.WIDE R8, R13.reuse, 0x4, R2 ;  /* 0x000000040d087825 */ /* 0x040fe200078e0202 */
[----:B------:R-:W1:Y:S04]  /*1b80*/  LDG.E R12, desc[UR12][R10.64] ;  /* 0x0000000c0a0c7981 */ /* 0x000e68000c1e1900 */
[----:B------:R-:W2:Y:S01]  /*1b90*/  LDG.E R16, desc[UR12][R8.64] ;  /* 0x0000000c08107981 */ /* 0x000ea2000c1e1900 */
[----:B-1----:R-:W-:Y:S01]  /*1ba0*/  FMUL R17, R12, UR4 ;  /* 0x000000040c117c20 */ /* 0x002fe20008400000 */
[----:B------:R-:W-:-:S04]  /*1bb0*/  IMAD.WIDE R12, R13, 0x4, R6 ;  /* 0x000000040d0c7825 */ /* 0x000fc800078e0206 */
[----:B--2---:R-:W-:-:S05]  /*1bc0*/  FFMA R17, R16, UR5, R17 ;  /* 0x0000000510117c23 */ /* 0x004fca0008000011 */
[----:B------:R1:W-:Y:S04]  /*1bd0*/  STG.E desc[UR12][R12.64], R17 ;  /* 0x000000110c007986 */ /* 0x0003e8000c10190c */
[----:B------:R-:W0:Y:S04]  /*1be0*/  LDG.E R18, desc[UR12][R10.64+0x200] ;  /* 0x0002000c0a127981 */ /* 0x000e28000c1e1900 */
[----:B------:R-:W2:Y:S01]  /*1bf0*/  LDG.E R16, desc[UR12][R8.64+0x200] ;  /* 0x0002000c08107981 */ /* 0x000ea2000c1e1900 */
[----:B0-----:R-:W-:-:S04]  /*1c00*/  FMUL R19, R18, UR4 ;  /* 0x0000000412137c20 */ /* 0x001fc80008400000 */
[----:B--2---:R-:W-:-:S05]  /*1c10*/  FFMA R19, R16, UR5, R19 ;  /* 0x0000000510137c23 */ /* 0x004fca0008000013 */
[----:B------:R3:W-:Y:S04]  /*1c20*/  STG.E desc[UR12][R12.64+0x200], R19 ;  /* 0x000200130c007986 */ /* 0x0007e8000c10190c */
[----:B------:R-:W2:Y:S04]  /*1c30*/  LDG.E R18, desc[UR12][R10.64+0x400] ;  /* 0x0004000c0a127981 */ /* 0x000ea8000c1e1900 */
[----:B------:R-:W4:Y:S01]  /*1c40*/  LDG.E R16, desc[UR12][R8.64+0x400] ;  /* 0x0004000c08107981 */ /* 0x000f22000c1e1900 */
[----:B--2---:R-:W-:-:S04]  /*1c50*/  FMUL R21, R18, UR4 ;  /* 0x0000000412157c20 */ /* 0x004fc80008400000 */
[----:B----4-:R-:W-:-:S05]  /*1c60*/  FFMA R21, R16, UR5, R21 ;  /* 0x0000000510157c23 */ /* 0x010fca0008000015 */
[----:B------:R3:W-:Y:S04]  /*1c70*/  STG.E desc[UR12][R12.64+0x400], R21 ;  /* 0x000400150c007986 */ /* 0x0007e8000c10190c */
[----:B-1----:R-:W2:Y:S04]  /*1c80*/  LDG.E R17, desc[UR12][R10.64+0x600] ;  /* 0x0006000c0a117981 */ /* 0x002ea8000c1e1900 */
[----:B------:R-:W4:Y:S01]  /*1c90*/  LDG.E R16, desc[UR12][R8.64+0x600] ;  /* 0x0006000c08107981 */ /* 0x000f22000c1e1900 */
[----:B------:R-:W-:Y:S01]  /*1ca0*/  IADD3 R0, PT, PT, R0, 0x4, RZ ;  /* 0x0000000400007810 */ /* 0x000fe20007ffe0ff */
[----:B--2---:R-:W-:-:S04]  /*1cb0*/  FMUL R17, R17, UR4 ;  /* 0x0000000411117c20 */ /* 0x004fc80008400000 */
[----:B----4-:R-:W-:-:S05]  /*1cc0*/  FFMA R17, R16, UR5, R17 ;  /* 0x0000000510117c23 */ /* 0x010fca0008000011 */
[----:B------:R3:W-:Y:S02]  /*1cd0*/  STG.E desc[UR12][R12.64+0x600], R17 ;  /* 0x000600110c007986 */ /* 0x0007e4000c10190c */
.L_x_14:
[----:B------:R-:W-:Y:S05]  /*1ce0*/  @!P1 EXIT ;  /* 0x000000000000994d */ /* 0x000fea0003800000 */
[----:B------:R-:W-:Y:S02]  /*1cf0*/  ISETP.NE.AND P0, PT, R20, 0x1, PT ;  /* 0x000000011400780c */ /* 0x000fe40003f05270 */
[----:B------:R-:W-:-:S04]  /*1d00*/  LOP3.LUT R14, R14, 0x1, RZ, 0xc0, !PT ;  /* 0x000000010e0e7812 */ /* 0x000fc800078ec0ff */
[----:B------:R-:W-:-:S07]  /*1d10*/  ISETP.NE.U32.AND P1, PT, R14, 0x1, PT ;  /* 0x000000010e00780c */ /* 0x000fce0003f25070 */
[----:B------:R-:W-:Y:S06]  /*1d20*/  @!P0 BRA `(.L_x_15) ;  /* 0x0000000000448947 */ /* 0x000fec0003800000 */
[----:B--2---:R-:W-:Y:S01]  /*1d30*/  LEA R9, R0, R15, 0x7 ;  /* 0x0000000f00097211 */ /* 0x004fe200078e38ff */
[----:B------:R-:W1:Y:S04]  /*1d40*/  LDCU UR4, c[0x0][0x390] ;  /* 0x00007200ff0477ac */ /* 0x000e680008000800 */
[C---:B---3--:R-:W-:Y:S01]  /*1d50*/  IMAD.WIDE R12, R9.reuse, 0x4, R4 ;  /* 0x00000004090c7825 */ /* 0x048fe200078e0204 */
        /* <DEDUP_REMOVED lines=10> */
[----:B------:R-:W-:Y:S01]  /*1e00*/  IADD3 R0, PT, PT, R0, 0x2, RZ ;  /* 0x0000000200007810 */ /* 0x000fe20007ffe0ff */
[----:B0-----:R-:W-:-:S04]  /*1e10*/  FMUL R19, R16, UR4 ;  /* 0x0000000410137c20 */ /* 0x001fc80008400000 */
[----:B--2---:R-:W-:-:S05]  /*1e20*/  FFMA R19, R14, UR5, R19 ;  /* 0x000000050e137c23 */ /* 0x004fca0008000013 */
[----:B------:R1:W-:Y:S02]  /*1e30*/  STG.E desc[UR12][R8.64+0x200], R19 ;  /* 0x0002001308007986 */ /* 0x0003e4000c10190c */
.L_x_15:
[----:B------:R-:W-:Y:S05]  /*1e40*/  @P1 EXIT ;  /* 0x000000000000194d */ /* 0x000fea0003800000 */
[----:B--2---:R-:W-:Y:S01]  /*1e50*/  LEA R15, R0, R15, 0x7 ;  /* 0x0000000f000f7211 */ /* 0x004fe200078e38ff */
[----:B------:R-:W1:Y:S04]  /*1e60*/  LDCU UR4, c[0x0][0x390] ;  /* 0x00007200ff0477ac */ /* 0x000e680008000800 */
[C---:B------:R-:W-:Y:S01]  /*1e70*/  IMAD.WIDE R4, R15.reuse, 0x4, R4 ;  /* 0x000000040f047825 */ /* 0x040fe200078e0204 */
[----:B------:R-:W2:Y:S03]  /*1e80*/  LDCU UR5, c[0x0][0x38c] ;  /* 0x00007180ff0577ac */ /* 0x000ea60008000800 */
[C---:B------:R-:W-:Y:S02]  /*1e90*/  IMAD.WIDE R2, R15.reuse, 0x4, R2 ;  /* 0x000000040f027825 */ /* 0x040fe400078e0202 */
[----:B------:R-:W1:Y:S04]  /*1ea0*/  LDG.E R4, desc[UR12][R4.64] ;  /* 0x0000000c04047981 */ /* 0x000e68000c1e1900 */
[----:B------:R-:W2:Y:S01]  /*1eb0*/  LDG.E R2, desc[UR12][R2.64] ;  /* 0x0000000c02027981 */ /* 0x000ea2000c1e1900 */
[----:B------:R-:W-:-:S04]  /*1ec0*/  IMAD.WIDE R6, R15, 0x4, R6 ;  /* 0x000000040f067825 */ /* 0x000fc800078e0206 */
[----:B-1----:R-:W-:-:S04]  /*1ed0*/  FMUL R9, R4, UR4 ;  /* 0x0000000404097c20 */ /* 0x002fc80008400000 */
[----:B--2---:R-:W-:-:S05]  /*1ee0*/  FFMA R9, R2, UR5, R9 ;  /* 0x0000000502097c23 */ /* 0x004fca0008000009 */
[----:B------:R-:W-:Y:S01]  /*1ef0*/  STG.E desc[UR12][R6.64], R9 ;  /* 0x0000000906007986 */ /* 0x000fe2000c10190c */
[----:B------:R-:W-:Y:S05]  /*1f00*/  EXIT ;  /* 0x000000000000794d */ /* 0x000fea0003800000 */
.L_x_16:
[----:B------:R-:W-:-:S00]  /*1f10*/  BRA `(.L_x_16) ;  /* 0xfffffffc00fc7947 */ /* 0x000fc0000383ffff */
[----:B------:R-:W-:-:S00]  /*1f20*/  NOP ;  /* 0x0000000000007918 */ /* 0x000fc00000000000 */
        /* <DEDUP_REMOVED lines=13> */
.L_x_125:


//--------------------- .text._ZN3cub18CUB_300001_SM_10006detail9transform16transform_kernelINS2_10policy_hubILb1EN4cuda3std3__45tupleIJN6thrust24THRUST_300001_SM_1000_NS6detail15normal_iteratorINSA_10device_ptrIfEEEESF_EEEE10policy1000Ei8discountSF_JPfSK_EEEvT0_iT1_T2_DpNS2_10kernel_argIT3_EE --------------------------
	.section	.text._ZN3cub18CUB_300001_SM_10006detail9transform16transform_kernelINS2_10policy_hubILb1EN4cuda3std3__45tupleIJN6thrust24THRUST_300001_SM_1000_NS6detail15normal_iteratorINSA_10device_ptrIfEEEESF_EEEE10policy1000Ei8discountSF_JPfSK_EEEvT0_iT1_T2_DpNS2_10kernel_argIT3_EE,"ax",@progbits
	.align	128
        .global         _ZN3cub18CUB_300001_SM_10006detail9transform16transform_kernelINS2_10policy_hubILb1EN4cuda3std3__45tupleIJN6thrust24THRUST_300001_SM_1000_NS6detail15normal_iteratorINSA_10device_ptrIfEEEESF_EEEE10policy1000Ei8discountSF_JPfSK_EEEvT0_iT1_T2_DpNS2_10kernel_argIT3_EE
        .type           _ZN3cub18CUB_300001_SM_10006detail9transform16transform_kernelINS2_10policy_hubILb1EN4cuda3std3__45tupleIJN6thrust24THRUST_300001_SM_1000_NS6detail15normal_iteratorINSA_10device_ptrIfEEEESF_EEEE10policy1000Ei8discountSF_JPfSK_EEEvT0_iT1_T2_DpNS2_10kernel_argIT3_EE,@function
        .size           _ZN3cub18CUB_300001_SM_10006detail9transform16transform_kernelINS2_10policy_hubILb1EN4cuda3std3__45tupleIJN6thrust24THRUST_300001_SM_1000_NS6detail15normal_iteratorINSA_10device_ptrIfEEEESF_EEEE10policy1000Ei8discountSF_JPfSK_EEEvT0_iT1_T2_DpNS2_10kernel_argIT3_EE,(.L_x_126 - _ZN3cub18CUB_300001_SM_10006detail9transform16transform_kernelINS2_10policy_hubILb1EN4cuda3std3__45tupleIJN6thrust24THRUST_300001_SM_1000_NS6detail15normal_iteratorINSA_10device_ptrIfEEEESF_EEEE10policy1000Ei8discountSF_JPfSK_EEEvT0_iT1_T2_DpNS2_10kernel_argIT3_EE)
        .other          _ZN3cub18CUB_300001_SM_10006detail9transform16transform_kernelINS2_10policy_hubILb1EN4cuda3std3__45tupleIJN6thrust24THRUST_300001_SM_1000_NS6detail15normal_iteratorINSA_10device_ptrIfEEEESF_EEEE10policy1000Ei8discountSF_JPfSK_EEEvT0_iT1_T2_DpNS2_10kernel_argIT3_EE,@"STO_CUDA_ENTRY STV_DEFAULT"
_ZN3cub18CUB_300001_SM_10006detail9transform16transform_kernelINS2_10policy_hubILb1EN4cuda3std3__45tupleIJN6thrust24THRUST_300001_SM_1000_NS6detail15normal_iteratorINSA_10device_ptrIfEEEESF_EEEE10policy1000Ei8discountSF_JPfSK_EEEvT0_iT1_T2_DpNS2_10kernel_argIT3_EE:
.text._ZN3cub18CUB_300001_SM_10006detail9transform16transform_kernelINS2_10policy_hubILb1EN4cuda3std3__45tupleIJN6thrust24THRUST_300001_SM_1000_NS6detail15normal_iteratorINSA_10device_ptrIfEEEESF_EEEE10policy1000Ei8discountSF_JPfSK_EEEvT0_iT1_T2_DpNS2_10kernel_argIT3_EE:
[----:B------:R-:W-:Y:S08]  /*0000*/  LDC R1, c[0x0][0x37c] ;  /* 0x0000df00ff017b82 */ /* 0x000ff00000000800 */
[----:B------:R-:W0:Y:S01]  /*0010*/  S2UR UR16, SR_CTAID.X ;  /* 0x00000000001079c3 */ /* 0x000e220000002500 */
[----:B------:R-:W1:Y:S01]  /*0020*/  LDCU.64 UR12, c[0x0][0x380] ;  /* 0x00007000ff0c77ac */ /* 0x000e620008000a00 */
[----:B------:R-:W2:Y:S01]  /*0030*/  S2R R0, SR_TID.X ;  /* 0x0000000000007919 */ /* 0x000ea20000002100 */
[----:B------:R-:W-:Y:S01]  /*0040*/  BSSY.RECONVERGENT B0, `(.L_x_17) ;  /* 0x0000020000007945 */ /* 0x000fe20003800200 */
[----:B-1----:R-:W-:-:S04]  /*0050*/  USHF.L.U32 UR11, UR13, 0x7, URZ ;  /* 0x000000070d0b7899 */ /* 0x002fc800080006ff */
[----:B0-----:R-:W-:-:S04]  /*0060*/  UIMAD UR8, UR11, UR16, URZ ;  /* 0x000000100b0872a4 */ /* 0x001fc8000f8e02ff */
[----:B------:R-:W-:-:S04]  /*0070*/  UIADD3 UR10, UPT, UPT, -UR8, UR12, URZ ;  /* 0x0000000c080a7290 */ /* 0x000fc8000fffe1ff */
[----:B------:R-:W-:Y:S01]  /*0080*/  UISETP.LT.AND UP0, UPT, UR11, UR10, UPT ;  /* 0x0000000a0b00728c */ /* 0x000fe2000bf01270 */
[----:B--2---:R-:W-:-:S03]  /*0090*/  SHF.L.U32 R4, R0, 0x7, RZ ;  /* 0x0000000700047819 */ /* 0x004fc600000006ff */
[----:B------:R-:W-:-:S04]  /*00a0*/  USEL UR12, UR11, UR10, UP0 ;  /* 0x0000000a0b0c7287 */ /* 0x000fc80008000000 */
[----:B------:R-:W-:-:S06]  /*00b0*/  USHF.L.U32 UR4, UR12, 0x2, URZ ;  /* 0x000000020c047899 */ /* 0x000fcc00080006ff */
[----:B------:R-:W-:-:S13]  /*00c0*/  ISETP.GE.AND P0, PT, R4, UR4, PT ;  /* 0x0000000404007c0c */ /* 0x000fda000bf06270 */
[----:B------:R-:W-:Y:S05]  /*00d0*/  @P0 BRA `(.L_x_18) ;  /* 0x0000000000580947 */ /* 0x000fea0003800000 */
[----:B------:R-:W0:Y:S01]  /*00e0*/  LDC.64 R2, c[0x0][0x398] ;  /* 0x0000e600ff027b82 */ /* 0x000e220000000a00 */
[----:B------:R-:W-:Y:S01]  /*00f0*/  MOV R7, UR8 ;  /* 0x0000000800077c02 */ /* 0x000fe20008000f00 */
[----:B------:R-:W-:Y:S01]  /*0100*/  BSSY.RECONVERGENT B1, `(.L_x_19) ;  /* 0x000000a000017945 */ /* 0x000fe20003800200 */
[----:B------:R-:W-:Y:S01]  /*0110*/  MOV R5, R4 ;  /* 0x0000000400057202 */ /* 0x000fe20000000f00 */
[----:B0-----:R-:W-:-:S04]  /*0120*/  IMAD.WIDE.U32 R2, R0, 0x80, R2 ;  /* 0x0000008000027825 */ /* 0x001fc800078e0002 */
[----:B------:R-:W-:-:S07]  /*0130*/  IMAD.WIDE R2, R7, 0x4, R2 ;  /* 0x0000000407027825 */ /* 0x000fce00078e0202 */
.L_x_20:
[----:B------:R-:W-:Y:S01]  /*0140*/  IADD3 R5, PT, PT, R5, 0x4000, RZ ;  /* 0x0000400005057810 */ /* 0x000fe20007ffe0ff */
[----:B------:R0:W-:Y:S03]  /*0150*/  CCTL.E.PF2 [R2] ;  /* 0x000000000200798f */ /* 0x0001e60000800100 */
[----:B------:R-:W-:Y:S02]  /*0160*/  ISETP.GE.AND P0, PT, R5, UR4, PT ;  /* 0x0000000405007c0c */ /* 0x000fe4000bf06270 */
[----:B0-----:R-:W-:-:S04]  /*0170*/  IADD3 R2, P1, PT, R2, 0x4000, RZ ;  /* 0x0000400002027810 */ /* 0x001fc80007f3e0ff */
[----:B------:R-:W-:-:S07]  /*0180*/  IADD3.X R3, PT, PT, RZ, R3, RZ, P1, !PT ;  /* 0x00000003ff037210 */ /* 0x000fce0000ffe4ff */
[----:B------:R-:W-:Y:S05]  /*0190*/  @!P0 BRA `(.L_x_20) ;  /* 0xfffffffc00e88947 */ /* 0x000fea000383ffff */
[----:B------:R-:W-:Y:S05]  /*01a0*/  BSYNC.RECONVERGENT B1 ;  /* 0x0000000000017941 */ /* 0x000fea0003800200 */
.L_x_19:
[----:B------:R-:W0:Y:S02]  /*01b0*/  LDC.64 R2, c[0x0][0x3a8] ;  /* 0x0000ea00ff027b82 */ /* 0x000e240000000a00 */
[----:B0-----:R-:W-:-:S04]  /*01c0*/  IMAD.WIDE.U32 R2, R0, 0x80, R2 ;  /* 0x0000008000027825 */ /* 0x001fc800078e0002 */
[----:B------:R-:W-:-:S07]  /*01d0*/  IMAD.WIDE R2, R7, 0x4, R2 ;  /* 0x0000000407027825 */ /* 0x000fce00078e0202 */
.L_x_21:
[----:B------:R-:W-:Y:S01]  /*01e0*/  IADD3 R4, PT, PT, R4, 0x4000, RZ ;  /* 0x0000400004047810 */ /* 0x000fe20007ffe0ff */
[----:B------:R0:W-:Y:S03]  /*01f0*/  CCTL.E.PF2 [R2] ;  /* 0x000000000200798f */ /* 0x0001e60000800100 */
[----:B------:R-:W-:Y:S02]  /*0200*/  ISETP.GE.AND P0, PT, R4, UR4, PT ;  /* 0x0000000404007c0c */ /* 0x000fe4000bf06270 */
[----:B0-----:R-:W-:-:S04]  /*0210*/  IADD3 R2, P1, PT, R2, 0x4000, RZ ;  /* 0x0000400002027810 */ /* 0x001fc80007f3e0ff */
[----:B------:R-:W-:-:S07]  /*0220*/  IADD3.X R3, PT, PT, RZ, R3, RZ, P1, !PT ;  /* 0x00000003ff037210 */ /* 0x000fce0000ffe4ff */
[----:B------:R-:W-:Y:S05]  /*0230*/  @!P0 BRA `(.L_x_21) ;  /* 0xfffffffc00e88947 */ /* 0x000fea000383ffff */
.L_x_18:
[----:B------:R-:W-:Y:S05]  /*0240*/  BSYNC.RECONVERGENT B0 ;  /* 0x0000000000007941 */ /* 0x000fea0003800200 */
.L_x_17:
[----:B------:R-:W0:Y:S01]  /*0250*/  LDCU.128 UR4, c[0x0][0x390] ;  /* 0x00007200ff0477ac */ /* 0x000e220008000c00 */
[----:B------:R-:W-:Y:S01]  /*0260*/  UIMAD.WIDE UR8, UR8, 0x4, URZ ;  /* 0x00000004080878a5 */ /* 0x000fe2000f8e02ff */
[----:B------:R-:W1:Y:S03]  /*0270*/  LDCU.64 UR18, c[0x0][0x358] ;  /* 0x00006b00ff1277ac */ /* 0x000e660008000a00 */
[----:B0-----:R-:W-:-:S04]  /*0280*/  UIADD3 UR14, UP0, UPT, UR8, UR4, URZ ;  /* 0x00000004080e7290 */ /* 0x001fc8000ff1e0ff */
[----:B------:R-:W-:Y:S02]  /*0290*/  UIADD3.X UR15, UPT, UPT, UR9, UR5, URZ, UP0, !UPT ;  /* 0x00000005090f7290 */ /* 0x000fe400087fe4ff */
[----:B------:R-:W-:Y:S01]  /*02a0*/  UISETP.GT.AND UP0, UPT, UR11, UR10, UPT ;  /* 0x0000000a0b00728c */ /* 0x000fe2000bf04270 */
[----:B------:R-:W-:-:S03]  /*02b0*/  MOV R2, UR14 ;  /* 0x0000000e00027c02 */ /* 0x000fc60008000f00 */
[----:B------:R-:W-:-:S05]  /*02c0*/  MOV R3, UR15 ;  /* 0x0000000f00037c02 */ /* 0x000fca0008000f00 */
[----:B-1----:R-:W-:Y:S05]  /*02d0*/  BRA.U UP0, `(.L_x_22) ;  /* 0x0000000900987547 */ /* 0x002fea000b800000 */
[----:B------:R-:W-:-:S06]  /*02e0*/  UISETP.GE.AND UP0, UPT, UR13, 0x1, UPT ;  /* 0x000000010d00788c */ /* 0x000fcc000bf06270 */
[----:B------:R-:W-:-:S13]  /*02f0*/  PLOP3.LUT P0, PT, PT, PT, UP0, 0x80, 0x8 ;  /* 0x000000000008781c */ /* 0x000fda0003f0f008 */
[----:B------:R-:W-:Y:S05]  /*0300*/  @!P0 EXIT ;  /* 0x000000000000894d */ /* 0x000fea0003800000 */
[----:B------:R-:W-:Y:S01]  /*0310*/  UISETP.GE.U32.AND UP0, UPT, UR13, 0x8, UPT ;  /* 0x000000080d00788c */ /* 0x000fe2000bf06070 */
[----:B------:R-:W-:-:S08]  /*0320*/  HFMA2 R8, -RZ, RZ, 0, 0 ;  /* 0x00000000ff087431 */ /* 0x000fd000000001ff */
[----:B------:R-:W-:Y:S05]  /*0330*/  BRA.U !UP0, `(.L_x_23) ;  /* 0x0000000508507547 */ /* 0x000fea000b800000 */
[----:B------:R-:W0:Y:S01]  /*0340*/  LDC.64 R4, c[0x0][0x390] ;  /* 0x0000e400ff047b82 */ /* 0x000e220000000a00 */
[----:B------:R-:W1:Y:S01]  /*0350*/  LDCU.64 UR10, c[0x0][0x3a8] ;  /* 0x00007500ff0a77ac */ /* 0x000e620008000a00 */
[----:B------:R-:W-:Y:S01]  /*0360*/  UMOV UR12, UR8 ;  /* 0x00000008000c7c82 */ /* 0x000fe20008000000 */
[----:B------:R-:W2:Y:S05]  /*0370*/  LDCU.64 UR20, c[0x0][0x388] ;  /* 0x00007100ff1477ac */ /* 0x000eaa0008000a00 */
[----:B------:R-:W3:Y:S01]  /*0380*/  LDC.64 R6, c[0x0][0x398] ;  /* 0x0000e600ff067b82 */ /* 0x000ee20000000a00 */
[----:B------:R-:W-:-:S04]  /*0390*/  UIADD3 UR8, UP1, UPT, UR12, 0x600, URZ ;  /* 0x000006000c087890 */ /* 0x000fc8000ff3e0ff */
[----:B------:R-:W-:Y:S02]  /*03a0*/  UIADD3 UR14, UP0, UPT, UR8, UR6, URZ ;  /* 0x00000006080e7290 */ /* 0x000fe4000ff1e0ff */
[----:B------:R-:W-:Y:S02]  /*03b0*/  UIADD3.X UR6, UPT, UPT, URZ, UR9, URZ, UP1, !UPT ;  /* 0x00000009ff067290 */ /* 0x000fe40008ffe4ff */
[----:B------:R-:W-:Y:S01]  /*03c0*/  UIADD3 UR8, UP1, UPT, UR8, UR4, URZ ;  /* 0x0000000408087290 */ /* 0x000fe2000ff3e0ff */
[----:B-1----:R-:W-:Y:S01]  /*03d0*/  MOV R8, UR10 ;  /* 0x0000000a00087c02 */ /* 0x002fe20008000f00 */
[----:B------:R-:W-:Y:S01]  /*03e0*/  ULOP3.LUT UR4, UR13, 0x7ffffff8, URZ, 0xc0, !UPT ;  /* 0x7ffffff80d047892 */ /* 0x000fe2000f8ec0ff */
[----:B------:R-:W-:Y:S01]  /*03f0*/  MOV R9, UR11 ;  /* 0x0000000b00097c02 */ /* 0x000fe20008000f00 */
[----:B------:R-:W-:Y:S02]  /*0400*/  UIADD3.X UR15, UPT, UPT, UR6, UR5, URZ, UP1, !UPT ;  /* 0x00000005060f7290 */ /* 0x000fe40008ffe4ff */
[----:B------:R-:W-:Y:S01]  /*0410*/  UIMAD UR5, UR16, UR13, URZ ;  /* 0x0000000d100572a4 */ /* 0x000fe2000f8e02ff */
[----:B0-----:R-:W-:Y:S01]  /*0420*/  IMAD.WIDE.U32 R4, R0, 0x4, R4 ;  /* 0x0000000400047825 */ /* 0x001fe200078e0004 */
[----:B------:R-:W-:-:S02]  /*0430*/  UIADD3.X UR7, UPT, UPT, UR6, UR7, URZ, UP0, !UPT ;  /* 0x0000000706077290 */ /* 0x000fc400087fe4ff */
[----:B------:R-:W-:Y:S01]  /*0440*/  USHF.L.U32 UR5, UR5, 0x7, URZ ;  /* 0x0000000705057899 */ /* 0x000fe200080006ff */
[C---:B------:R-:W-:Y:S01]  /*0450*/  IMAD.WIDE.U32 R8, R0.reuse, 0x4, R8 ;  /* 0x0000000400087825 */ /* 0x040fe200078e0008 */
[----:B------:R-:W-:Y:S02]  /*0460*/  UIADD3 UR6, UPT, UPT, -UR4, URZ, URZ ;  /* 0x000000ff04067290 */ /* 0x000fe4000fffe1ff */
[----:B------:R-:W-:Y:S01]  /*0470*/  UIMAD.WIDE UR4, UR5, 0x4, UR10 ;  /* 0x00000004050478a5 */ /* 0x000fe2000f8e020a */
[C---:B---3--:R-:W-:Y:S01]  /*0480*/  IMAD.WIDE.U32 R6, R0.reuse, 0x4, R6 ;  /* 0x0000000400067825 */ /* 0x048fe200078e0006 */
[----:B--2---:R-:W-:-:S10]  /*0490*/  IADD3 R0, PT, PT, R0, 0x80, RZ ;  /* 0x0000008000007810 */ /* 0x004fd40007ffe0ff */
.L_x_24:
[----:B------:R-:W-:Y:S02]  /*04a0*/  IADD3 R16, P1, PT, R8, UR12, RZ ;  /* 0x0000000c08107c10 */ /* 0x000fe4000ff3e0ff */
[----:B0-----:R-:W-:Y:S02]  /*04b0*/  IADD3 R14, P0, PT, R6, UR12, RZ ;  /* 0x0000000c060e7c10 */ /* 0x001fe4000ff1e0ff */
[----:B------:R-:W-:Y:S02]  /*04c0*/  IADD3.X R17, PT, PT, R9, UR9, RZ, P1, !PT ;  /* 0x0000000909117c10 */ /* 0x000fe40008ffe4ff */
[----:B------:R-:W-:-:S03]  /*04d0*/  IADD3.X R15, PT, PT, R7, UR9, RZ, P0, !PT ;  /* 0x00000009070f7c10 */ /* 0x000fc600087fe4ff */
[----:B------:R-:W2:Y:S04]  /*04e0*/  LDG.E R16, desc[UR18][R16.64] ;  /* 0x0000001210107981 */ /* 0x000ea8000c1e1900 */
[----:B------:R-:W3:Y:S01]  /*04f0*/  LDG.E R14, desc[UR18][R14.64] ;  /* 0x000000120e0e7981 */ /* 0x000ee2000c1e1900 */
[----:B------:R-:W-:Y:S02]  /*0500*/  IADD3 R18, P0, PT, R4, UR12, RZ ;  /* 0x0000000c04127c10 */ /* 0x000fe4000ff1e0ff */
[----:B------:R-:W-:Y:S02]  /*0510*/  MOV R23, 0x4 ;  /* 0x0000000400177802 */ /* 0x000fe40000000f00 */
[----:B------:R-:W-:Y:S02]  /*0520*/  MOV R12, UR14 ;  /* 0x0000000e000c7c02 */ /* 0x000fe40008000f00 */
[----:B------:R-:W-:-:S02]  /*0530*/  MOV R13, UR7 ;  /* 0x00000007000d7c02 */ /* 0x000fc40008000f00 */
[----:B------:R-:W-:Y:S01]  /*0540*/  IADD3.X R19, PT, PT, R5, UR9, RZ, P0, !PT ;  /* 0x0000000905137c10 */ /* 0x000fe200087fe4ff */
[----:B------:R-:W-:-:S04]  /*0550*/  IMAD.WIDE R12, R0, 0x4, R12 ;  /* 0x00000004000c7825 */ /* 0x000fc800078e020c */
[----:B--2---:R-:W-:-:S04]  /*0560*/  FMUL R11, R16, UR21 ;  /* 0x00000015100b7c20 */ /* 0x004fc80008400000 */
[----:B---3--:R-:W-:Y:S01]  /*0570*/  FFMA R21, R14, UR20, R11 ;  /* 0x000000140e157c23 */ /* 0x008fe2000800000b */
[----:B------:R-:W-:-:S04]  /*0580*/  IMAD.WIDE R10, R0, R23, UR4 ;  /* 0x00000004000a7e25 */ /* 0x000fc8000f8e0217 */
        /* <DEDUP_REMOVED lines=19> */
[----:B-1----:R-:W3:Y:S04]  /*06c0*/  LDG.E R17, desc[UR18][R10.64+0x600] ;  /* 0x000600120a117981 */ /* 0x002ee8000c1e1900 */
[----:B------:R-:W4:Y:S01]  /*06d0*/  LDG.E R16, desc[UR18][R12.64] ;  /* 0x000000120c107981 */ /* 0x000f22000c1e1900 */
[----:B---3--:R-:W-:-:S04]  /*06e0*/  FMUL R17, R17, UR21 ;  /* 0x0000001511117c20 */ /* 0x008fc80008400000 */
[----:B----4-:R-:W-:-:S05]  /*06f0*/  FFMA R17, R16, UR20, R17 ;  /* 0x0000001410117c23 */ /* 0x010fca0008000011 */
[----:B------:R1:W-:Y:S04]  /*0700*/  STG.E desc[UR18][R14.64], R17 ;  /* 0x000000110e007986 */ /* 0x0003e8000c101912 */
[----:B------:R-:W0:Y:S04]  /*0710*/  LDG.E R18, desc[UR18][R10.64+0x800] ;  /* 0x000800120a127981 */ /* 0x000e28000c1e1900 */
[----:B------:R-:W3:Y:S01]  /*0720*/  LDG.E R16, desc[UR18][R12.64+0x200] ;  /* 0x000200120c107981 */ /* 0x000ee2000c1e1900 */
[----:B0-----:R-:W-:-:S04]  /*0730*/  FMUL R19, R18, UR21 ;  /* 0x0000001512137c20 */ /* 0x001fc80008400000 */
[----:B---3--:R-:W-:-:S05]  /*0740*/  FFMA R19, R16, UR20, R19 ;  /* 0x0000001410137c23 */ /* 0x008fca0008000013 */
[----:B------:R0:W-:Y:S04]  /*0750*/  STG.E desc[UR18][R14.64+0x200], R19 ;  /* 0x000200130e007986 */ /* 0x0001e8000c101912 */
[----:B------:R-:W2:Y:S04]  /*0760*/  LDG.E R18, desc[UR18][R10.64+0xa00] ;  /* 0x000a00120a127981 */ /* 0x000ea8000c1e1900 */
[----:B------:R-:W3:Y:S01]  /*0770*/  LDG.E R16, desc[UR18][R12.64+0x400] ;  /* 0x000400120c107981 */ /* 0x000ee2000c1e1900 */
[----:B--2---:R-:W-:-:S04]  /*0780*/  FMUL R21, R18, UR21 ;  /* 0x0000001512157c20 */ /* 0x004fc80008400000 */
[----:B---3--:R-:W-:-:S05]  /*0790*/  FFMA R21, R16, UR20, R21 ;  /* 0x0000001410157c23 */ /* 0x008fca0008000015 */
[----:B------:R0:W-:Y:S04]  /*07a0*/  STG.E desc[UR18][R14.64+0x400], R21 ;  /* 0x000400150e007986 */ /* 0x0001e8000c101912 */
[----:B-1----:R-:W2:Y:S04]  /*07b0*/  LDG.E R17, desc[UR18][R10.64+0xc00] ;  /* 0x000c00120a117981 */ /* 0x002ea8000c1e1900 */
[----:B------:R-:W3:Y:S01]  /*07c0*/  LDG.E R16, desc[UR18][R12.64+0x600] ;  /* 0x000600120c107981 */ /* 0x000ee2000c1e1900 */
[----:B------:R-:W-:Y:S01]  /*07d0*/  UIADD3 UR12, UP0, UPT, UR12, 0x1000, URZ ;  /* 0x000010000c0c7890 */ /* 0x000fe2000ff1e0ff */
[----:B------:R-:W-:Y:S01]  /*07e0*/  IADD3 R0, PT, PT, R0, 0x400, RZ ;  /* 0x0000040000007810 */ /* 0x000fe20007ffe0ff */
[----:B------:R-:W-:-:S02]  /*07f0*/  UIADD3 UR6, UPT, UPT, UR6, 0x8, URZ ;  /* 0x0000000806067890 */ /* 0x000fc4000fffe0ff */
[----:B------:R-:W-:Y:S02]  /*0800*/  UIADD3.X UR9, UPT, UPT, URZ, UR9, URZ, UP0, !UPT ;  /* 0x00000009ff097290 */ /* 0x000fe400087fe4ff */
[----:B------:R-:W-:Y:S01]  /*0810*/  UISETP.NE.AND UP0, UPT, UR6, URZ, UPT ;  /* 0x000000ff0600728c */ /* 0x000fe2000bf05270 */
[----:B--2---:R-:W-:-:S04]  /*0820*/  FMUL R17, R17, UR21 ;  /* 0x0000001511117c20 */ /* 0x004fc80008400000 */
[----:B---3--:R-:W-:-:S05]  /*0830*/  FFMA R17, R16, UR20, R17 ;  /* 0x0000001410117c23 */ /* 0x008fca0008000011 */
[----:B------:R0:W-:Y:S01]  /*0840*/  STG.E desc[UR18][R14.64+0x600], R17 ;  /* 0x000600110e007986 */ /* 0x0001e2000c101912 */
[----:B------:R-:W-:Y:S05]  /*0850*/  BRA.U UP0, `(.L_x_24) ;  /* 0xfffffffd00107547 */ /* 0x000fea000b83ffff */
[----:B------:R-:W1:Y:S02]  /*0860*/  LDC R8, c[0x0][0x384] ;  /* 0x0000e100ff087b82 */ /* 0x000e640000000800 */
[----:B-1----:R-:W-:-:S07]  /*0870*/  LOP3.LUT R8, R8, 0x7ffffff8, RZ, 0xc0, !PT ;  /* 0x7ffffff808087812 */ /* 0x002fce00078ec0ff */
.L_x_23:
[----:B------:R-:W1:Y:S02]  /*0880*/  LDC R0, c[0x0][0x384] ;  /* 0x0000e100ff007b82 */ /* 0x000e640000000800 */
[----:B-1----:R-:W-:-:S13]  /*0890*/  LOP3.LUT P0, R5, R0, 0x7, RZ, 0xc0, !PT ;  /* 0x0000000700057812 */ /* 0x002fda000780c0ff */
[----:B------:R-:W-:Y:S05]  /*08a0*/  @!P0 EXIT ;  /* 0x000000000000894d */ /* 0x000fea0003800000 */
[----:B------:R-:W1:Y:S01]  /*08b0*/  LDCU.64 UR4, c[0x0][0x3a8] ;  /* 0x00007500ff0477ac */ /* 0x000e620008000a00 */
[C---:B------:R-:W-:Y:S01]  /*08c0*/  SHF.L.U32 R4, R0.reuse, 0x7, RZ ;  /* 0x0000000700047819 */ /* 0x040fe200000006ff */
[----:B------:R-:W2:Y:S01]  /*08d0*/  S2R R9, SR_TID.X ;  /* 0x0000000000097919 */ /* 0x000ea20000002100 */
[----:B------:R-:W-:Y:S01]  /*08e0*/  ISETP.GE.U32.AND P0, PT, R5, 0x4, PT ;  /* 0x000000040500780c */ /* 0x000fe20003f06070 */
[----:B------:R-:W3:Y:S01]  /*08f0*/  LDCU.64 UR6, c[0x0][0x398] ;  /* 0x00007300ff0677ac */ /* 0x000ee20008000a00 */
[----:B------:R-:W-:Y:S01]  /*0900*/  LOP3.LUT R20, R0, 0x3, RZ, 0xc0, !PT ;  /* 0x0000000300147812 */ /* 0x000fe200078ec0ff */
[----:B------:R-:W-:-:S03]  /*0910*/  IMAD R4, R4, UR16, RZ ;  /* 0x0000001004047c24 */ /* 0x000fc6000f8e02ff */
[----:B------:R-:W-:Y:S01]  /*0920*/  ISETP.NE.AND P1, PT, R20, RZ, PT ;  /* 0x000000ff1400720c */ /* 0x000fe20003f25270 */
[----:B------:R-:W-:-:S03]  /*0930*/  IMAD.WIDE R6, R4, 0x4, RZ ;  /* 0x0000000404067825 */ /* 0x000fc600078e02ff */
[C---:B-1----:R-:W-:Y:S02]  /*0940*/  IADD3 R4, P2, PT, R6.reuse, UR4, RZ ;  /* 0x0000000406047c10 */ /* 0x042fe4000ff5e0ff */
[----:B---3--:R-:W-:Y:S02]  /*0950*/  IADD3 R6, P3, PT, R6, UR6, RZ ;  /* 0x0000000606067c10 */ /* 0x008fe4000ff7e0ff */
[C---:B------:R-:W-:Y:S02]  /*0960*/  IADD3.X R5, PT, PT, R7.reuse, UR5, RZ, P2, !PT ;  /* 0x0000000507057c10 */ /* 0x040fe400097fe4ff */
[----:B------:R-:W-:Y:S01]  /*0970*/  IADD3.X R7, PT, PT, R7, UR7, RZ, P3, !PT ;  /* 0x0000000707077c10 */ /* 0x000fe20009ffe4ff */
[----:B------:R-:W-:Y:S08]  /*0980*/  @!P0 BRA `(.L_x_25) ;  /* 0x0000000000688947 */ /* 0x000ff00003800000 */
[----:B0-2---:R-:W-:Y:S01]  /*0990*/  LEA R15, R8, R9, 0x7 ;  /* 0x00000009080f7211 */ /* 0x005fe200078e38ff */
[----:B------:R-:W0:Y:S04]  /*09a0*/  LDCU.64 UR4, c[0x0][0x388] ;  /* 0x00007100ff0477ac */ /* 0x000e280008000a00 */
[----:B------:R-:W-:-:S04]  /*09b0*/  IMAD.WIDE R12, R15, 0x4, R4 ;  /* 0x000000040f0c7825 */ /* 0x000fc800078e0204 */
[C---:B------:R-:W-:Y:S01]  /*09c0*/  IMAD.WIDE R10, R15.reuse, 0x4, R6 ;  /* 0x000000040f0a7825 */ /* 0x040fe200078e0206 */
[----:B------:R-:W0:Y:S04]  /*09d0*/  LDG.E R14, desc[UR18][R12.64] ;  /* 0x000000120c0e7981 */ /* 0x000e28000c1e1900 */
[----:B------:R-:W2:Y:S01]  /*09e0*/  LDG.E R16, desc[UR18][R10.64] ;  /* 0x000000120a107981 */ /* 0x000ea2000c1e1900 */
[----:B0-----:R-:W-:Y:S01]  /*09f0*/  FMUL R17, R14, UR5 ;  /* 0x000000050e117c20 */ /* 0x001fe20008400000 */
[----:B------:R-:W-:-:S04]  /*0a00*/  IMAD.WIDE R14, R15, 0x4, R2 ;  /* 0x000000040f0e7825 */ /* 0x000fc800078e0202 */
[----:B--2---:R-:W-:-:S05]  /*0a10*/  FFMA R17, R16, UR4, R17 ;  /* 0x0000000410117c23 */ /* 0x004fca0008000011 */
[----:B------:R0:W-:Y:S04]  /*0a20*/  STG.E desc[UR18][R14.64], R17 ;  /* 0x000000110e007986 */ /* 0x0001e8000c101912 */
[----:B------:R-:W2:Y:S04]  /*0a30*/  LDG.E R18, desc[UR18][R12.64+0x200] ;  /* 0x000200120c127981 */ /* 0x000ea8000c1e1900 */
[----:B------:R-:W3:Y:S01]  /*0a40*/  LDG.E R16, desc[UR18][R10.64+0x200] ;  /* 0x000200120a107981 */ /* 0x000ee2000c1e1900 */
[----:B--2---:R-:W-:-:S04]  /*0a50*/  FMUL R19, R18, UR5 ;  /* 0x0000000512137c20 */ /* 0x004fc80008400000 */
[----:B---3--:R-:W-:-:S05]  /*0a60*/  FFMA R19, R16, UR4, R19 ;  /* 0x0000000410137c23 */ /* 0x008fca0008000013 */
[----:B------:R1:W-:Y:S04]  /*0a70*/  STG.E desc[UR18][R14.64+0x200], R19 ;  /* 0x000200130e007986 */ /* 0x0003e8000c101912 */
[----:B------:R-:W2:Y:S04]  /*0a80*/  LDG.E R18, desc[UR18][R12.64+0x400] ;  /* 0x000400120c127981 */ /* 0x000ea8000c1e1900 */
[----:B------:R-:W3:Y:S01]  /*0a90*/  LDG.E R16, desc[UR18][R10.64+0x400] ;  /* 0x000400120a107981 */ /* 0x000ee2000c1e1900 */
[----:B--2---:R-:W-:-:S04]  /*0aa0*/  FMUL R21, R18, UR5 ;  /* 0x0000000512157c20 */ /* 0x004fc80008400000 */
[----:B---3--:R-:W-:-:S05]  /*0ab0*/  FFMA R21, R16, UR4, R21 ;  /* 0x0000000410157c23 */ /* 0x008fca0008000015 */
[----:B------:R1:W-:Y:S04]  /*0ac0*/  STG.E desc[UR18][R14.64+0x400], R21 ;  /* 0x000400150e007986 */ /* 0x0003e8000c101912 */
[----:B0-----:R-:W2:Y:S04]  /*0ad0*/  LDG.E R17, desc[UR18][R12.64+0x600] ;  /* 0x000600120c117981 */ /* 0x001ea8000c1e1900 */
[----:B------:R-:W3:Y:S01]  /*0ae0*/  LDG.E R16, desc[UR18][R10.64+0x600] ;  /* 0x000600120a107981 */ /* 0x000ee2000c1e1900 */
[----:B------:R-:W-:Y:S01]  /*0af0*/  IADD3 R8, PT, PT, R8, 0x4, RZ ;  /* 0x0000000408087810 */ /* 0x000fe20007ffe0ff */
[----:B--2---:R-:W-:-:S04]  /*0b00*/  FMUL R17, R17, UR5 ;  /* 0x0000000511117c20 */ /* 0x004fc80008400000 */
[----:B---3--:R-:W-:-:S05]  /*0b10*/  FFMA R17, R16, UR4, R17 ;  /* 0x0000000410117c23 */ /* 0x008fca0008000011 */
[----:B------:R1:W-:Y:S02]  /*0b20*/  STG.E desc[UR18][R14.64+0x600], R17 ;  /* 0x000600110e007986 */ /* 0x0003e4000c101912 */
.L_x_25:
[----:B------:R-:W-:Y:S05]  /*0b30*/  @!P1 EXIT ;  /* 0x000000000000994d */ /* 0x000fea0003800000 */
[----:B------:R-:W-:Y:S02]  /*0b40*/  ISETP.NE.AND P0, PT, R20, 0x1, PT ;  /* 0x000000011400780c */ /* 0x000fe40003f05270 */
[----:B------:R-:W-:-:S04]  /*0b50*/  LOP3.LUT R0, R0, 0x1, RZ, 0xc0, !PT ;  /* 0x0000000100007812 */ /* 0x000fc800078ec0ff */
[----:B------:R-:W-:-:S07]  /*0b60*/  ISETP.NE.U32.AND P1, PT, R0, 0x1, PT ;  /* 0x000000010000780c */ /* 0x000fce0003f25070 */
[----:B------:R-:W-:Y:S06]  /*0b70*/  @!P0 BRA `(.L_x_26) ;  /* 0x0000000000408947 */ /* 0x000fec0003800000 */
[----:B--2---:R-:W-:Y:S01]  /*0b80*/  LEA R11, R8, R9, 0x7 ;  /* 0x00000009080b7211 */ /* 0x004fe200078e38ff */
[----:B------:R-:W2:Y:S04]  /*0b90*/  LDCU.64 UR4, c[0x0][0x388] ;  /* 0x00007100ff0477ac */ /* 0x000ea80008000a00 */
[----:B01----:R-:W-:-:S04]  /*0ba0*/  IMAD.WIDE R14, R11, 0x4, R4 ;  /* 0x000000040b0e7825 */ /* 0x003fc800078e0204 */
[C---:B------:R-:W-:Y:S01]  /*0bb0*/  IMAD.WIDE R12, R11.reuse, 0x4, R6 ;  /* 0x000000040b0c7825 */ /* 0x040fe200078e0206 */
[----:B------:R-:W2:Y:S04]  /*0bc0*/  LDG.E R10, desc[UR18][R14.64] ;  /* 0x000000120e0a7981 */ /* 0x000ea8000c1e1900 */
[----:B------:R-:W3:Y:S01]  /*0bd0*/  LDG.E R0, desc[UR18][R12.64] ;  /* 0x000000120c007981 */ /* 0x000ee2000c1e1900 */
[----:B--2---:R-:W-:Y:S01]  /*0be0*/  FMUL R17, R10, UR5 ;  /* 0x000000050a117c20 */ /* 0x004fe20008400000 */
[----:B------:R-:W-:-:S04]  /*0bf0*/  IMAD.WIDE R10, R11, 0x4, R2 ;  /* 0x000000040b0a7825 */ /* 0x000fc800078e0202 */
[----:B---3--:R-:W-:-:S05]  /*0c00*/  FFMA R17, R0, UR4, R17 ;  /* 0x0000000400117c23 */ /* 0x008fca0008000011 */
[----:B------:R3:W-:Y:S04]  /*0c10*/  STG.E desc[UR18][R10.64], R17 ;  /* 0x000000110a007986 */ /* 0x0007e8000c101912 */
[----:B------:R-:W2:Y:S04]  /*0c20*/  LDG.E R16, desc[UR18][R14.64+0x200] ;  /* 0x000200120e107981 */ /* 0x000ea8000c1e1900 */
[----:B------:R-:W4:Y:S01]  /*0c30*/  LDG.E R0, desc[UR18][R12.64+0x200] ;  /* 0x000200120c007981 */ /* 0x000f22000c1e1900 */
[----:B------:R-:W-:Y:S01]  /*0c40*/  IADD3 R8, PT, PT, R8, 0x2, RZ ;  /* 0x0000000208087810 */ /* 0x000fe20007ffe0ff */
[----:B--2---:R-:W-:-:S04]  /*0c50*/  FMUL R19, R16, UR5 ;  /* 0x0000000510137c20 */ /* 0x004fc80008400000 */
[----:B----4-:R-:W-:-:S05]  /*0c60*/  FFMA R19, R0, UR4, R19 ;  /* 0x0000000400137c23 */ /* 0x010fca0008000013 */
[----:B------:R3:W-:Y:S02]  /*0c70*/  STG.E desc[UR18][R10.64+0x200], R19 ;  /* 0x000200130a007986 */ /* 0x0007e4000c101912 */
.L_x_26:
[----:B------:R-:W-:Y:S05]  /*0c80*/  @P1 EXIT ;  /* 0x000000000000194d */ /* 0x000fea0003800000 */
[----:B--2---:R-:W-:Y:S01]  /*0c90*/  LEA R9, R8, R9, 0x7 ;  /* 0x0000000908097211 */ /* 0x004fe200078e38ff */
[----:B------:R-:W3:Y:S04]  /*0ca0*/  LDCU.64 UR4, c[0x0][0x388] ;  /* 0x00007100ff0477ac */ /* 0x000ee80008000a00 */
[----:B------:R-:W-:-:S04]  /*0cb0*/  IMAD.WIDE R4, R9, 0x4, R4 ;  /* 0x0000000409047825 */ /* 0x000fc800078e0204 */
[C---:B------:R-:W-:Y:S02]  /*0cc0*/  IMAD.WIDE R6, R9.reuse, 0x4, R6 ;  /* 0x0000000409067825 */ /* 0x040fe400078e0206 */
[----:B------:R-:W3:Y:S04]  /*0cd0*/  LDG.E R4, desc[UR18][R4.64] ;  /* 0x0000001204047981 */ /* 0x000ee8000c1e1900 */
[----:B------:R-:W2:Y:S01]  /*0ce0*/  LDG.E R6, desc[UR18][R6.64] ;  /* 0x0000001206067981 */ /* 0x000ea2000c1e1900 */
[----:B------:R-:W-:-:S04]  /*0cf0*/  IMAD.WIDE R2, R9, 0x4, R2 ;  /* 0x0000000409027825 */ /* 0x000fc800078e0202 */
[----:B---3--:R-:W-:-:S04]  /*0d00*/  FMUL R11, R4, UR5 ;  /* 0x00000005040b7c20 */ /* 0x008fc80008400000 */
[----:B--2---:R-:W-:-:S05]  /*0d10*/  FFMA R11, R6, UR4, R11 ;  /* 0x00000004060b7c23 */ /* 0x004fca000800000b */
[----:B------:R-:W-:Y:S01]  /*0d20*/  STG.E desc[UR18][R2.64], R11 ;  /* 0x0000000b02007986 */ /* 0x000fe2000c101912 */
[----:B------:R-:W-:Y:S05]  /*0d30*/  EXIT ;  /* 0x000000000000794d */ /* 0x000fea0003800000 */
.L_x_22:
[----:B------:R-:W0:Y:S02]  /*0d40*/  LDC R8, c[0x0][0x384] ;  /* 0x0000e100ff087b82 */ /* 0x000e240000000800 */
[----:B0-----:R-:W-:-:S13]  /*0d50*/  ISETP.GE.AND P0, PT, R8, 0x1, PT ;  /* 0x000000010800780c */ /* 0x001fda0003f06270 */
[----:B------:R-:W-:Y:S05]  /*0d60*/  @!P0 EXIT ;  /* 0x000000000000894d */ /* 0x000fea0003800000 */
[----:B------:R-:W0:Y:S01]  /*0d70*/  LDCU.64 UR4, c[0x0][0x3a8] ;  /* 0x00007500ff0477ac */ /* 0x000e220008000a00 */
[C---:B------:R-:W-:Y:S01]  /*0d80*/  SHF.L.U32 R4, R8.reuse, 0x7, RZ ;  /* 0x0000000708047819 */ /* 0x040fe200000006ff */
[----:B------:R-:W1:Y:S01]  /*0d90*/  S2R R0, SR_TID.X ;  /* 0x0000000000007919 */ /* 0x000e620000002100 */
[----:B------:R-:W-:Y:S01]  /*0da0*/  HFMA2 R15, -RZ, RZ, 0, 0 ;  /* 0x00000000ff0f7431 */ /* 0x000fe200000001ff */
[----:B------:R-:W2:Y:S01]  /*0db0*/  LDCU.64 UR6, c[0x0][0x398] ;  /* 0x00007300ff0677ac */ /* 0x000ea20008000a00 */
[----:B------:R-:W-:Y:S01]  /*0dc0*/  LOP3.LUT R16, R8, 0x7, RZ, 0xc0, !PT ;  /* 0x0000000708107812 */ /* 0x000fe200078ec0ff */
[----:B------:R-:W-:-:S04]  /*0dd0*/  IMAD R4, R4, UR16, RZ ;  /* 0x0000001004047c24 */ /* 0x000fc8000f8e02ff */
[----:B------:R-:W-:-:S03]  /*0de0*/  IMAD.WIDE R6, R4, 0x4, RZ ;  /* 0x0000000404067825 */ /* 0x000fc600078e02ff */
[----:B0-----:R-:W-:-:S04]  /*0df0*/  IADD3 R4, P0, PT, R6, UR4, RZ ;  /* 0x0000000406047c10 */ /* 0x001fc8000ff1e0ff */
[----:B------:R-:W-:Y:S02]  /*0e00*/  IADD3.X R5, PT, PT, R7, UR5, RZ, P0, !PT ;  /* 0x0000000507057c10 */ /* 0x000fe400087fe4ff */
[----:B------:R-:W-:Y:S02]  /*0e10*/  ISETP.GE.U32.AND P0, PT, R8, 0x8, PT ;  /* 0x000000080800780c */ /* 0x000fe40003f06070 */
[----:B--2---:R-:W-:-:S04]  /*0e20*/  IADD3 R6, P1, PT, R6, UR6, RZ ;  /* 0x0000000606067c10 */ /* 0x004fc8000ff3e0ff */
[----:B------:R-:W-:-:S07]  /*0e30*/  IADD3.X R7, PT, PT, R7, UR7, RZ, P1, !PT ;  /* 0x0000000707077c10 */ /* 0x000fce0008ffe4ff */
[----:B-1----:R-:W-:Y:S05]  /*0e40*/  @!P0 BRA `(.L_x_27) ;  /* 0x0000000400388947 */ /* 0x002fea0003800000 */
[----:B------:R-:W-:Y:S01]  /*0e50*/  LOP3.LUT R15, R8, 0x7ffffff8, RZ, 0xc0, !PT ;  /* 0x7ffffff8080f7812 */ /* 0x000fe200078ec0ff */
[----:B------:R-:W0:Y:S01]  /*0e60*/  LDCU.64 UR4, c[0x0][0x388] ;  /* 0x00007100ff0477ac */ /* 0x000e220008000a00 */
[----:B------:R-:W-:-:S07]  /*0e70*/  MOV R14, RZ ;  /* 0x000000ff000e7202 */ /* 0x000fce0000000f00 */
.L_x_30:
[----:B-1----:R-:W-:-:S04]  /*0e80*/  LEA R17, R14, R0, 0x7 ;  /* 0x000000000e117211 */ /* 0x002fc800078e38ff */
[----:B------:R-:W-:-:S13]  /*0e90*/  ISETP.GE.AND P0, PT, R17, UR12, PT ;  /* 0x0000000c11007c0c */ /* 0x000fda000bf06270 */
[C---:B------:R-:W-:Y:S01]  /*0ea0*/  @!P0 IMAD.WIDE.U32 R22, R17.reuse, 0x4, R4 ;  /* 0x0000000411168825 */ /* 0x040fe200078e0004 */
[----:B------:R-:W1:Y:S03]  /*0eb0*/  @!P0 LDC.64 R10, c[0x0][0x388] ;  /* 0x0000e200ff0a8b82 */ /* 0x000e660000000a00 */
[C---:B------:R-:W-:Y:S02]  /*0ec0*/  @!P0 IMAD.WIDE.U32 R18, R17.reuse, 0x4, R6 ;  /* 0x0000000411128825 */ /* 0x040fe400078e0006 */
[----:B------:R-:W1:Y:S04]  /*0ed0*/  @!P0 LDG.E R22, desc[UR18][R22.64] ;  /* 0x0000001216168981 */ /* 0x000e68000c1e1900 */
[----:B------:R-:W2:Y:S01]  /*0ee0*/  @!P0 LDG.E R19, desc[UR18][R18.64] ;  /* 0x0000001212138981 */ /* 0x000ea2000c1e1900 */
[C---:B------:R-:W-:Y:S01]  /*0ef0*/  IADD3 R13, PT, PT, R17.reuse, 0x80, RZ ;  /* 0x00000080110d7810 */ /* 0x040fe20007ffe0ff */
[----:B------:R-:W-:-:S03]  /*0f00*/  @!P0 IMAD.WIDE.U32 R20, R17, 0x4, R2 ;  /* 0x0000000411148825 */ /* 0x000fc600078e0002 */
[----:B------:R-:W-:Y:S01]  /*0f10*/  ISETP.GE.AND P1, PT, R13, UR12, PT ;  /* 0x0000000c0d007c0c */ /* 0x000fe2000bf26270 */
[----:B-1----:R-:W-:-:S04]  /*0f20*/  @!P0 FMUL R8, R22, R11 ;  /* 0x0000000b16088220 */ /* 0x002fc80000400000 */
[----:B--2---:R-:W-:Y:S01]  /*0f30*/  @!P0 FFMA R25, R19, R10, R8 ;  /* 0x0000000a13198223 */ /* 0x004fe20000000008 */
[----:B------:R-:W-:-:S07]  /*0f40*/  IMAD.WIDE R8, R13, 0x4, R4 ;  /* 0x000000040d087825 */ /* 0x000fce00078e0204 */
[----:B------:R-:W1:Y:S01]  /*0f50*/  @!P1 LDC.64 R18, c[0x0][0x388] ;  /* 0x0000e200ff129b82 */ /* 0x000e620000000a00 */
[----:B------:R2:W-:Y:S01]  /*0f60*/  @!P0 STG.E desc[UR18][R20.64], R25 ;  /* 0x0000001914008986 */ /* 0x0005e2000c101912 */
[----:B------:R-:W-:-:S03]  /*0f70*/  IMAD.WIDE R10, R13, 0x4, R6 ;  /* 0x000000040d0a7825 */ /* 0x000fc600078e0206 */
[----:B------:R-:W1:Y:S04]  /*0f80*/  @!P1 LDG.E R12, desc[UR18][R8.64] ;  /* 0x00000012080c9981 */ /* 0x000e68000c1e1900 */
[----:B------:R-:W3:Y:S01]  /*0f90*/  @!P1 LDG.E R23, desc[UR18][R10.64] ;  /* 0x000000120a179981 */ /* 0x000ee2000c1e1900 */
[----:B------:R-:W-:-:S04]  /*0fa0*/  IADD3 R22, PT, PT, R17, 0x100, RZ ;  /* 0x0000010011167810 */ /* 0x000fc80007ffe0ff */
[----:B------:R-:W-:Y:S01]  /*0fb0*/  ISETP.GE.AND P0, PT, R22, UR12, PT ;  /* 0x0000000c16007c0c */ /* 0x000fe2000bf06270 */
[----:B-1----:R-:W-:Y:S01]  /*0fc0*/  @!P1 FMUL R22, R12, R19 ;  /* 0x000000130c169220 */ /* 0x002fe20000400000 */
[----:B------:R-:W-:-:S04]  /*0fd0*/  IMAD.WIDE R12, R13, 0x4, R2 ;  /* 0x000000040d0c7825 */ /* 0x000fc800078e0202 */
[----:B---3--:R-:W-:-:S07]  /*0fe0*/  @!P1 FFMA R23, R23, R18, R22 ;  /* 0x0000001217179223 */ /* 0x008fce0000000016 */
[----:B------:R-:W1:Y:S01]  /*0ff0*/  @!P0 LDC.64 R18, c[0x0][0x388] ;  /* 0x0000e200ff128b82 */ /* 0x000e620000000a00 */
[----:B------:R3:W-:Y:S04]  /*1000*/  @!P1 STG.E desc[UR18][R12.64], R23 ;  /* 0x000000170c009986 */ /* 0x0007e8000c101912 */
[----:B--2---:R-:W1:Y:S04]  /*1010*/  @!P0 LDG.E R20, desc[UR18][R8.64+0x200] ;  /* 0x0002001208148981 */ /* 0x004e68000c1e1900 */
[----:B------:R-:W2:Y:S01]  /*1020*/  @!P0 LDG.E R21, desc[UR18][R10.64+0x200] ;  /* 0x000200120a158981 */ /* 0x000ea2000c1e1900 */
[----:B------:R-:W-:-:S04]  /*1030*/  IADD3 R22, PT, PT, R17, 0x180, RZ ;  /* 0x0000018011167810 */ /* 0x000fc80007ffe0ff */
[----:B------:R-:W-:Y:S01]  /*1040*/  ISETP.GE.AND P1, PT, R22, UR12, PT ;  /* 0x0000000c16007c0c */ /* 0x000fe2000bf26270 */
[----:B-1----:R-:W-:-:S04]  /*1050*/  @!P0 FMUL R20, R20, R19 ;  /* 0x0000001314148220 */ /* 0x002fc80000400000 */
[----:B--2---:R-:W-:-:S08]  /*1060*/  @!P0 FFMA R21, R21, R18, R20 ;  /* 0x0000001215158223 */ /* 0x004fd00000000014 */
[----:B------:R-:W1:Y:S01]  /*1070*/  @!P1 LDC.64 R18, c[0x0][0x388] ;  /* 0x0000e200ff129b82 */ /* 0x000e620000000a00 */
[----:B------:R2:W-:Y:S04]  /*1080*/  @!P0 STG.E desc[UR18][R12.64+0x200], R21 ;  /* 0x000200150c008986 */ /* 0x0005e8000c101912 */
[----:B------:R-:W1:Y:S04]  /*1090*/  @!P1 LDG.E R20, desc[UR18][R8.64+0x400] ;  /* 0x0004001208149981 */ /* 0x000e68000c1e1900 */
[----:B------:R-:W4:Y:S01]  /*10a0*/  @!P1 LDG.E R25, desc[UR18][R10.64+0x400] ;  /* 0x000400120a199981 */ /* 0x000f22000c1e1900 */
[----:B------:R-:W-:-:S04]  /*10b0*/  IADD3 R22, PT, PT, R17, 0x200, RZ ;  /* 0x0000020011167810 */ /* 0x000fc80007ffe0ff */
[----:B------:R-:W-:Y:S01]  /*10c0*/  ISETP.GE.AND P0, PT, R22, UR12, PT ;  /* 0x0000000c16007c0c */ /* 0x000fe2000bf06270 */
[----:B-1----:R-:W-:-:S04]  /*10d0*/  @!P1 FMUL R20, R20, R19 ;  /* 0x0000001314149220 */ /* 0x002fc80000400000 */
[----:B----4-:R-:W-:-:S08]  /*10e0*/  @!P1 FFMA R25, R25, R18, R20 ;  /* 0x0000001219199223 */ /* 0x010fd00000000014 */
[----:B------:R-:W1:Y:S01]  /*10f0*/  @!P0 LDC.64 R18, c[0x0][0x388] ;  /* 0x0000e200ff128b82 */ /* 0x000e620000000a00 */
[----:B------:R4:W-:Y:S04]  /*1100*/  @!P1 STG.E desc[UR18][R12.64+0x400], R25 ;  /* 0x000400190c009986 */ /* 0x0009e8000c101912 */
[----:B------:R-:W1:Y:S04]  /*1110*/  @!P0 LDG.E R20, desc[UR18][R8.64+0x600] ;  /* 0x0006001208148981 */ /* 0x000e68000c1e1900 */
[----:B---3--:R-:W3:Y:S01]  /*1120*/  @!P0 LDG.E R23, desc[UR18][R10.64+0x600] ;  /* 0x000600120a178981 */ /* 0x008ee2000c1e1900 */
[----:B--2---:R-:W-:-:S04]  /*1130*/  IADD3 R21, PT, PT, R17, 0x280, RZ ;  /* 0x0000028011157810 */ /* 0x004fc80007ffe0ff */
[----:B------:R-:W-:Y:S01]  /*1140*/  ISETP.GE.AND P1, PT, R21, UR12, PT ;  /* 0x0000000c15007c0c */ /* 0x000fe2000bf26270 */
[----:B-1----:R-:W-:-:S04]  /*1150*/  @!P0 FMUL R20, R20, R19 ;  /* 0x0000001314148220 */ /* 0x002fc80000400000 */
[----:B---3--:R-:W-:-:S08]  /*1160*/  @!P0 FFMA R23, R23, R18, R20 ;  /* 0x0000001217178223 */ /* 0x008fd00000000014 */
[----:B------:R-:W1:Y:S01]  /*1170*/  @!P1 LDC.64 R18, c[0x0][0x388] ;  /* 0x0000e200ff129b82 */ /* 0x000e620000000a00 */
[----:B------:R2:W-:Y:S04]  /*1180*/  @!P0 STG.E desc[UR18][R12.64+0x600], R23 ;  /* 0x000600170c008986 */ /* 0x0005e8000c101912 */
[----:B------:R-:W1:Y:S04]  /*1190*/  @!P1 LDG.E R20, desc[UR18][R8.64+0x800] ;  /* 0x0008001208149981 */ /* 0x000e68000c1e1900 */
[----:B------:R-:W3:Y:S01]  /*11a0*/  @!P1 LDG.E R21, desc[UR18][R10.64+0x800] ;  /* 0x000800120a159981 */ /* 0x000ee2000c1e1900 */
[----:B------:R-:W-:-:S04]  /*11b0*/  IADD3 R22, PT, PT, R17, 0x300, RZ ;  /* 0x0000030011167810 */ /* 0x000fc80007ffe0ff */
[----:B------:R-:W-:Y:S01]  /*11c0*/  ISETP.GE.AND P0, PT, R22, UR12, PT ;  /* 0x0000000c16007c0c */ /* 0x000fe2000bf06270 */
[----:B-1----:R-:W-:-:S04]  /*11d0*/  @!P1 FMUL R20, R20, R19 ;  /* 0x0000001314149220 */ /* 0x002fc80000400000 */
[----:B---3--:R-:W-:-:S08]  /*11e0*/  @!P1 FFMA R21, R21, R18, R20 ;  /* 0x0000001215159223 */ /* 0x008fd00000000014 */
[----:B------:R-:W1:Y:S01]  /*11f0*/  @!P0 LDC.64 R18, c[0x0][0x388] ;  /* 0x0000e200ff128b82 */ /* 0x000e620000000a00 */
[----:B------:R2:W-:Y:S04]  /*1200*/  @!P1 STG.E desc[UR18][R12.64+0x800], R21 ;  /* 0x000800150c009986 */ /* 0x0005e8000c101912 */
[----:B------:R-:W1:Y:S04]  /*1210*/  @!P0 LDG.E R20, desc[UR18][R8.64+0xa00] ;  /* 0x000a001208148981 */ /* 0x000e68000c1e1900 */
[----:B----4-:R-:W3:Y:S01]  /*1220*/  @!P0 LDG.E R25, desc[UR18][R10.64+0xa00] ;  /* 0x000a00120a198981 */ /* 0x010ee2000c1e1900 */
[----:B------:R-:W-:Y:S01]  /*1230*/  IADD3 R17, PT, PT, R17, 0x380, RZ ;  /* 0x0000038011117810 */ /* 0x000fe20007ffe0ff */
[----:B------:R-:W-:Y:S01]  /*1240*/  BSSY.RECONVERGENT B0, `(.L_x_28) ;  /* 0x000000d000007945 */ /* 0x000fe20003800200 */
[----:B------:R-:W-:-:S04]  /*1250*/  IADD3 R14, PT, PT, R14, 0x8, RZ ;  /* 0x000000080e0e7810 */ /* 0x000fc80007ffe0ff */
[----:B------:R-:W-:Y:S01]  /*1260*/  ISETP.NE.AND P1, PT, R14, R15, PT ;  /* 0x0000000f0e00720c */ /* 0x000fe20003f25270 */
[----:B-1----:R-:W-:-:S04]  /*1270*/  @!P0 FMUL R20, R20, R19 ;  /* 0x0000001314148220 */ /* 0x002fc80000400000 */
[----:B---3--:R-:W-:-:S05]  /*1280*/  @!P0 FFMA R25, R25, R18, R20 ;  /* 0x0000001219198223 */ /* 0x008fca0000000014 */
[----:B------:R2:W-:Y:S01]  /*1290*/  @!P0 STG.E desc[UR18][R12.64+0xa00], R25 ;  /* 0x000a00190c008986 */ /* 0x0005e2000c101912 */
[----:B------:R-:W-:-:S13]  /*12a0*/  ISETP.GE.AND P0, PT, R17, UR12, PT ;  /* 0x0000000c11007c0c */ /* 0x000fda000bf06270 */
[----:B--2---:R-:W-:Y:S05]  /*12b0*/  @P0 BRA `(.L_x_29) ;  /* 0x0000000000140947 */ /* 0x004fea0003800000 */
[----:B------:R-:W0:Y:S04]  /*12c0*/  LDG.E R8, desc[UR18][R8.64+0xc00] ;  /* 0x000c001208087981 */ /* 0x000e28000c1e1900 */
[----:B------:R-:W2:Y:S01]  /*12d0*/  LDG.E R10, desc[UR18][R10.64+0xc00] ;  /* 0x000c00120a0a7981 */ /* 0x000ea2000c1e1900 */
[----:B0-----:R-:W-:-:S04]  /*12e0*/  FMUL R17, R8, UR5 ;  /* 0x0000000508117c20 */ /* 0x001fc80008400000 */
[----:B--2---:R-:W-:-:S05]  /*12f0*/  FFMA R17, R10, UR4, R17 ;  /* 0x000000040a117c23 */ /* 0x004fca0008000011 */
[----:B------:R1:W-:Y:S02]  /*1300*/  STG.E desc[UR18][R12.64+0xc00], R17 ;  /* 0x000c00110c007986 */ /* 0x0003e4000c101912 */
.L_x_29:
[----:B0-----:R-:W-:Y:S05]  /*1310*/  BSYNC.RECONVERGENT B0 ;  /* 0x0000000000007941 */ /* 0x001fea0003800200 */
.L_x_28:
[----:B------:R-:W-:Y:S05]  /*1320*/  @P1 BRA `(.L_x_30) ;  /* 0xfffffff800d41947 */ /* 0x000fea000383ffff */
.L_x_27:
[----:B------:R-:W-:-:S13]  /*1330*/  ISETP.NE.AND P0, PT, R16, RZ, PT ;  /* 0x000000ff1000720c */ /* 0x000fda0003f05270 */
[----:B------:R-:W-:Y:S05]  /*1340*/  @!P0 EXIT ;  /* 0x000000000000894d */ /* 0x000fea0003800000 */
[----:B------:R-:W0:Y:S01]  /*1350*/  LDC R8, c[0x0][0x384] ;  /* 0x0000e100ff087b82 */ /* 0x000e220000000800 */
[----:B------:R-:W-:Y:S02]  /*1360*/  ISETP.GE.U32.AND P1, PT, R16, 0x4, PT ;  /* 0x000000041000780c */ /* 0x000fe40003f26070 */
[----:B0-----:R-:W-:-:S04]  /*1370*/  LOP3.LUT R14, R8, 0x3, RZ, 0xc0, !PT ;  /* 0x00000003080e7812 */ /* 0x001fc800078ec0ff */
[----:B------:R-:W-:-:S07]  /*1380*/  ISETP.NE.AND P0, PT, R14, RZ, PT ;  /* 0x000000ff0e00720c */ /* 0x000fce0003f05270 */
[----:B------:R-:W-:Y:S06]  /*1390*/  @!P1 BRA `(.L_x_31) ;  /* 0x0000000000b49947 */ /* 0x000fec0003800000 */
[----:B------:R-:W-:-:S04]  /*13a0*/  LEA R9, R15, R0, 0x7 ;  /* 0x000000000f097211 */ /* 0x000fc800078e38ff */
[----:B------:R-:W-:-:S13]  /*13b0*/  ISETP.GE.AND P1, PT, R9, UR12, PT ;  /* 0x0000000c09007c0c */ /* 0x000fda000bf26270 */
[C---:B------:R-:W-:Y:S01]  /*13c0*/  @!P1 IMAD.WIDE R18, R9.reuse, 0x4, R4 ;  /* 0x0000000409129825 */ /* 0x040fe200078e0204 */
[----:B------:R-:W0:Y:S03]  /*13d0*/  @!P1 LDC.64 R20, c[0x0][0x388] ;  /* 0x0000e200ff149b82 */ /* 0x000e260000000a00 */
[C---:B-1----:R-:W-:Y:S02]  /*13e0*/  @!P1 IMAD.WIDE R12, R9.reuse, 0x4, R6 ;  /* 0x00000004090c9825 */ /* 0x042fe400078e0206 */
[----:B------:R-:W0:Y:S04]  /*13f0*/  @!P1 LDG.E R18, desc[UR18][R18.64] ;  /* 0x0000001212129981 */ /* 0x000e28000c1e1900 */
[----:B------:R-:W2:Y:S01]  /*1400*/  @!P1 LDG.E R13, desc[UR18][R12.64] ;  /* 0x000000120c0d9981 */ /* 0x000ea2000c1e1900 */
[C---:B------:R-:W-:Y:S01]  /*1410*/  IADD3 R17, PT, PT, R9.reuse, 0x80, RZ ;  /* 0x0000008009117810 */ /* 0x040fe20007ffe0ff */
[----:B------:R-:W-:-:S03]  /*1420*/  @!P1 IMAD.WIDE R10, R9, 0x4, R2 ;  /* 0x00000004090a9825 */ /* 0x000fc600078e0202 */
[----:B------:R-:W-:-:S13]  /*1430*/  ISETP.GE.AND P2, PT, R17, UR12, PT ;  /* 0x0000000c11007c0c */ /* 0x000fda000bf46270 */
[----:B------:R-:W-:-:S04]  /*1440*/  @!P2 IMAD.WIDE R22, R17, 0x4, R4 ;  /* 0x000000041116a825 */ /* 0x000fc800078e0204 */
[----:B0-----:R-:W-:-:S04]  /*1450*/  @!P1 FMUL R16, R18, R21 ;  /* 0x0000001512109220 */ /* 0x001fc80000400000 */
[----:B--2---:R-:W-:Y:S01]  /*1460*/  @!P1 FFMA R29, R13, R20, R16 ;  /* 0x000000140d1d9223 */ /* 0x004fe20000000010 */
[----:B------:R-:W-:Y:S01]  /*1470*/  @!P2 IMAD.WIDE R20, R17, 0x4, R6 ;  /* 0x000000041114a825 */ /* 0x000fe200078e0206 */
[----:B------:R-:W0:Y:S03]  /*1480*/  @!P2 LDC.64 R12, c[0x0][0x388] ;  /* 0x0000e200ff0cab82 */ /* 0x000e260000000a00 */
[----:B------:R1:W-:Y:S04]  /*1490*/  @!P1 STG.E desc[UR18][R10.64], R29 ;  /* 0x0000001d0a009986 */ /* 0x0003e8000c101912 */
[----:B------:R-:W0:Y:S04]  /*14a0*/  @!P2 LDG.E R22, desc[UR18][R22.64] ;  /* 0x000000121616a981 */ /* 0x000e28000c1e1900 */
[----:B------:R-:W2:Y:S01]  /*14b0*/  @!P2 LDG.E R21, desc[UR18][R20.64] ;  /* 0x000000121415a981 */ /* 0x000ea2000c1e1900 */
[----:B------:R-:W-:Y:S01]  /*14c0*/  IADD3 R19, PT, PT, R9, 0x100, RZ ;  /* 0x0000010009137810 */ /* 0x000fe20007ffe0ff */
[----:B------:R-:W-:-:S03]  /*14d0*/  @!P2 IMAD.WIDE R16, R17, 0x4, R2 ;  /* 0x000000041110a825 */ /* 0x000fc600078e0202 */
[----:B------:R-:W-:-:S13]  /*14e0*/  ISETP.GE.AND P1, PT, R19, UR12, PT ;  /* 0x0000000c13007c0c */ /* 0x000fda000bf26270 */
[C---:B------:R-:W-:Y:S01]  /*14f0*/  @!P1 IMAD.WIDE R26, R19.reuse, 0x4, R4 ;  /* 0x00000004131a9825 */ /* 0x040fe200078e0204 */
[----:B-1----:R-:W1:Y:S03]  /*1500*/  @!P1 LDC.64 R10, c[0x0][0x388] ;  /* 0x0000e200ff0a9b82 */ /* 0x002e660000000a00 */
[----:B------:R-:W-:-:S04]  /*1510*/  @!P1 IMAD.WIDE R24, R19, 0x4, R6 ;  /* 0x0000000413189825 */ /* 0x000fc800078e0206 */
[----:B0-----:R-:W-:-:S04]  /*1520*/  @!P2 FMUL R18, R22, R13 ;  /* 0x0000000d1612a220 */ /* 0x001fc80000400000 */
[----:B--2---:R-:W-:-:S05]  /*1530*/  @!P2 FFMA R28, R21, R12, R18 ;  /* 0x0000000c151ca223 */ /* 0x004fca0000000012 */
[----:B------:R0:W-:Y:S04]  /*1540*/  @!P2 STG.E desc[UR18][R16.64], R28 ;  /* 0x0000001c1000a986 */ /* 0x0001e8000c101912 */
[----:B------:R-:W1:Y:S04]  /*1550*/  @!P1 LDG.E R26, desc[UR18][R26.64] ;  /* 0x000000121a1a9981 */ /* 0x000e68000c1e1900 */
[----:B------:R-:W2:Y:S01]  /*1560*/  @!P1 LDG.E R25, desc[UR18][R24.64] ;  /* 0x0000001218199981 */ /* 0x000ea2000c1e1900 */
[----:B------:R-:W-:Y:S01]  /*1570*/  IADD3 R21, PT, PT, R9, 0x180, RZ ;  /* 0x0000018009157810 */ /* 0x000fe20007ffe0ff */
[----:B------:R-:W-:-:S03]  /*1580*/  @!P1 IMAD.WIDE R12, R19, 0x4, R2 ;  /* 0x00000004130c9825 */ /* 0x000fc600078e0202 */
[----:B------:R-:W-:-:S13]  /*1590*/  ISETP.GE.AND P2, PT, R21, UR12, PT ;  /* 0x0000000c15007c0c */ /* 0x000fda000bf46270 */
[----:B------:R-:W3:Y:S01]  /*15a0*/  @!P2 LDC.64 R22, c[0x0][0x388] ;  /* 0x0000e200ff16ab82 */ /* 0x000ee20000000a00 */
[----:B-1----:R-:W-:-:S04]  /*15b0*/  @!P1 FMUL R18, R26, R11 ;  /* 0x0000000b1a129220 */ /* 0x002fc80000400000 */
[----:B--2---:R-:W-:Y:S01]  /*15c0*/  @!P1 FFMA R9, R25, R10, R18 ;  /* 0x0000000a19099223 */ /* 0x004fe20000000012 */
[----:B------:R-:W-:-:S04]  /*15d0*/  @!P2 IMAD.WIDE R18, R21, 0x4, R4 ;  /* 0x000000041512a825 */ /* 0x000fc800078e0204 */
[C---:B------:R-:W-:Y:S01]  /*15e0*/  @!P2 IMAD.WIDE R10, R21.reuse, 0x4, R6 ;  /* 0x00000004150aa825 */ /* 0x040fe200078e0206 */
[----:B------:R2:W-:Y:S04]  /*15f0*/  @!P1 STG.E desc[UR18][R12.64], R9 ;  /* 0x000000090c009986 */ /* 0x0005e8000c101912 */
[----:B------:R-:W3:Y:S04]  /*1600*/  @!P2 LDG.E R18, desc[UR18][R18.64] ;  /* 0x000000121212a981 */ /* 0x000ee8000c1e1900 */
[----:B------:R-:W4:Y:S01]  /*1610*/  @!P2 LDG.E R11, desc[UR18][R10.64] ;  /* 0x000000120a0ba981 */ /* 0x000f22000c1e1900 */
[----:B0-----:R-:W-:Y:S01]  /*1620*/  @!P2 IMAD.WIDE R16, R21, 0x4, R2 ;  /* 0x000000041510a825 */ /* 0x001fe200078e0202 */
[----:B------:R-:W-:-:S03]  /*1630*/  IADD3 R15, PT, PT, R15, 0x4, RZ ;  /* 0x000000040f0f7810 */ /* 0x000fc60007ffe0ff */
[----:B---3--:R-:W-:-:S04]  /*1640*/  @!P2 FMUL R20, R18, R23 ;  /* 0x000000171214a220 */ /* 0x008fc80000400000 */
[----:B----4-:R-:W-:-:S05]  /*1650*/  @!P2 FFMA R21, R11, R22, R20 ;  /* 0x000000160b15a223 */ /* 0x010fca0000000014 */
[----:B------:R2:W-:Y:S02]  /*1660*/  @!P2 STG.E desc[UR18][R16.64], R21 ;  /* 0x000000151000a986 */ /* 0x0005e4000c101912 */
.L_x_31:
[----:B------:R-:W-:Y:S05]  /*1670*/  @!P0 EXIT ;  /* 0x000000000000894d */ /* 0x000fea0003800000 */
[----:B------:R-:W-:Y:S02]  /*1680*/  ISETP.NE.AND P0, PT, R14, 0x1, PT ;  /* 0x000000010e00780c */ /* 0x000fe40003f05270 */
[----:B------:R-:W-:-:S04]  /*1690*/  LOP3.LUT R8, R8, 0x1, RZ, 0xc0, !PT ;  /* 0x0000000108087812 */ /* 0x000fc800078ec0ff */
[----:B------:R-:W-:-:S07]  /*16a0*/  ISETP.NE.U32.AND P2, PT, R8, 0x1, PT ;  /* 0x000000010800780c */ /* 0x000fce0003f45070 */
[----:B------:R-:W-:Y:S06]  /*16b0*/  @!P0 BRA `(.L_x_32) ;  /* 0x00000000005c8947 */ /* 0x000fec0003800000 */
[----:B-12---:R-:W-:-:S04]  /*16c0*/  LEA R13, R15, R0, 0x7 ;  /* 0x000000000f0d7211 */ /* 0x006fc800078e38ff */
[----:B------:R-:W-:-:S13]  /*16d0*/  ISETP.GE.AND P0, PT, R13, UR12, PT ;  /* 0x0000000c0d007c0c */ /* 0x000fda000bf06270 */
[C---:B------:R-:W-:Y:S01]  /*16e0*/  @!P0 IMAD.WIDE R10, R13.reuse, 0x4, R4 ;  /* 0x000000040d0a8825 */ /* 0x040fe200078e0204 */
[----:B------:R-:W0:Y:S03]  /*16f0*/  @!P0 LDC.64 R16, c[0x0][0x388] ;  /* 0x0000e200ff108b82 */ /* 0x000e260000000a00 */
[C---:B------:R-:W-:Y:S02]  /*1700*/  @!P0 IMAD.WIDE R8, R13.reuse, 0x4, R6 ;  /* 0x000000040d088825 */ /* 0x040fe400078e0206 */
[----:B------:R-:W0:Y:S04]  /*1710*/  @!P0 LDG.E R10, desc[UR18][R10.64] ;  /* 0x000000120a0a8981 */ /* 0x000e28000c1e1900 */
[----:B------:R-:W2:Y:S01]  /*1720*/  @!P0 LDG.E R9, desc[UR18][R8.64] ;  /* 0x0000001208098981 */ /* 0x000ea2000c1e1900 */
[C---:B------:R-:W-:Y:S01]  /*1730*/  IADD3 R23, PT, PT, R13.reuse, 0x80, RZ ;  /* 0x000000800d177810 */ /* 0x040fe20007ffe0ff */
[----:B------:R-:W-:-:S03]  /*1740*/  @!P0 IMAD.WIDE R12, R13, 0x4, R2 ;  /* 0x000000040d0c8825 */ /* 0x000fc600078e0202 */
[----:B------:R-:W-:-:S13]  /*1750*/  ISETP.GE.AND P1, PT, R23, UR12, PT ;  /* 0x0000000c17007c0c */ /* 0x000fda000bf26270 */
[----:B------:R-:W-:Y:S01]  /*1760*/  @!P1 IMAD.WIDE R18, R23, 0x4, R4 ;  /* 0x0000000417129825 */ /* 0x000fe200078e0204 */
[----:B------:R-:W1:Y:S03]  /*1770*/  @!P1 LDC.64 R24, c[0x0][0x388] ;  /* 0x0000e200ff189b82 */ /* 0x000e660000000a00 */
[----:B0-----:R-:W-:-:S04]  /*1780*/  @!P0 FMUL R14, R10, R17 ;  /* 0x000000110a0e8220 */ /* 0x001fc80000400000 */
[----:B--2---:R-:W-:Y:S01]  /*1790*/  @!P0 FFMA R21, R9, R16, R14 ;  /* 0x0000001009158223 */ /* 0x004fe2000000000e */
[----:B------:R-:W-:-:S04]  /*17a0*/  @!P1 IMAD.WIDE R16, R23, 0x4, R6 ;  /* 0x0000000417109825 */ /* 0x000fc800078e0206 */
[----:B------:R0:W-:Y:S04]  /*17b0*/  @!P0 STG.E desc[UR18][R12.64], R21 ;  /* 0x000000150c008986 */ /* 0x0001e8000c101912 */
[----:B------:R-:W1:Y:S04]  /*17c0*/  @!P1 LDG.E R18, desc[UR18][R18.64] ;  /* 0x0000001212129981 */ /* 0x000e68000c1e1900 */
[----:B------:R-:W2:Y:S01]  /*17d0*/  @!P1 LDG.E R17, desc[UR18][R16.64] ;  /* 0x0000001210119981 */ /* 0x000ea2000c1e1900 */
[----:B------:R-:W-:Y:S01]  /*17e0*/  @!P1 IMAD.WIDE R8, R23, 0x4, R2 ;  /* 0x0000000417089825 */ /* 0x000fe200078e0202 */
[----:B------:R-:W-:-:S03]  /*17f0*/  IADD3 R15, PT, PT, R15, 0x2, RZ ;  /* 0x000000020f0f7810 */ /* 0x000fc60007ffe0ff */
[----:B-1----:R-:W-:-:S04]  /*1800*/  @!P1 FMUL R10, R18, R25 ;  /* 0x00000019120a9220 */ /* 0x002fc80000400000 */
[----:B--2---:R-:W-:-:S05]  /*1810*/  @!P1 FFMA R11, R17, R24, R10 ;  /* 0x00000018110b9223 */ /* 0x004fca000000000a */
[----:B------:R0:W-:Y:S02]  /*1820*/  @!P1 STG.E desc[UR18][R8.64], R11 ;  /* 0x0000000b08009986 */ /* 0x0001e4000c101912 */
.L_x_32:
[----:B------:R-:W-:Y:S05]  /*1830*/  @P2 EXIT ;  /* 0x000000000000294d */ /* 0x000fea0003800000 */
[----:B------:R-:W-:-:S04]  /*1840*/  LEA R15, R15, R0, 0x7 ;  /* 0x000000000f0f7211 */ /* 0x000fc800078e38ff */
[----:B------:R-:W-:-:S13]  /*1850*/  ISETP.GE.AND P0, PT, R15, UR12, PT ;  /* 0x0000000c0f007c0c */ /* 0x000fda000bf06270 */
[----:B------:R-:W-:Y:S05]  /*1860*/  @P0 EXIT ;  /* 0x000000000000094d */ /* 0x000fea0003800000 */
[C---:B------:R-:W-:Y:S01]  /*1870*/  IMAD.WIDE R4, R15.reuse, 0x4, R4 ;  /* 0x000000040f047825 */ /* 0x040fe200078e0204 */
[----:B------:R-:W0:Y:S03]  /*1880*/  LDCU.64 UR4, c[0x0][0x388] ;  /* 0x00007100ff0477ac */ /* 0x000e260008000a00 */
[C---:B------:R-:W-:Y:S02]  /*1890*/  IMAD.WIDE R6, R15.reuse, 0x4, R6 ;  /* 0x000000040f067825 */ /* 0x040fe400078e0206 */
[----:B------:R-:W0:Y:S04]  /*18a0*/  LDG.E R4, desc[UR18][R4.64] ;  /* 0x0000001204047981 */ /* 0x000e28000c1e1900 */
[----:B------:R-:W3:Y:S01]  /*18b0*/  LDG.E R6, desc[UR18][R6.64] ;  /* 0x0000001206067981 */ /* 0x000ee2000c1e1900 */
[----:B------:R-:W-:-:S04]  /*18c0*/  IMAD.WIDE R2, R15, 0x4, R2 ;  /* 0x000000040f027825 */ /* 0x000fc800078e0202 */
[----:B0-2---:R-:W-:-:S04]  /*18d0*/  FMUL R9, R4, UR5 ;  /* 0x0000000504097c20 */ /* 0x005fc80008400000 */
[----:B---3--:R-:W-:-:S05]  /*18e0*/  FFMA R9, R6, UR4, R9 ;  /* 0x0000000406097c23 */ /* 0x008fca0008000009 */
[----:B------:R-:W-:Y:S01]  /*18f0*/  STG.E desc[UR18][R2.64], R9 ;  /* 0x0000000902007986 */ /* 0x000fe2000c101912 */
[----:B------:R-:W-:Y:S05]  /*1900*/  EXIT ;  /* 0x000000000000794d */ /* 0x000fea0003800000 */
.L_x_33:
        /* <DEDUP_REMOVED lines=15> */
.L_x_126:


//--------------------- .text._ZN3cub18CUB_300001_SM_10006detail9transform16transform_kernelINS2_10policy_hubILb1EN4cuda3std3__45tupleIJN6thrust24THRUST_300001_SM_1000_NS17counting_iteratorIiNSA_11use_defaultESC_SC_EEEEEE10policy1000El15computeFinalPutNSA_6detail15normal_iteratorINSA_10device_ptrIfEEEEJSD_EEEvT0_iT1_T2_DpNS2_10kernel_argIT3_EE --------------------------
	.section	.text._ZN3cub18CUB_300001_SM_10006detail9transform16transform_kernelINS2_10policy_hubILb1EN4cuda3std3__45tupleIJN6thrust24THRUST_300001_SM_1000_NS17counting_iteratorIiNSA_11use_defaultESC_SC_EEEEEE10policy1000El15computeFinalPutNSA_6detail15normal_iteratorINSA_10device_ptrIfEEEEJSD_EEEvT0_iT1_T2_DpNS2_10kernel_argIT3_EE,"ax",@progbits
	.align	128
        .global         _ZN3cub18CUB_300001_SM_10006detail9transform16transform_kernelINS2_10policy_hubILb1EN4cuda3std3__45tupleIJN6thrust24THRUST_300001_SM_1000_NS17counting_iteratorIiNSA_11use_defaultESC_SC_EEEEEE10policy1000El15computeFinalPutNSA_6detail15normal_iteratorINSA_10device_ptrIfEEEEJSD_EEEvT0_iT1_T2_DpNS2_10kernel_argIT3_EE
        .type           _ZN3cub18CUB_300001_SM_10006detail9transform16transform_kernelINS2_10policy_hubILb1EN4cuda3std3__45tupleIJN6thrust24THRUST_300001_SM_1000_NS17counting_iteratorIiNSA_11use_defaultESC_SC_EEEEEE10policy1000El15computeFinalPutNSA_6detail15normal_iteratorINSA_10device_ptrIfEEEEJSD_EEEvT0_iT1_T2_DpNS2_10kernel_argIT3_EE,@function
        .size           _ZN3cub18CUB_300001_SM_10006detail9transform16transform_kernelINS2_10policy_hubILb1EN4cuda3std3__45tupleIJN6thrust24THRUST_300001_SM_1000_NS17counting_iteratorIiNSA_11use_defaultESC_SC_EEEEEE10policy1000El15computeFinalPutNSA_6detail15normal_iteratorINSA_10device_ptrIfEEEEJSD_EEEvT0_iT1_T2_DpNS2_10kernel_argIT3_EE,(.L_x_127 - _ZN3cub18CUB_300001_SM_10006detail9transform16transform_kernelINS2_10policy_hubILb1EN4cuda3std3__45tupleIJN6thrust24THRUST_300001_SM_1000_NS17counting_iteratorIiNSA_11use_defaultESC_SC_EEEEEE10policy1000El15computeFinalPutNSA_6detail15normal_iteratorINSA_10device_ptrIfEEEEJSD_EEEvT0_iT1_T2_DpNS2_10kernel_argIT3_EE)
        .other          _ZN3cub18CUB_300001_SM_10006detail9transform16transform_kernelINS2_10policy_hubILb1EN4cuda3std3__45tupleIJN6thrust24THRUST_300001_SM_1000_NS17counting_iteratorIiNSA_11use_defaultESC_SC_EEEEEE10policy1000El15computeFinalPutNSA_6detail15normal_iteratorINSA_10device_ptrIfEEEEJSD_EEEvT0_iT1_T2_DpNS2_10kernel_argIT3_EE,@"STO_CUDA_ENTRY STV_DEFAULT"
_ZN3cub18CUB_300001_SM_10006detail9transform16transform_kernelINS2_10policy_hubILb1EN4cuda3std3__45tupleIJN6thrust24THRUST_300001_SM_1000_NS17counting_iteratorIiNSA_11use_defaultESC_SC_EEEEEE10policy1000El15computeFinalPutNSA_6detail15normal_iteratorINSA_10device_ptrIfEEEEJSD_EEEvT0_iT1_T2_DpNS2_10kernel_argIT3_EE:
.text._ZN3cub18CUB_300001_SM_10006detail9transform16transform_kernelINS2_10policy_hubILb1EN4cuda3std3__45tupleIJN6thrust24THRUST_300001_SM_1000_NS17counting_iteratorIiNSA_11use_defaultESC_SC_EEEEEE10policy1000El15computeFinalPutNSA_6detail15normal_iteratorINSA_10device_ptrIfEEEEJSD_EEEvT0_iT1_T2_DpNS2_10kernel_argIT3_EE:
[----:B------:R-:W-:Y:S08]  /*0000*/  LDC R1, c[0x0][0x37c] ;  /* 0x0000df00ff017b82 */ /* 0x000ff00000000800 */
[----:B------:R-:W0:Y:S01]  /*0010*/  LDC R16, c[0x0][0x388] ;  /* 0x0000e200ff107b82 */ /* 0x000e220000000800 */
[----:B------:R-:W1:Y:S07]  /*0020*/  LDCU.64 UR4, c[0x0][0x380] ;  /* 0x00007000ff0477ac */ /* 0x000e6e0008000a00 */
[----:B------:R-:W2:Y:S01]  /*0030*/  S2UR UR6, SR_CTAID.X ;  /* 0x00000000000679c3 */ /* 0x000ea20000002500 */
[----:B0-----:R-:W-:-:S04]  /*0040*/  SHF.L.U32 R5, R16, 0x7, RZ ;  /* 0x0000000710057819 */ /* 0x001fc800000006ff */
[----:B------:R-:W-:Y:S01]  /*0050*/  SHF.R.S32.HI R4, RZ, 0x1f, R5 ;  /* 0x0000001fff047819 */ /* 0x000fe20000011405 */
[----:B--2---:R-:W-:-:S04]  /*0060*/  IMAD.WIDE.U32 R2, R5, UR6, RZ ;  /* 0x0000000605027c25 */ /* 0x004fc8000f8e00ff */
[----:B------:R-:W-:Y:S01]  /*0070*/  IMAD R7, R4, UR6, RZ ;  /* 0x0000000604077c24 */ /* 0x000fe2000f8e02ff */
[----:B-1----:R-:W-:-:S03]  /*0080*/  IADD3 R8, P1, PT, -R2, UR4, RZ ;  /* 0x0000000402087c10 */ /* 0x002fc6000ff3e1ff */
[----:B------:R-:W-:Y:S01]  /*0090*/  IMAD.IADD R0, R3, 0x1, R7 ;  /* 0x0000000103007824 */ /* 0x000fe200078e0207 */
[----:B------:R-:W-:-:S04]  /*00a0*/  ISETP.LT.U32.AND P0, PT, R8, R5, PT ;  /* 0x000000050800720c */ /* 0x000fc80003f01070 */
[----:B------:R-:W-:Y:S01]  /*00b0*/  IADD3.X R7, PT, PT, ~R0, UR5, RZ, P1, !PT ;  /* 0x0000000500077c10 */ /* 0x000fe20008ffe5ff */
[----:B------:R-:W0:Y:S03]  /*00c0*/  LDCU.64 UR4, c[0x0][0x358] ;  /* 0x00006b00ff0477ac */ /* 0x000e260008000a00 */
[----:B------:R-:W-:-:S04]  /*00d0*/  ISETP.LT.AND.EX P0, PT, R7, R4, PT, P0 ;  /* 0x000000040700720c */ /* 0x000fc80003f01300 */
[----:B------:R-:W-:-:S04]  /*00e0*/  SEL R8, R8, R5, P0 ;  /* 0x0000000508087207 */ /* 0x000fc80000000000 */
[----:B------:R-:W-:-:S13]  /*00f0*/  ISETP.NE.AND P0, PT, R5, R8, PT ;  /* 0x000000080500720c */ /* 0x000fda0003f05270 */
[----:B0-----:R-:W-:Y:S05]  /*0100*/  @!P0 BRA `(.L_x_34) ;  /* 0x00000014000c8947 */ /* 0x001fea0003800000 */
[----:B------:R-:W-:-:S13]  /*0110*/  ISETP.GE.AND P0, PT, R16, 0x1, PT ;  /* 0x000000011000780c */ /* 0x000fda0003f06270 */
[----:B------:R-:W-:Y:S05]  /*0120*/  @!P0 EXIT ;  /* 0x000000000000894d */ /* 0x000fea0003800000 */
[----:B------:R-:W0:Y:S01]  /*0130*/  S2R R9, SR_TID.X ;  /* 0x0000000000097919 */ /* 0x000e220000002100 */
[C---:B------:R-:W-:Y:S01]  /*0140*/  ISETP.GE.U32.AND P0, PT, R16.reuse, 0x4, PT ;  /* 0x000000041000780c */ /* 0x040fe20003f06070 */
[----:B------:R-:W-:Y:S01]  /*0150*/  HFMA2 R14, -RZ, RZ, 0, 0 ;  /* 0x00000000ff0e7431 */ /* 0x000fe200000001ff */
[----:B------:R-:W-:-:S11]  /*0160*/  LOP3.LUT R10, R16, 0x3, RZ, 0xc0, !PT ;  /* 0x00000003100a7812 */ /* 0x000fd600078ec0ff */
[----:B------:R-:W-:Y:S05]  /*0170*/  @!P0 BRA `(.L_x_35) ;  /* 0x0000001000288947 */ /* 0x000fea0003800000 */
[----:B------:R-:W1:Y:S01]  /*0180*/  LDC.64 R4, c[0x0][0x398] ;  /* 0x0000e600ff047b82 */ /* 0x000e620000000a00 */
[C---:B0-----:R-:W-:Y:S01]  /*0190*/  VIADD R11, R9.reuse, 0x80 ;  /* 0x00000080090b7836 */ /* 0x041fe20000000000 */
[-C--:B------:R-:W-:Y:S01]  /*01a0*/  ISETP.GE.AND P4, PT, R9, R8.reuse, PT ;  /* 0x000000080900720c */ /* 0x080fe20003f86270 */
[C---:B------:R-:W-:Y:S01]  /*01b0*/  IMAD R6, R16.reuse, UR6, RZ ;  /* 0x0000000610067c24 */ /* 0x040fe2000f8e02ff */
[----:B------:R-:W-:Y:S01]  /*01c0*/  LOP3.LUT R16, R16, 0x7ffffffc, RZ, 0xc0, !PT ;  /* 0x7ffffffc10107812 */ /* 0x000fe200078ec0ff */
[----:B------:R-:W-:Y:S01]  /*01d0*/  BSSY.RECONVERGENT B0, `(.L_x_36) ;  /* 0x000002c000007945 */ /* 0x000fe20003800200 */
[----:B------:R-:W-:Y:S01]  /*01e0*/  ISETP.GE.AND P0, PT, R11, R8, PT ;  /* 0x000000080b00720c */ /* 0x000fe20003f06270 */
[C---:B------:R-:W-:Y:S01]  /*01f0*/  VIADD R11, R9.reuse, 0x180 ;  /* 0x00000180090b7836 */ /* 0x040fe20000000000 */
[----:B------:R-:W0:Y:S01]  /*0200*/  LDC R13, c[0x0][0x3a0] ;  /* 0x0000e800ff0d7b82 */ /* 0x000e220000000800 */
[----:B------:R-:W-:-:S03]  /*0210*/  IADD3 R7, PT, PT, R9, 0x100, RZ ;  /* 0x0000010009077810 */ /* 0x000fc60007ffe0ff */
[-C--:B------:R-:W-:Y:S02]  /*0220*/  ISETP.GE.AND P2, PT, R11, R8.reuse, PT ;  /* 0x000000080b00720c */ /* 0x080fe40003f46270 */
[----:B------:R-:W-:Y:S02]  /*0230*/  IADD3 R11, PT, PT, -R16, 0x4, RZ ;  /* 0x00000004100b7810 */ /* 0x000fe40007ffe1ff */
[----:B------:R-:W-:Y:S02]  /*0240*/  ISETP.GE.AND P1, PT, R7, R8, PT ;  /* 0x000000080700720c */ /* 0x000fe40003f26270 */
[----:B-1----:R-:W-:-:S04]  /*0250*/  LEA R4, P3, R2, R4, 0x2 ;  /* 0x0000000402047211 */ /* 0x002fc800078610ff */
[----:B------:R-:W-:Y:S02]  /*0260*/  LEA.HI.X R5, R2, R5, R0, 0x2, P3 ;  /* 0x0000000502057211 */ /* 0x000fe400018f1400 */
[----:B------:R-:W-:Y:S02]  /*0270*/  IADD3 R4, P5, PT, R4, 0x400, RZ ;  /* 0x0000040004047810 */ /* 0x000fe40007fbe0ff */
[----:B0-----:R-:W-:Y:S02]  /*0280*/  LEA R6, R6, R13, 0x7 ;  /* 0x0000000d06067211 */ /* 0x001fe400078e38ff */
[----:B------:R-:W-:Y:S02]  /*0290*/  IADD3.X R5, PT, PT, RZ, R5, RZ, P5, !PT ;  /* 0x00000005ff057210 */ /* 0x000fe40002ffe4ff */
[----:B------:R-:W-:Y:S01]  /*02a0*/  ISETP.NE.AND P3, PT, R11, RZ, PT ;  /* 0x000000ff0b00720c */ /* 0x000fe20003f65270 */
[----:B------:R-:W-:-:S04]  /*02b0*/  IMAD.IADD R6, R9, 0x1, R6 ;  /* 0x0000000109067824 */ /* 0x000fc800078e0206 */
[----:B------:R-:W-:Y:S02]  /*02c0*/  IMAD.SHL.U32 R12, R6, 0x2, RZ ;  /* 0x00000002060c7824 */ /* 0x000fe400078e00ff */
[----:B------:R-:W-:Y:S01]  /*02d0*/  IMAD.WIDE R6, R9, 0x4, R4 ;  /* 0x0000000409067825 */ /* 0x000fe200078e0204 */
[----:B------:R-:W-:Y:S06]  /*02e0*/  @P4 BRA `(.L_x_37) ;  /* 0x0000000000684947 */ /* 0x000fec0003800000 */
[----:B------:R-:W0:Y:S01]  /*02f0*/  LDCU UR7, c[0x0][0x38c] ;  /* 0x00007180ff0777ac */ /* 0x000e220008000800 */
[----:B------:R-:W-:Y:S01]  /*0300*/  IADD3 R13, PT, PT, R12, -0x800, RZ ;  /* 0xfffff8000c0d7810 */ /* 0x000fe20007ffe0ff */
[----:B------:R-:W-:Y:S01]  /*0310*/  IMAD.MOV.U32 R14, RZ, RZ, 0x3bbb989d ;  /* 0x3bbb989dff0e7424 */ /* 0x000fe200078e00ff */
[----:B------:R-:W-:Y:S02]  /*0320*/  MOV R17, 0x437c0000 ;  /* 0x437c000000117802 */ /* 0x000fe40000000f00 */
[----:B------:R-:W-:-:S05]  /*0330*/  I2FP.F32.S32 R13, R13 ;  /* 0x0000000d000d7245 */ /* 0x000fca0000201400 */
[----:B0-----:R-:W-:-:S04]  /*0340*/  FMUL R13, R13, UR7 ;  /* 0x000000070d0d7c20 */ /* 0x001fc80008400000 */
[----:B------:R-:W-:-:S04]  /*0350*/  FFMA.SAT R14, R13, R14, 0.5 ;  /* 0x3f0000000d0e7423 */ /* 0x000fc8000000200e */
[----:B------:R-:W-:-:S04]  /*0360*/  FFMA.RM R17, R14, R17, 12582913 ;  /* 0x4b4000010e117423 */ /* 0x000fc80000004011 */
[C---:B------:R-:W-:Y:S01]  /*0370*/  FADD R14, R17.reuse, -12583039 ;  /* 0xcb40007f110e7421 */ /* 0x040fe20000000000 */
[----:B------:R-:W-:-:S03]  /*0380*/  IMAD.SHL.U32 R17, R17, 0x800000, RZ ;  /* 0x0080000011117824 */ /* 0x000fc600078e00ff */
[----:B------:R-:W-:-:S04]  /*0390*/  FFMA R14, R13, 1.4426950216293334961, -R14 ;  /* 0x3fb8aa3b0d0e7823 */ /* 0x000fc8000000080e */
[----:B------:R-:W-:Y:S02]  /*03a0*/  FFMA R13, R13, 1.925963033500011079e-08, R14 ;  /* 0x32a570600d0d7823 */ /* 0x000fe4000000000e */
[----:B------:R-:W0:Y:S02]  /*03b0*/  LDC.64 R14, c[0x0][0x390] ;  /* 0x0000e400ff0e7b82 */ /* 0x000e240000000a00 */
[----:B------:R-:W1:Y:S02]  /*03c0*/  MUFU.EX2 R18, R13 ;  /* 0x0000000d00127308 */ /* 0x000e640000000800 */
[----:B-1----:R-:W-:Y:S01]  /*03d0*/  FMUL R18, R17, R18 ;  /* 0x0000001211127220 */ /* 0x002fe20000400000 */
[----:B------:R-:W-:-:S03]  /*03e0*/  MOV R17, RZ ;  /* 0x000000ff00117202 */ /* 0x000fc60000000f00 */
[----:B0-----:R-:W-:-:S04]  /*03f0*/  FFMA R18, -R18, R14, R15 ;  /* 0x0000000e12127223 */ /* 0x001fc8000000010f */
[----:B------:R-:W0:Y:S02]  /*0400*/  F2F.F64.F32 R14, R18 ;  /* 0x00000012000e7310 */ /* 0x000e240000201800 */
[----:B0-----:R-:W-:Y:S01]  /*0410*/  DSETP.MAX.AND P4, P5, RZ, R14, PT ;  /* 0x0000000eff00722a */ /* 0x001fe20003d8f000 */
[----:B------:R-:W-:-:S05]  /*0420*/  IMAD.MOV.U32 R20, RZ, RZ, R15 ;  /* 0x000000ffff147224 */ /* 0x000fca00078e000f */
[C---:B------:R-:W-:Y:S02]  /*0430*/  FSEL R19, R17.reuse, R20, P4 ;  /* 0x0000001411137208 */ /* 0x040fe40002000000 */
[----:B------:R-:W-:-:S06]  /*0440*/  SEL R14, R17, R14, P4 ;  /* 0x0000000e110e7207 */ /* 0x000fcc0002000000 */
[----:B------:R-:W-:-:S04]  /*0450*/  @P5 LOP3.LUT R19, R20, 0x80000, RZ, 0xfc, !PT ;  /* 0x0008000014135812 */ /* 0x000fc800078efcff */
[----:B------:R-:W-:-:S06]  /*0460*/  MOV R15, R19 ;  /* 0x00000013000f7202 */ /* 0x000fcc0000000f00 */
[----:B------:R-:W0:Y:S02]  /*0470*/  F2F.F32.F64 R15, R14 ;  /* 0x0000000e000f7310 */ /* 0x000e240000301000 */
[----:B0-----:R0:W-:Y:S02]  /*0480*/  STG.E desc[UR4][R6.64+-0x400], R15 ;  /* 0xfffc000f06007986 */ /* 0x0011e4000c101904 */
.L_x_37:
[----:B------:R-:W-:Y:S05]  /*0490*/  BSYNC.RECONVERGENT B0 ;  /* 0x0000000000007941 */ /* 0x000fea0003800200 */
.L_x_36:
[----:B------:R-:W-:Y:S04]  /*04a0*/  BSSY.RECONVERGENT B0, `(.L_x_38) ;  /* 0x000001c000007945 */ /* 0x000fe80003800200 */
[----:B------:R-:W-:Y:S05]  /*04b0*/  @P0 BRA `(.L_x_39) ;  /* 0x0000000000680947 */ /* 0x000fea0003800000 */
[----:B------:R-:W1:Y:S01]  /*04c0*/  LDCU UR7, c[0x0][0x38c] ;  /* 0x00007180ff0777ac */ /* 0x000e620008000800 */
[----:B------:R-:W-:Y:S02]  /*04d0*/  VIADD R13, R12, 0xfffff900 ;  /* 0xfffff9000c0d7836 */ /* 0x000fe40000000000 */
[----:B------:R-:W-:Y:S02]  /*04e0*/  HFMA2 R14, -RZ, RZ, 0.96630859375, -0.0022525787353515625 ;  /* 0x3bbb989dff0e7431 */ /* 0x000fe400000001ff */
[----:B------:R-:W-:Y:S01]  /*04f0*/  IMAD.MOV.U32 R17, RZ, RZ, 0x437c0000 ;  /* 0x437c0000ff117424 */ /* 0x000fe200078e00ff */
[----:B------:R-:W-:-:S05]  /*0500*/  I2FP.F32.S32 R13, R13 ;  /* 0x0000000d000d7245 */ /* 0x000fca0000201400 */
[----:B-1----:R-:W-:-:S04]  /*0510*/  FMUL R13, R13, UR7 ;  /* 0x000000070d0d7c20 */ /* 0x002fc80008400000 */
[----:B------:R-:W-:-:S04]  /*0520*/  FFMA.SAT R14, R13, R14, 0.5 ;  /* 0x3f0000000d0e7423 */ /* 0x000fc8000000200e */
[----:B------:R-:W-:-:S04]  /*0530*/  FFMA.RM R17, R14, R17, 12582913 ;  /* 0x4b4000010e117423 */ /* 0x000fc80000004011 */
[C---:B------:R-:W-:Y:S01]  /*0540*/  FADD R14, R17.reuse, -12583039 ;  /* 0xcb40007f110e7421 */ /* 0x040fe20000000000 */
[----:B------:R-:W-:-:S03]  /*0550*/  SHF.L.U32 R17, R17, 0x17, RZ ;  /* 0x0000001711117819 */ /* 0x000fc600000006ff */
[----:B------:R-:W-:-:S04]  /*0560*/  FFMA R14, R13, 1.4426950216293334961, -R14 ;  /* 0x3fb8aa3b0d0e7823 */ /* 0x000fc8000000080e */
[----:B------:R-:W-:Y:S02]  /*0570*/  FFMA R13, R13, 1.925963033500011079e-08, R14 ;  /* 0x32a570600d0d7823 */ /* 0x000fe4000000000e */
[----:B0-----:R-:W0:Y:S02]  /*0580*/  LDC.64 R14, c[0x0][0x390] ;  /* 0x0000e400ff0e7b82 */ /* 0x001e240000000a00 */
[----:B------:R-:W1:Y:S02]  /*0590*/  MUFU.EX2 R18, R13 ;  /* 0x0000000d00127308 */ /* 0x000e640000000800 */
[----:B-1----:R-:W-:Y:S01]  /*05a0*/  FMUL R18, R17, R18 ;  /* 0x0000001211127220 */ /* 0x002fe20000400000 */
[----:B------:R-:W-:-:S03]  /*05b0*/  IMAD.MOV.U32 R17, RZ, RZ, RZ ;  /* 0x000000ffff117224 */ /* 0x000fc600078e00ff */
[----:B0-----:R-:W-:-:S04]  /*05c0*/  FFMA R18, -R18, R14, R15 ;  /* 0x0000000e12127223 */ /* 0x001fc8000000010f */
[----:B------:R-:W0:Y:S02]  /*05d0*/  F2F.F64.F32 R14, R18 ;  /* 0x00000012000e7310 */ /* 0x000e240000201800 */
[----:B0-----:R-:W-:Y:S01]  /*05e0*/  DSETP.MAX.AND P0, P4, RZ, R14, PT ;  /* 0x0000000eff00722a */ /* 0x001fe20003c0f000 */
[----:B------:R-:W-:-:S05]  /*05f0*/  MOV R20, R15 ;  /* 0x0000000f00147202 */ /* 0x000fca0000000f00 */
[C---:B------:R-:W-:Y:S02]  /*0600*/  FSEL R19, R17.reuse, R20, P0 ;  /* 0x0000001411137208 */ /* 0x040fe40000000000 */
[----:B------:R-:W-:-:S06]  /*0610*/  SEL R14, R17, R14, P0 ;  /* 0x0000000e110e7207 */ /* 0x000fcc0000000000 */
[----:B------:R-:W-:-:S05]  /*0620*/  @P4 LOP3.LUT R19, R20, 0x80000, RZ, 0xfc, !PT ;  /* 0x0008000014134812 */ /* 0x000fca00078efcff */
[----:B------:R-:W-:-:S06]  /*0630*/  IMAD.MOV.U32 R15, RZ, RZ, R19 ;  /* 0x000000ffff0f7224 */ /* 0x000fcc00078e0013 */
[----:B------:R-:W0:Y:S02]  /*0640*/  F2F.F32.F64 R15, R14 ;  /* 0x0000000e000f7310 */ /* 0x000e240000301000 */
[----:B0-----:R1:W-:Y:S02]  /*0650*/  STG.E desc[UR4][R6.64+-0x200], R15 ;  /* 0xfffe000f06007986 */ /* 0x0013e4000c101904 */
.L_x_39:
[----:B------:R-:W-:Y:S05]  /*0660*/  BSYNC.RECONVERGENT B0 ;  /* 0x0000000000007941 */ /* 0x000fea0003800200 */
.L_x_38:
[----:B------:R-:W-:Y:S04]  /*0670*/  BSSY.RECONVERGENT B0, `(.L_x_40) ;  /* 0x000001c000007945 */ /* 0x000fe80003800200 */
[----:B------:R-:W-:Y:S05]  /*0680*/  @P1 BRA `(.L_x_41) ;  /* 0x0000000000681947 */ /* 0x000fea0003800000 */
[----:B------:R-:W2:Y:S01]  /*0690*/  LDCU UR7, c[0x0][0x38c] ;  /* 0x00007180ff0777ac */ /* 0x000ea20008000800 */
[----:B------:R-:W-:Y:S01]  /*06a0*/  IADD3 R13, PT, PT, R12, -0x600, RZ ;  /* 0xfffffa000c0d7810 */ /* 0x000fe20007ffe0ff */
[----:B------:R-:W-:Y:S02]  /*06b0*/  HFMA2 R17, -RZ, RZ, 3.7421875, 0 ;  /* 0x437c0000ff117431 */ /* 0x000fe400000001ff */
[----:B------:R-:W-:Y:S01]  /*06c0*/  IMAD.MOV.U32 R14, RZ, RZ, 0x3bbb989d ;  /* 0x3bbb989dff0e7424 */ /* 0x000fe200078e00ff */
[----:B------:R-:W-:-:S05]  /*06d0*/  I2FP.F32.S32 R13, R13 ;  /* 0x0000000d000d7245 */ /* 0x000fca0000201400 */
[----:B--2---:R-:W-:-:S04]  /*06e0*/  FMUL R13, R13, UR7 ;  /* 0x000000070d0d7c20 */ /* 0x004fc80008400000 */
[----:B------:R-:W-:-:S04]  /*06f0*/  FFMA.SAT R14, R13, R14, 0.5 ;  /* 0x3f0000000d0e7423 */ /* 0x000fc8000000200e */
[----:B------:R-:W-:-:S04]  /*0700*/  FFMA.RM R17, R14, R17, 12582913 ;  /* 0x4b4000010e117423 */ /* 0x000fc80000004011 */
[C---:B------:R-:W-:Y:S01]  /*0710*/  FADD R14, R17.reuse, -12583039 ;  /* 0xcb40007f110e7421 */ /* 0x040fe20000000000 */
[----:B------:R-:W-:-:S03]  /*0720*/  IMAD.SHL.U32 R17, R17, 0x800000, RZ ;  /* 0x0080000011117824 */ /* 0x000fc600078e00ff */
[----:B------:R-:W-:-:S04]  /*0730*/  FFMA R14, R13, 1.4426950216293334961, -R14 ;  /* 0x3fb8aa3b0d0e7823 */ /* 0x000fc8000000080e */
[----:B------:R-:W-:Y:S02]  /*0740*/  FFMA R13, R13, 1.925963033500011079e-08, R14 ;  /* 0x32a570600d0d7823 */ /* 0x000fe4000000000e */
[----:B01----:R-:W0:Y:S02]  /*0750*/  LDC.64 R14, c[0x0][0x390] ;  /* 0x0000e400ff0e7b82 */ /* 0x003e240000000a00 */
        /* <DEDUP_REMOVED lines=13> */
.L_x_41:
[----:B------:R-:W-:Y:S05]  /*0830*/  BSYNC.RECONVERGENT B0 ;  /* 0x0000000000007941 */ /* 0x000fea0003800200 */
.L_x_40:
[----:B------:R-:W-:Y:S04]  /*0840*/  BSSY.RECONVERGENT B0, `(.L_x_42) ;  /* 0x000001c000007945 */ /* 0x000fe80003800200 */
[----:B------:R-:W-:Y:S05]  /*0850*/  @P2 BRA `(.L_x_43) ;  /* 0x0000000000682947 */ /* 0x000fea0003800000 */
[----:B------:R-:W3:Y:S01]  /*0860*/  LDCU UR7, c[0x0][0x38c] ;  /* 0x00007180ff0777ac */ /* 0x000ee20008000800 */
[----:B------:R-:W-:Y:S02]  /*0870*/  VIADD R13, R12, 0xfffffb00 ;  /* 0xfffffb000c0d7836 */ /* 0x000fe40000000000 */
[----:B------:R-:W-:Y:S02]  /*0880*/  HFMA2 R14, -RZ, RZ, 0.96630859375, -0.0022525787353515625 ;  /* 0x3bbb989dff0e7431 */ /* 0x000fe400000001ff */
[----:B------:R-:W-:Y:S01]  /*0890*/  IMAD.MOV.U32 R17, RZ, RZ, 0x437c0000 ;  /* 0x437c0000ff117424 */ /* 0x000fe200078e00ff */
[----:B------:R-:W-:-:S05]  /*08a0*/  I2FP.F32.S32 R13, R13 ;  /* 0x0000000d000d7245 */ /* 0x000fca0000201400 */
[----:B---3--:R-:W-:-:S04]  /*08b0*/  FMUL R13, R13, UR7 ;  /* 0x000000070d0d7c20 */ /* 0x008fc80008400000 */
[----:B------:R-:W-:-:S04]  /*08c0*/  FFMA.SAT R14, R13, R14, 0.5 ;  /* 0x3f0000000d0e7423 */ /* 0x000fc8000000200e */
[----:B------:R-:W-:-:S04]  /*08d0*/  FFMA.RM R17, R14, R17, 12582913 ;  /* 0x4b4000010e117423 */ /* 0x000fc80000004011 */
[C---:B------:R-:W-:Y:S01]  /*08e0*/  FADD R14, R17.reuse, -12583039 ;  /* 0xcb40007f110e7421 */ /* 0x040fe20000000000 */
[----:B------:R-:W-:-:S03]  /*08f0*/  SHF.L.U32 R17, R17, 0x17, RZ ;  /* 0x0000001711117819 */ /* 0x000fc600000006ff */
[----:B------:R-:W-:-:S04]  /*0900*/  FFMA R14, R13, 1.4426950216293334961, -R14 ;  /* 0x3fb8aa3b0d0e7823 */ /* 0x000fc8000000080e */
[----:B------:R-:W-:Y:S02]  /*0910*/  FFMA R13, R13, 1.925963033500011079e-08, R14 ;  /* 0x32a570600d0d7823 */ /* 0x000fe4000000000e */
[----:B012---:R-:W0:Y:S02]  /*0920*/  LDC.64 R14, c[0x0][0x390] ;  /* 0x0000e400ff0e7b82 */ /* 0x007e240000000a00 */
        /* <DEDUP_REMOVED lines=13> */
.L_x_43:
[----:B------:R-:W-:Y:S05]  /*0a00*/  BSYNC.RECONVERGENT B0 ;  /* 0x0000000000007941 */ /* 0x000fea0003800200 */
.L_x_42:
[----:B------:R-:W-:Y:S01]  /*0a10*/  MOV R14, R16 ;  /* 0x00000010000e7202 */ /* 0x000fe20000000f00 */
[----:B------:R-:W-:Y:S06]  /*0a20*/  @!P3 BRA `(.L_x_35) ;  /* 0x0000000400fcb947 */ /* 0x000fec0003800000 */
[----:B0123--:R-:W0:Y:S01]  /*0a30*/  LDC.64 R6, c[0x0][0x390] ;  /* 0x0000e400ff067b82 */ /* 0x00fe220000000a00 */
[----:B------:R-:W-:Y:S01]  /*0a40*/  VIADD R15, R12, 0x400 ;  /* 0x000004000c0f7836 */ /* 0x000fe20000000000 */
[C---:B------:R-:W-:Y:S01]  /*0a50*/  IADD3 R17, PT, PT, R9.reuse, 0x300, RZ ;  /* 0x0000030009117810 */ /* 0x040fe20007ffe0ff */
[----:B------:R-:W-:Y:S01]  /*0a60*/  VIADD R19, R9, 0x200 ;  /* 0x0000020009137836 */ /* 0x000fe20000000000 */
[----:B------:R-:W1:Y:S06]  /*0a70*/  LDCU UR7, c[0x0][0x38c] ;  /* 0x00007180ff0777ac */ /* 0x000e6c0008000800 */
.L_x_52:
[C---:B------:R-:W-:Y:S01]  /*0a80*/  IADD3 R23, PT, PT, R17.reuse, -0x100, RZ ;  /* 0xffffff0011177810 */ /* 0x040fe20007ffe0ff */
[C---:B-1234-:R-:W-:Y:S01]  /*0a90*/  VIADD R21, R17.reuse, 0xffffff80 ;  /* 0xffffff8011157836 */ /* 0x05efe20000000000 */
[----:B------:R-:W-:Y:S01]  /*0aa0*/  IADD3 R13, PT, PT, R17, 0x80, RZ ;  /* 0x00000080110d7810 */ /* 0x000fe20007ffe0ff */
[----:B------:R-:W-:Y:S01]  /*0ab0*/  VIADD R11, R11, 0x4 ;  /* 0x000000040b0b7836 */ /* 0x000fe20000000000 */
[-C--:B------:R-:W-:Y:S01]  /*0ac0*/  ISETP.GE.AND P4, PT, R23, R8.reuse, PT ;  /* 0x000000081700720c */ /* 0x080fe20003f86270 */
[----:B------:R-:W-:Y:S01]  /*0ad0*/  BSSY.RECONVERGENT B0, `(.L_x_44) ;  /* 0x000001f000007945 */ /* 0x000fe20003800200 */
[-C--:B------:R-:W-:Y:S01]  /*0ae0*/  ISETP.GE.AND P1, PT, R13, R8.reuse, PT ;  /* 0x000000080d00720c */ /* 0x080fe20003f26270 */
[----:B------:R-:W-:Y:S01]  /*0af0*/  IMAD.WIDE R12, R19, 0x4, R4 ;  /* 0x00000004130c7825 */ /* 0x000fe200078e0204 */
[-C--:B------:R-:W-:Y:S02]  /*0b00*/  ISETP.GE.AND P0, PT, R21, R8.reuse, PT ;  /* 0x000000081500720c */ /* 0x080fe40003f06270 */
[----:B------:R-:W-:-:S02]  /*0b10*/  ISETP.GE.AND P2, PT, R17, R8, PT ;  /* 0x000000081100720c */ /* 0x000fc40003f46270 */
[----:B------:R-:W-:-:S05]  /*0b20*/  ISETP.NE.AND P3, PT, R11, RZ, PT ;  /* 0x000000ff0b00720c */ /* 0x000fca0003f65270 */
[----:B------:R-:W-:Y:S08]  /*0b30*/  @P4 BRA `(.L_x_45) ;  /* 0x0000000000604947 */ /* 0x000ff00003800000 */
[----:B------:R-:W-:Y:S01]  /*0b40*/  IADD3 R16, PT, PT, R15, -0x800, RZ ;  /* 0xfffff8000f107810 */ /* 0x000fe20007ffe0ff */
[----:B------:R-:W-:Y:S02]  /*0b50*/  HFMA2 R23, -RZ, RZ, 3.7421875, 0 ;  /* 0x437c0000ff177431 */ /* 0x000fe400000001ff */
[----:B------:R-:W-:Y:S01]  /*0b60*/  IMAD.MOV.U32 R21, RZ, RZ, 0x3bbb989d ;  /* 0x3bbb989dff157424 */ /* 0x000fe200078e00ff */
[----:B------:R-:W-:Y:S02]  /*0b70*/  MOV R22, RZ ;  /* 0x000000ff00167202 */ /* 0x000fe40000000f00 */
[----:B------:R-:W-:-:S05]  /*0b80*/  I2FP.F32.S32 R16, R16 ;  /* 0x0000001000107245 */ /* 0x000fca0000201400 */
[----:B-1----:R-:W-:-:S04]  /*0b90*/  FMUL R16, R16, UR7 ;  /* 0x0000000710107c20 */ /* 0x002fc80008400000 */
[----:B------:R-:W-:-:S04]  /*0ba0*/  FFMA.SAT R18, R16, R21, 0.5 ;  /* 0x3f00000010127423 */ /* 0x000fc80000002015 */
[----:B------:R-:W-:-:S04]  /*0bb0*/  FFMA.RM R18, R18, R23, 12582913 ;  /* 0x4b40000112127423 */ /* 0x000fc80000004017 */
[C---:B------:R-:W-:Y:S01]  /*0bc0*/  FADD R21, R18.reuse, -12583039 ;  /* 0xcb40007f12157421 */ /* 0x040fe20000000000 */
[----:B------:R-:W-:-:S03]  /*0bd0*/  IMAD.SHL.U32 R18, R18, 0x800000, RZ ;  /* 0x0080000012127824 */ /* 0x000fc600078e00ff */
[----:B------:R-:W-:-:S04]  /*0be0*/  FFMA R21, R16, 1.4426950216293334961, -R21 ;  /* 0x3fb8aa3b10157823 */ /* 0x000fc80000000815 */
[----:B------:R-:W-:-:S04]  /*0bf0*/  FFMA R16, R16, 1.925963033500011079e-08, R21 ;  /* 0x32a5706010107823 */ /* 0x000fc80000000015 */
[----:B------:R-:W1:Y:S02]  /*0c00*/  MUFU.EX2 R21, R16 ;  /* 0x0000001000157308 */ /* 0x000e640000000800 */
[----:B-1----:R-:W-:-:S04]  /*0c10*/  FMUL R18, R18, R21 ;  /* 0x0000001512127220 */ /* 0x002fc80000400000 */
        /* <DEDUP_REMOVED lines=10> */
.L_x_45:
[----:B-1----:R-:W-:Y:S05]  /*0cc0*/  BSYNC.RECONVERGENT B0 ;  /* 0x0000000000007941 */ /* 0x002fea0003800200 */
.L_x_44:
[----:B------:R-:W-:Y:S04]  /*0cd0*/  BSSY.RECONVERGENT B0, `(.L_x_46) ;  /* 0x000001a000007945 */ /* 0x000fe80003800200 */
[----:B------:R-:W-:Y:S05]  /*0ce0*/  @P0 BRA `(.L_x_47) ;  /* 0x0000000000600947 */ /* 0x000fea0003800000 */
[----:B------:R-:W-:Y:S02]  /*0cf0*/  VIADD R16, R15, 0xfffff900 ;  /* 0xfffff9000f107836 */ /* 0x000fe40000000000 */
[----:B--2---:R-:W-:Y:S02]  /*0d00*/  HFMA2 R21, -RZ, RZ, 0.96630859375, -0.0022525787353515625 ;  /* 0x3bbb989dff157431 */ /* 0x004fe400000001ff */
[----:B------:R-:W-:Y:S02]  /*0d10*/  IMAD.MOV.U32 R23, RZ, RZ, 0x437c0000 ;  /* 0x437c0000ff177424 */ /* 0x000fe400078e00ff */
[----:B------:R-:W-:Y:S01]  /*0d20*/  IMAD.MOV.U32 R22, RZ, RZ, RZ ;  /* 0x000000ffff167224 */ /* 0x000fe200078e00ff */
[----:B------:R-:W-:-:S05]  /*0d30*/  I2FP.F32.S32 R16, R16 ;  /* 0x0000001000107245 */ /* 0x000fca0000201400 */
[----:B------:R-:W-:-:S04]  /*0d40*/  FMUL R16, R16, UR7 ;  /* 0x0000000710107c20 */ /* 0x000fc80008400000 */
[----:B------:R-:W-:-:S04]  /*0d50*/  FFMA.SAT R18, R16, R21, 0.5 ;  /* 0x3f00000010127423 */ /* 0x000fc80000002015 */
[----:B------:R-:W-:-:S04]  /*0d60*/  FFMA.RM R18, R18, R23, 12582913 ;  /* 0x4b40000112127423 */ /* 0x000fc80000004017 */
[C---:B------:R-:W-:Y:S01]  /*0d70*/  FADD R21, R18.reuse, -12583039 ;  /* 0xcb40007f12157421 */ /* 0x040fe20000000000 */
[----:B------:R-:W-:-:S03]  /*0d80*/  SHF.L.U32 R18, R18, 0x17, RZ ;  /* 0x0000001712127819 */ /* 0x000fc600000006ff */
[----:B------:R-:W-:-:S04]  /*0d90*/  FFMA R21, R16, 1.4426950216293334961, -R21 ;  /* 0x3fb8aa3b10157823 */ /* 0x000fc80000000815 */
[----:B------:R-:W-:-:S04]  /*0da0*/  FFMA R16, R16, 1.925963033500011079e-08, R21 ;  /* 0x32a5706010107823 */ /* 0x000fc80000000015 */
[----:B------:R-:W1:Y:S02]  /*0db0*/  MUFU.EX2 R21, R16 ;  /* 0x0000001000157308 */ /* 0x000e640000000800 */
[----:B-1----:R-:W-:-:S04]  /*0dc0*/  FMUL R18, R18, R21 ;  /* 0x0000001512127220 */ /* 0x002fc80000400000 */
        /* <DEDUP_REMOVED lines=10> */
.L_x_47:
[----:B------:R-:W-:Y:S05]  /*0e70*/  BSYNC.RECONVERGENT B0 ;  /* 0x0000000000007941 */ /* 0x000fea0003800200 */
.L_x_46:
[----:B------:R-:W-:Y:S04]  /*0e80*/  BSSY.RECONVERGENT B0, `(.L_x_48) ;  /* 0x000001a000007945 */ /* 0x000fe80003800200 */
[----:B------:R-:W-:Y:S05]  /*0e90*/  @P2 BRA `(.L_x_49) ;  /* 0x0000000000602947 */ /* 0x000fea0003800000 */
[----:B------:R-:W-:Y:S01]  /*0ea0*/  IADD3 R16, PT, PT, R15, -0x600, RZ ;  /* 0xfffffa000f107810 */ /* 0x000fe20007ffe0ff */
[----:B------:R-:W-:Y:S02]  /*0eb0*/  HFMA2 R23, -RZ, RZ, 3.7421875, 0 ;  /* 0x437c0000ff177431 */ /* 0x000fe400000001ff */
[----:B-12---:R-:W-:Y:S01]  /*0ec0*/  IMAD.MOV.U32 R21, RZ, RZ, 0x3bbb989d ;  /* 0x3bbb989dff157424 */ /* 0x006fe200078e00ff */
[----:B------:R-:W-:Y:S02]  /*0ed0*/  MOV R22, RZ ;  /* 0x000000ff00167202 */ /* 0x000fe40000000f00 */
[----:B------:R-:W-:-:S05]  /*0ee0*/  I2FP.F32.S32 R16, R16 ;  /* 0x0000001000107245 */ /* 0x000fca0000201400 */
[----:B------:R-:W-:-:S04]  /*0ef0*/  FMUL R16, R16, UR7 ;  /* 0x0000000710107c20 */ /* 0x000fc80008400000 */
        /* <DEDUP_REMOVED lines=18> */
.L_x_49:
[----:B------:R-:W-:Y:S05]  /*1020*/  BSYNC.RECONVERGENT B0 ;  /* 0x0000000000007941 */ /* 0x000fea0003800200 */
.L_x_48:
[----:B------:R-:W-:Y:S04]  /*1030*/  BSSY.RECONVERGENT B0, `(.L_x_50) ;  /* 0x000001a000007945 */ /* 0x000fe80003800200 */
[----:B------:R-:W-:Y:S05]  /*1040*/  @P1 BRA `(.L_x_51) ;  /* 0x0000000000601947 */ /* 0x000fea0003800000 */
[----:B------:R-:W-:Y:S02]  /*1050*/  VIADD R16, R15, 0xfffffb00 ;  /* 0xfffffb000f107836 */ /* 0x000fe40000000000 */
[----:B-123--:R-:W-:Y:S02]  /*1060*/  HFMA2 R21, -RZ, RZ, 0.96630859375, -0.0022525787353515625 ;  /* 0x3bbb989dff157431 */ /* 0x00efe400000001ff */
        /* <DEDUP_REMOVED lines=22> */
.L_x_51:
[----:B------:R-:W-:Y:S05]  /*11d0*/  BSYNC.RECONVERGENT B0 ;  /* 0x0000000000007941 */ /* 0x000fea0003800200 */
.L_x_50:
[----:B------:R-:W-:Y:S01]  /*11e0*/  IADD3 R17, PT, PT, R17, 0x200, RZ ;  /* 0x0000020011117810 */ /* 0x000fe20007ffe0ff */
[----:B------:R-:W-:Y:S01]  /*11f0*/  VIADD R19, R19, 0x200 ;  /* 0x0000020013137836 */ /* 0x000fe20000000000 */
[----:B------:R-:W-:Y:S01]  /*1200*/  IADD3 R15, PT, PT, R15, 0x400, RZ ;  /* 0x000004000f0f7810 */ /* 0x000fe20007ffe0ff */
[----:B------:R-:W-:Y:S06]  /*1210*/  @P3 BRA `(.L_x_52) ;  /* 0xfffffff800183947 */ /* 0x000fec000383ffff */
.L_x_35:
[----:B------:R-:W-:-:S13]  /*1220*/  ISETP.NE.AND P0, PT, R10, RZ, PT ;  /* 0x000000ff0a00720c */ /* 0x000fda0003f05270 */
[----:B------:R-:W-:Y:S05]  /*1230*/  @!P0 EXIT ;  /* 0x000000000000894d */ /* 0x000fea0003800000 */
[----:B------:R-:W5:Y:S01]  /*1240*/  LDC R3, c[0x0][0x388] ;  /* 0x0000e200ff037b82 */ /* 0x000f620000000800 */
[----:B------:R-:W-:Y:S01]  /*1250*/  IADD3 R10, PT, PT, -R10, RZ, RZ ;  /* 0x000000ff0a0a7210 */ /* 0x000fe20007ffe1ff */
[----:B------:R-:W5:Y:S06]  /*1260*/  LDCU UR7, c[0x0][0x38c] ;  /* 0x00007180ff0777ac */ /* 0x000f6c0008000800 */
[----:B-1234-:R-:W1:Y:S08]  /*1270*/  LDC R12, c[0x0][0x3a0] ;  /* 0x0000e800ff0c7b82 */ /* 0x01ee700000000800 */
[----:B0-----:R-:W0:Y:S08]  /*1280*/  LDC.64 R6, c[0x0][0x398] ;  /* 0x0000e600ff067b82 */ /* 0x001e300000000a00 */
[----:B------:R-:W2:Y:S01]  /*1290*/  LDC.64 R4, c[0x0][0x390] ;  /* 0x0000e400ff047b82 */ /* 0x000ea20000000a00 */
[----:B-----5:R-:W-:-:S05]  /*12a0*/  IMAD R3, R3, UR6, R14 ;  /* 0x0000000603037c24 */ /* 0x020fca000f8e020e */
[----:B-1----:R-:W-:-:S04]  /*12b0*/  LEA R12, R3, R12, 0x7 ;  /* 0x0000000c030c7211 */ /* 0x002fc800078e38ff */
[----:B------:R-:W-:Y:S01]  /*12c0*/  IADD3 R12, PT, PT, R9, R12, RZ ;  /* 0x0000000c090c7210 */ /* 0x000fe20007ffe0ff */
[----:B------:R-:W-:Y:S01]  /*12d0*/  IMAD R9, R14, 0x80, R9 ;  /* 0x000000800e097824 */ /* 0x000fe200078e0209 */
[----:B0-----:R-:W-:-:S04]  /*12e0*/  LEA R6, P0, R2, R6, 0x2 ;  /* 0x0000000602067211 */ /* 0x001fc800078010ff */
[----:B------:R-:W-:Y:S02]  /*12f0*/  LEA.HI.X R7, R2, R7, R0, 0x2, P0 ;  /* 0x0000000702077211 */ /* 0x000fe400000f1400 */
[----:B------:R-:W-:-:S07]  /*1300*/  SHF.L.U32 R0, R12, 0x1, RZ ;  /* 0x000000010c007819 */ /* 0x000fce00000006ff */
.L_x_55:
[----:B------:R-:W-:Y:S01]  /*1310*/  ISETP.GE.AND P0, PT, R9, R8, PT ;  /* 0x000000080900720c */ /* 0x000fe20003f06270 */
[----:B------:R-:W-:Y:S01]  /*1320*/  VIADD R10, R10, 0x1 ;  /* 0x000000010a0a7836 */ /* 0x000fe20000000000 */
[----:B------:R-:W-:Y:S04]  /*1330*/  BSSY.RECONVERGENT B0, `(.L_x_53) ;  /* 0x000001c000007945 */ /* 0x000fe80003800200 */
[----:B------:R-:W-:-:S07]  /*1340*/  ISETP.NE.AND P1, PT, R10, RZ, PT ;  /* 0x000000ff0a00720c */ /* 0x000fce0003f25270 */
[----:B0-----:R-:W-:Y:S06]  /*1350*/  @P0 BRA `(.L_x_54) ;  /* 0x0000000000640947 */ /* 0x001fec0003800000 */
[----:B------:R-:W-:Y:S01]  /*1360*/  IADD3 R2, PT, PT, R0, -0x800, RZ ;  /* 0xfffff80000027810 */ /* 0x000fe20007ffe0ff */
[----:B------:R-:W-:Y:S02]  /*1370*/  HFMA2 R3, -RZ, RZ, 0.96630859375, -0.0022525787353515625 ;  /* 0x3bbb989dff037431 */ /* 0x000fe400000001ff */
[----:B------:R-:W-:Y:S01]  /*1380*/  IMAD.MOV.U32 R12, RZ, RZ, 0x437c0000 ;  /* 0x437c0000ff0c7424 */ /* 0x000fe200078e00ff */
[----:B------:R-:W-:Y:S02]  /*1390*/  MOV R13, RZ ;  /* 0x000000ff000d7202 */ /* 0x000fe40000000f00 */
        /* <DEDUP_REMOVED lines=8> */
[----:B------:R-:W0:Y:S02]  /*1420*/  MUFU.EX2 R2, R11 ;  /* 0x0000000b00027308 */ /* 0x000e240000000800 */
[----:B0-----:R-:W-:-:S04]  /*1430*/  FMUL R2, R3, R2 ;  /* 0x0000000203027220 */ /* 0x001fc80000400000 */
[----:B--2---:R-:W-:-:S04]  /*1440*/  FFMA R12, -R2, R4, R5 ;  /* 0x00000004020c7223 */ /* 0x004fc80000000105 */
[----:B------:R-:W0:Y:S02]  /*1450*/  F2F.F64.F32 R2, R12 ;  /* 0x0000000c00027310 */ /* 0x000e240000201800 */
[----:B0-----:R-:W-:Y:S01]  /*1460*/  DSETP.MAX.AND P0, P2, RZ, R2, PT ;  /* 0x00000002ff00722a */ /* 0x001fe20003a0f000 */
[----:B------:R-:W-:-:S05]  /*1470*/  IMAD.MOV.U32 R14, RZ, RZ, R3 ;  /* 0x000000ffff0e7224 */ /* 0x000fca00078e0003 */
[C---:B------:R-:W-:Y:S02]  /*1480*/  FSEL R15, R13.reuse, R14, P0 ;  /* 0x0000000e0d0f7208 */ /* 0x040fe40000000000 */
[----:B------:R-:W-:Y:S01]  /*1490*/  SEL R2, R13, R2, P0 ;  /* 0x000000020d027207 */ /* 0x000fe20000000000 */
[----:B------:R-:W-:-:S05]  /*14a0*/  IMAD.WIDE R12, R9, 0x4, R6 ;  /* 0x00000004090c7825 */ /* 0x000fca00078e0206 */
[----:B------:R-:W-:-:S04]  /*14b0*/  @P2 LOP3.LUT R15, R14, 0x80000, RZ, 0xfc, !PT ;  /* 0x000800000e0f2812 */ /* 0x000fc800078efcff */
[----:B------:R-:W-:-:S06]  /*14c0*/  MOV R3, R15 ;  /* 0x0000000f00037202 */ /* 0x000fcc0000000f00 */
[----:B------:R-:W0:Y:S02]  /*14d0*/  F2F.F32.F64 R3, R2 ;  /* 0x0000000200037310 */ /* 0x000e240000301000 */
[----:B0-----:R0:W-:Y:S02]  /*14e0*/  STG.E desc[UR4][R12.64], R3 ;  /* 0x000000030c007986 */ /* 0x0011e4000c101904 */
.L_x_54:
[----:B------:R-:W-:Y:S05]  /*14f0*/  BSYNC.RECONVERGENT B0 ;  /* 0x0000000000007941 */ /* 0x000fea0003800200 */
.L_x_53:
[----:B------:R-:W-:Y:S01]  /*1500*/  IADD3 R9, PT, PT, R9, 0x80, RZ ;  /* 0x0000008009097810 */ /* 0x000fe20007ffe0ff */
[----:B------:R-:W-:Y:S01]  /*1510*/  VIADD R0, R0, 0x100 ;  /* 0x0000010000007836 */ /* 0x000fe20000000000 */
[----:B------:R-:W-:Y:S06]  /*1520*/  @P1 BRA `(.L_x_55) ;  /* 0xfffffffc00781947 */ /* 0x000fec000383ffff */
[----:B------:R-:W-:Y:S05]  /*1530*/  EXIT ;  /* 0x000000000000794d */ /* 0x000fea0003800000 */
.L_x_34:
[----:B------:R-:W-:-:S13]  /*1540*/  ISETP.GE.AND P0, PT, R16, 0x1, PT ;  /* 0x000000011000780c */ /* 0x000fda0003f06270 */
[----:B------:R-:W-:Y:S05]  /*1550*/  @!P0 EXIT ;  /* 0x000000000000894d */ /* 0x000fea0003800000 */
[----:B------:R-:W0:Y:S01]  /*1560*/  S2R R19, SR_TID.X ;  /* 0x0000000000137919 */ /* 0x000e220000002100 */
[C---:B------:R-:W-:Y:S01]  /*1570*/  ISETP.GE.U32.AND P1, PT, R16.reuse, 0x4, PT ;  /* 0x000000041000780c */ /* 0x040fe20003f26070 */
[----:B------:R-:W-:Y:S01]  /*1580*/  HFMA2 R18, -RZ, RZ, 0, 0 ;  /* 0x00000000ff127431 */ /* 0x000fe200000001ff */
[----:B------:R-:W-:-:S04]  /*1590*/  LOP3.LUT R17, R16, 0x3, RZ, 0xc0, !PT ;  /* 0x0000000310117812 */ /* 0x000fc800078ec0ff */
[----:B------:R-:W-:-:S07]  /*15a0*/  ISETP.NE.AND P0, PT, R17, RZ, PT ;  /* 0x000000ff1100720c */ /* 0x000fce0003f05270 */
[----:B------:R-:W-:Y:S06]  /*15b0*/  @!P1 BRA `(.L_x_56) ;  /* 0x0000000400b89947 */ /* 0x000fec0003800000 */
[----:B------:R-:W1:Y:S01]  /*15c0*/  LDC.64 R4, c[0x0][0x398] ;  /* 0x0000e600ff047b82 */ /* 0x000e620000000a00 */
[----:B------:R-:W2:Y:S01]  /*15d0*/  LDCU UR7, c[0x0][0x3a0] ;  /* 0x00007400ff0777ac */ /* 0x000ea20008000800 */
[----:B------:R-:W-:Y:S02]  /*15e0*/  LOP3.LUT R18, R16, 0x7ffffffc, RZ, 0xc0, !PT ;  /* 0x7ffffffc10127812 */ /* 0x000fe400078ec0ff */
[----:B0-----:R-:W-:Y:S01]  /*15f0*/  MOV R21, R19 ;  /* 0x0000001300157202 */ /* 0x001fe20000000f00 */
[----:B------:R-:W0:Y:S02]  /*1600*/  LDCU UR8, c[0x0][0x38c] ;  /* 0x00007180ff0877ac */ /* 0x000e240008000800 */
[----:B------:R-:W-:Y:S01]  /*1610*/  IMAD.MOV R22, RZ, RZ, -R18 ;  /* 0x000000ffff167224 */ /* 0x000fe200078e0a12 */
[----:B------:R-:W3:Y:S01]  /*1620*/  LDC.64 R6, c[0x0][0x390] ;  /* 0x0000e400ff067b82 */ /* 0x000ee20000000a00 */
[----:B--2---:R-:W-:-:S04]  /*1630*/  IADD3 R20, PT, PT, R2, UR7, R19 ;  /* 0x0000000702147c10 */ /* 0x004fc8000fffe013 */
[----:B------:R-:W-:Y:S02]  /*1640*/  LEA R20, R20, 0xfffff800, 0x1 ;  /* 0xfffff80014147811 */ /* 0x000fe400078e08ff */
[----:B-1----:R-:W-:-:S04]  /*1650*/  LEA R4, P1, R2, R4, 0x2 ;  /* 0x0000000402047211 */ /* 0x002fc800078210ff */
[----:B------:R-:W-:Y:S02]  /*1660*/  IADD3 R4, P2, PT, R4, 0x400, RZ ;  /* 0x0000040004047810 */ /* 0x000fe40007f5e0ff */
[----:B------:R-:W-:-:S04]  /*1670*/  LEA.HI.X R5, R2, R5, R0, 0x2, P1 ;  /* 0x0000000502057211 */ /* 0x000fc800008f1400 */
[----:B0--3--:R-:W-:-:S07]  /*1680*/  IADD3.X R5, PT, PT, RZ, R5, RZ, P2, !PT ;  /* 0x00000005ff057210 */ /* 0x009fce00017fe4ff */
.L_x_57:
[----:B-1----:R-:W-:Y:S01]  /*1690*/  I2FP.F32.S32 R15, R20 ;  /* 0x00000014000f7245 */ /* 0x002fe20000201400 */
[C---:B------:R-:W-:Y:S02]  /*16a0*/  VIADD R9, R20.reuse, 0x100 ;  /* 0x0000010014097836 */ /* 0x040fe40000000000 */
[----:B------:R-:W-:Y:S01]  /*16b0*/  HFMA2 R13, -RZ, RZ, 3.7421875, 0 ;  /* 0x437c0000ff0d7431 */ /* 0x000fe200000001ff */
[----:B------:R-:W-:Y:S01]  /*16c0*/  MOV R10, 0x3bbb989d ;  /* 0x3bbb989d000a7802 */ /* 0x000fe20000000f00 */
[----:B------:R-:W-:Y:S02]  /*16d0*/  VIADD R24, R20, 0x300 ;  /* 0x0000030014187836 */ /* 0x000fe40000000000 */
[----:B------:R-:W-:Y:S01]  /*16e0*/  FMUL R15, R15, UR8 ;  /* 0x000000080f0f7c20 */ /* 0x000fe20008400000 */
[----:B------:R-:W-:Y:S01]  /*16f0*/  I2FP.F32.S32 R9, R9 ;  /* 0x0000000900097245 */ /* 0x000fe20000201400 */
[----:B------:R-:W-:Y:S01]  /*1700*/  VIADD R22, R22, 0x4 ;  /* 0x0000000416167836 */ /* 0x000fe20000000000 */
[----:B------:R-:W-:Y:S01]  /*1710*/  IADD3 R11, PT, PT, R20, 0x200, RZ ;  /* 0x00000200140b7810 */ /* 0x000fe20007ffe0ff */
[----:B------:R-:W-:Y:S01]  /*1720*/  FFMA.SAT R8, R15, R10, 0.5 ;  /* 0x3f0000000f087423 */ /* 0x000fe2000000200a */
[----:B------:R-:W-:Y:S01]  /*1730*/  I2FP.F32.S32 R25, R24 ;  /* 0x0000001800197245 */ /* 0x000fe20000201400 */
[----:B------:R-:W-:Y:S01]  /*1740*/  FMUL R23, R9, UR8 ;  /* 0x0000000809177c20 */ /* 0x000fe20008400000 */
[----:B------:R-:W-:Y:S01]  /*1750*/  I2FP.F32.S32 R11, R11 ;  /* 0x0000000b000b7245 */ /* 0x000fe20000201400 */
[----:B------:R-:W-:Y:S01]  /*1760*/  FFMA.RM R8, R8, R13, 12582913 ;  /* 0x4b40000108087423 */ /* 0x000fe2000000400d */
[----:B------:R-:W-:Y:S01]  /*1770*/  IADD3 R20, PT, PT, R20, 0x400, RZ ;  /* 0x0000040014147810 */ /* 0x000fe20007ffe0ff */
[----:B------:R-:W-:-:S02]  /*1780*/  FFMA.SAT R14, R23, R10, 0.5 ;  /* 0x3f000000170e7423 */ /* 0x000fc4000000200a */
[----:B------:R-:W-:Y:S01]  /*1790*/  FADD R12, R8, -12583039 ;  /* 0xcb40007f080c7421 */ /* 0x000fe20000000000 */
[----:B------:R-:W-:Y:S01]  /*17a0*/  FMUL R11, R11, UR8 ;  /* 0x000000080b0b7c20 */ /* 0x000fe20008400000 */
[----:B------:R-:W-:Y:S02]  /*17b0*/  FFMA.RM R9, R14, R13, 12582913 ;  /* 0x4b4000010e097423 */ /* 0x000fe4000000400d */
[----:B------:R-:W-:Y:S02]  /*17c0*/  FFMA R12, R15, 1.4426950216293334961, -R12 ;  /* 0x3fb8aa3b0f0c7823 */ /* 0x000fe4000000080c */
[C---:B------:R-:W-:Y:S01]  /*17d0*/  FADD R24, R9.reuse, -12583039 ;  /* 0xcb40007f09187421 */ /* 0x040fe20000000000 */
[----:B------:R-:W-:Y:S01]  /*17e0*/  SHF.L.U32 R9, R9, 0x17, RZ ;  /* 0x0000001709097819 */ /* 0x000fe200000006ff */
[----:B------:R-:W-:Y:S01]  /*17f0*/  FFMA R14, R15, 1.925963033500011079e-08, R12 ;  /* 0x32a570600f0e7823 */ /* 0x000fe2000000000c */
[----:B------:R-:W-:Y:S01]  /*1800*/  FFMA.SAT R12, R11, R10, 0.5 ;  /* 0x3f0000000b0c7423 */ /* 0x000fe2000000200a */
[----:B------:R-:W-:Y:S01]  /*1810*/  FMUL R15, R25, UR8 ;  /* 0x00000008190f7c20 */ /* 0x000fe20008400000 */
[----:B------:R-:W-:-:S02]  /*1820*/  FFMA R24, R23, 1.4426950216293334961, -R24 ;  /* 0x3fb8aa3b17187823 */ /* 0x000fc40000000818 */
[-C--:B------:R-:W-:Y:S01]  /*1830*/  FFMA.RM R12, R12, R13.reuse, 12582913 ;  /* 0x4b4000010c0c7423 */ /* 0x080fe2000000400d */
[----:B------:R-:W0:Y:S01]  /*1840*/  MUFU.EX2 R14, R14 ;  /* 0x0000000e000e7308 */ /* 0x000e220000000800 */
[----:B------:R-:W-:Y:S01]  /*1850*/  FFMA.SAT R28, R15, R10, 0.5 ;  /* 0x3f0000000f1c7423 */ /* 0x000fe2000000200a */
[----:B------:R-:W-:Y:S01]  /*1860*/  FFMA R10, R23, 1.925963033500011079e-08, R24 ;  /* 0x32a57060170a7823 */ /* 0x000fe20000000018 */
[C---:B------:R-:W-:Y:S01]  /*1870*/  FADD R26, R12.reuse, -12583039 ;  /* 0xcb40007f0c1a7421 */ /* 0x040fe20000000000 */
[----:B------:R-:W-:Y:S02]  /*1880*/  IMAD.SHL.U32 R12, R12, 0x800000, RZ ;  /* 0x008000000c0c7824 */ /* 0x000fe400078e00ff */
[----:B------:R-:W-:Y:S01]  /*1890*/  FFMA.RM R13, R28, R13, 12582913 ;  /* 0x4b4000011c0d7423 */ /* 0x000fe2000000400d */
[----:B------:R-:W-:Y:S01]  /*18a0*/  FFMA R26, R11, 1.4426950216293334961, -R26 ;  /* 0x3fb8aa3b0b1a7823 */ /* 0x000fe2000000081a */
[----:B------:R-:W1:Y:S02]  /*18b0*/  MUFU.EX2 R10, R10 ;  /* 0x0000000a000a7308 */ /* 0x000e640000000800 */
[C---:B------:R-:W-:Y:S01]  /*18c0*/  FADD R24, R13.reuse, -12583039 ;  /* 0xcb40007f0d187421 */ /* 0x040fe20000000000 */
[----:B------:R-:W-:Y:S01]  /*18d0*/  SHF.L.U32 R13, R13, 0x17, RZ ;  /* 0x000000170d0d7819 */ /* 0x000fe200000006ff */
[----:B------:R-:W-:Y:S01]  /*18e0*/  FFMA R23, R11, 1.925963033500011079e-08, R26 ;  /* 0x32a570600b177823 */ /* 0x000fe2000000001a */
[----:B------:R-:W-:Y:S01]  /*18f0*/  SHF.L.U32 R11, R8, 0x17, RZ ;  /* 0x00000017080b7819 */ /* 0x000fe200000006ff */
[----:B------:R-:W-:-:S04]  /*1900*/  FFMA R24, R15, 1.4426950216293334961, -R24 ;  /* 0x3fb8aa3b0f187823 */ /* 0x000fc80000000818 */
[----:B------:R-:W-:Y:S01]  /*1910*/  FFMA R8, R15, 1.925963033500011079e-08, R24 ;  /* 0x32a570600f087823 */ /* 0x000fe20000000018 */
[----:B------:R-:W2:Y:S01]  /*1920*/  MUFU.EX2 R23, R23 ;  /* 0x0000001700177308 */ /* 0x000ea20000000800 */
[----:B0-----:R-:W-:Y:S01]  /*1930*/  FMUL R14, R11, R14 ;  /* 0x0000000e0b0e7220 */ /* 0x001fe20000400000 */
[----:B------:R-:W-:-:S03]  /*1940*/  MOV R24, RZ ;  /* 0x000000ff00187202 */ /* 0x000fc60000000f00 */
[--C-:B------:R-:W-:Y:S01]  /*1950*/  FFMA R11, -R14, R6, R7.reuse ;  /* 0x000000060e0b7223 */ /* 0x100fe20000000107 */
[----:B-1----:R-:W-:Y:S02]  /*1960*/  FMUL R14, R9, R10 ;  /* 0x0000000a090e7220 */ /* 0x002fe40000400000 */
[----:B------:R-:W0:Y:S02]  /*1970*/  MUFU.EX2 R8, R8 ;  /* 0x0000000800087308 */ /* 0x000e240000000800 */
[----:B------:R-:W-:-:S06]  /*1980*/  FFMA R14, -R14, R6, R7 ;  /* 0x000000060e0e7223 */ /* 0x000fcc0000000107 */
[----:B------:R-:W1:Y:S01]  /*1990*/  F2F.F64.F32 R10, R11 ;  /* 0x0000000b000a7310 */ /* 0x000e620000201800 */
[----:B--2---:R-:W-:-:S04]  /*19a0*/  FMUL R12, R12, R23 ;  /* 0x000000170c0c7220 */ /* 0x004fc80000400000 */
[----:B------:R-:W-:-:S03]  /*19b0*/  FFMA R9, -R12, R6, R7 ;  /* 0x000000060c097223 */ /* 0x000fc60000000107 */
[----:B------:R-:W2:Y:S01]  /*19c0*/  F2F.F64.F32 R14, R14 ;  /* 0x0000000e000e7310 */ /* 0x000ea20000201800 */
[----:B0-----:R-:W-:-:S04]  /*19d0*/  FMUL R12, R13, R8 ;  /* 0x000000080d0c7220 */ /* 0x001fc80000400000 */
[----:B------:R-:W-:Y:S01]  /*19e0*/  FFMA R12, -R12, R6, R7 ;  /* 0x000000060c0c7223 */ /* 0x000fe20000000107 */
[----:B-1----:R-:W-:Y:S01]  /*19f0*/  DSETP.MAX.AND P3, P4, RZ, R10, PT ;  /* 0x0000000aff00722a */ /* 0x002fe20003c6f000 */
[----:B------:R-:W-:Y:S01]  /*1a00*/  MOV R13, R10 ;  /* 0x0000000a000d7202 */ /* 0x000fe20000000f00 */
[----:B------:R-:W-:Y:S01]  /*1a10*/  IMAD.MOV.U32 R10, RZ, RZ, RZ ;  /* 0x000000ffff0a7224 */ /* 0x000fe200078e00ff */
[----:B------:R-:W0:Y:S03]  /*1a20*/  F2F.F64.F32 R8, R9 ;  /* 0x0000000900087310 */ /* 0x000e260000201800 */
[----:B------:R-:W-:Y:S02]  /*1a30*/  FSEL R23, R24, R11, P3 ;  /* 0x0000000b18177208 */ /* 0x000fe40001800000 */
[----:B------:R-:W-:Y:S01]  /*1a40*/  SEL R10, R10, R13, P3 ;  /* 0x0000000d0a0a7207 */ /* 0x000fe20001800000 */
[----:B--2---:R-:W-:Y:S01]  /*1a50*/  DSETP.MAX.AND P1, P2, RZ, R14, PT ;  /* 0x0000000eff00722a */ /* 0x004fe20003a2f000 */
[----:B------:R-:W-:Y:S01]  /*1a60*/  MOV R27, R14 ;  /* 0x0000000e001b7202 */ /* 0x000fe20000000f00 */
[----:B------:R-:W1:Y:S01]  /*1a70*/  F2F.F64.F32 R12, R12 ;  /* 0x0000000c000c7310 */ /* 0x000e620000201800 */
[----:B------:R-:W-:-:S02]  /*1a80*/  IMAD.MOV.U32 R14, RZ, RZ, RZ ;  /* 0x000000ffff0e7224 */ /* 0x000fc400078e00ff */
[----:B------:R-:W-:Y:S02]  /*1a90*/  @P4 LOP3.LUT R23, R11, 0x80000, RZ, 0xfc, !PT ;  /* 0x000800000b174812 */ /* 0x000fe400078efcff */
[----:B------:R-:W-:Y:S02]  /*1aa0*/  FSEL R25, R24, R15, P1 ;  /* 0x0000000f18197208 */ /* 0x000fe40000800000 */
[----:B------:R-:W-:Y:S01]  /*1ab0*/  SEL R14, R14, R27, P1 ;  /* 0x0000001b0e0e7207 */ /* 0x000fe20000800000 */
[----:B0-----:R-:W-:Y:S01]  /*1ac0*/  DSETP.MAX.AND P3, P4, RZ, R8, PT ;  /* 0x00000008ff00722a */ /* 0x001fe20003c6f000 */
[----:B------:R-:W-:Y:S01]  /*1ad0*/  MOV R11, R23 ;  /* 0x00000017000b7202 */ /* 0x000fe20000000f00 */
[----:B------:R-:W-:Y:S01]  /*1ae0*/  IMAD.MOV.U32 R24, RZ, RZ, R9 ;  /* 0x000000ffff187224 */ /* 0x000fe200078e0009 */
[----:B------:R-:W-:Y:S02]  /*1af0*/  MOV R27, R8 ;  /* 0x00000008001b7202 */ /* 0x000fe40000000f00 */
[----:B------:R-:W-:-:S02]  /*1b00*/  CS2R R8, SRZ ;  /* 0x0000000000087805 */ /* 0x000fc4000001ff00 */
[----:B------:R-:W-:Y:S01]  /*1b10*/  @P2 LOP3.LUT R25, R15, 0x80000, RZ, 0xfc, !PT ;  /* 0x000800000f192812 */ /* 0x000fe200078efcff */
[----:B------:R0:W2:Y:S01]  /*1b20*/  F2F.F32.F64 R10, R10 ;  /* 0x0000000a000a7310 */ /* 0x0000a20000301000 */
[----:B-1----:R-:W-:Y:S02]  /*1b30*/  DSETP.MAX.AND P1, P2, RZ, R12, PT ;  /* 0x0000000cff00722a */ /* 0x002fe40003a2f000 */
[----:B------:R-:W-:Y:S02]  /*1b40*/  MOV R15, R25 ;  /* 0x00000019000f7202 */ /* 0x000fe40000000f00 */
[----:B------:R-:W-:Y:S01]  /*1b50*/  MOV R25, R12 ;  /* 0x0000000c00197202 */ /* 0x000fe20000000f00 */
[----:B------:R-:W-:Y:S01]  /*1b60*/  HFMA2 R12, -RZ, RZ, 0, 0 ;  /* 0x00000000ff0c7431 */ /* 0x000fe200000001ff */
[----:B------:R-:W-:Y:S01]  /*1b70*/  FSEL R9, R9, R24, P3 ;  /* 0x0000001809097208 */ /* 0x000fe20001800000 */
[----:B------:R1:W3:Y:S01]  /*1b80*/  F2F.F32.F64 R23, R14 ;  /* 0x0000000e00177310 */ /* 0x0002e20000301000 */
[----:B------:R-:W-:Y:S01]  /*1b90*/  @P4 LOP3.LUT R9, R24, 0x80000, RZ, 0xfc, !PT ;  /* 0x0008000018094812 */ /* 0x000fe200078efcff */
[----:B0-----:R-:W-:Y:S01]  /*1ba0*/  IMAD.MOV.U32 R11, RZ, RZ, RZ ;  /* 0x000000ffff0b7224 */ /* 0x001fe200078e00ff */
[----:B------:R-:W-:-:S04]  /*1bb0*/  SEL R8, R8, R27, P3 ;  /* 0x0000001b08087207 */ /* 0x000fc80001800000 */
[----:B------:R-:W-:Y:S01]  /*1bc0*/  FSEL R11, R11, R13, P1 ;  /* 0x0000000d0b0b7208 */ /* 0x000fe20000800000 */
[----:B------:R-:W0:Y:S01]  /*1bd0*/  F2F.F32.F64 R9, R8 ;  /* 0x0000000800097310 */ /* 0x000e220000301000 */
[----:B------:R-:W-:Y:S01]  /*1be0*/  @P2 LOP3.LUT R11, R13, 0x80000, RZ, 0xfc, !PT ;  /* 0x000800000d0b2812 */ /* 0x000fe200078efcff */
[C---:B-1----:R-:W-:Y:S01]  /*1bf0*/  IMAD.WIDE R14, R21.reuse, 0x4, R4 ;  /* 0x00000004150e7825 */ /* 0x042fe200078e0204 */
[----:B------:R-:W-:Y:S02]  /*1c00*/  SEL R12, R12, R25, P1 ;  /* 0x000000190c0c7207 */ /* 0x000fe40000800000 */
[----:B------:R-:W-:Y:S02]  /*1c10*/  MOV R13, R11 ;  /* 0x0000000b000d7202 */ /* 0x000fe40000000f00 */
[----:B--2---:R1:W-:Y:S01]  /*1c20*/  STG.E desc[UR4][R14.64+-0x400], R10 ;  /* 0xfffc000a0e007986 */ /* 0x0043e2000c101904 */
[----:B------:R-:W-:Y:S02]  /*1c30*/  ISETP.NE.AND P1, PT, R22, RZ, PT ;  /* 0x000000ff1600720c */ /* 0x000fe40003f25270 */
[----:B------:R-:W-:Y:S01]  /*1c40*/  IADD3 R21, PT, PT, R21, 0x200, RZ ;  /* 0x0000020015157810 */ /* 0x000fe20007ffe0ff */
[----:B------:R-:W2:Y:S01]  /*1c50*/  F2F.F32.F64 R13, R12 ;  /* 0x0000000c000d7310 */ /* 0x000ea20000301000 */
[----:B---3--:R1:W-:Y:S04]  /*1c60*/  STG.E desc[UR4][R14.64+-0x200], R23 ;  /* 0xfffe00170e007986 */ /* 0x0083e8000c101904 */
[----:B0-----:R1:W-:Y:S04]  /*1c70*/  STG.E desc[UR4][R14.64], R9 ;  /* 0x000000090e007986 */ /* 0x0013e8000c101904 */
[----:B--2---:R1:W-:Y:S01]  /*1c80*/  STG.E desc[UR4][R14.64+0x200], R13 ;  /* 0x0002000d0e007986 */ /* 0x0043e2000c101904 */
[----:B------:R-:W-:Y:S05]  /*1c90*/  @P1 BRA `(.L_x_57) ;  /* 0xfffffff8007c1947 */ /* 0x000fea000383ffff */
.L_x_56:
[----:B------:R-:W-:Y:S05]  /*1ca0*/  @!P0 EXIT ;  /* 0x000000000000894d */ /* 0x000fea0003800000 */
[----:B------:R-:W2:Y:S01]  /*1cb0*/  LDC R3, c[0x0][0x3a0] ;  /* 0x0000e800ff037b82 */ /* 0x000ea20000000800 */
[----:B------:R-:W-:Y:S01]  /*1cc0*/  IMAD R16, R16, UR6, R18 ;  /* 0x0000000610107c24 */ /* 0x000fe2000f8e0212 */
[----:B------:R-:W3:Y:S01]  /*1cd0*/  LDCU UR7, c[0x0][0x38c] ;  /* 0x00007180ff0777ac */ /* 0x000ee20008000800 */
[----:B------:R-:W-:-:S05]  /*1ce0*/  IMAD.MOV R17, RZ, RZ, -R17 ;  /* 0x000000ffff117224 */ /* 0x000fca00078e0a11 */
[----:B------:R-:W4:Y:S08]  /*1cf0*/  LDC.64 R6, c[0x0][0x398] ;  /* 0x0000e600ff067b82 */ /* 0x000f300000000a00 */
[----:B------:R-:W5:Y:S01]  /*1d00*/  LDC.64 R4, c[0x0][0x390] ;  /* 0x0000e400ff047b82 */ /* 0x000f620000000a00 */
[----:B--2---:R-:W-:-:S05]  /*1d10*/  IMAD R16, R16, 0x80, R3 ;  /* 0x0000008010107824 */ /* 0x004fca00078e0203 */
[----:B0-----:R-:W-:Y:S02]  /*1d20*/  IADD3 R16, PT, PT, R19, R16, RZ ;  /* 0x0000001013107210 */ /* 0x001fe40007ffe0ff */
[----:B------:R-:W-:Y:S02]  /*1d30*/  LEA R19, R18, R19, 0x7 ;  /* 0x0000001312137211 */ /* 0x000fe400078e38ff */
[----:B----4-:R-:W-:-:S04]  /*1d40*/  LEA R6, P0, R2, R6, 0x2 ;  /* 0x0000000602067211 */ /* 0x010fc800078010ff */
[----:B------:R-:W-:Y:S02]  /*1d50*/  LEA.HI.X R7, R2, R7, R0, 0x2, P0 ;  /* 0x0000000702077211 */ /* 0x000fe400000f1400 */
[----:B---3--:R-:W-:-:S07]  /*1d60*/  SHF.L.U32 R0, R16, 0x1, RZ ;  /* 0x0000000110007819 */ /* 0x008fce00000006ff */
.L_x_58:
[----:B0-----:R-:W-:Y:S01]  /*1d70*/  IADD3 R2, PT, PT, R0, -0x800, RZ ;  /* 0xfffff80000027810 */ /* 0x001fe20007ffe0ff */
[----:B------:R-:W-:Y:S02]  /*1d80*/  HFMA2 R8, -RZ, RZ, 3.7421875, 0 ;  /* 0x437c0000ff087431 */ /* 0x000fe400000001ff */
[----:B------:R-:W-:Y:S01]  /*1d90*/  IMAD.MOV.U32 R3, RZ, RZ, 0x3bbb989d ;  /* 0x3bbb989dff037424 */ /* 0x000fe200078e00ff */
[----:B------:R-:W-:Y:S01]  /*1da0*/  I2FP.F32.S32 R2, R2 ;  /* 0x0000000200027245 */ /* 0x000fe20000201400 */
[----:B------:R-:W-:-:S04]  /*1db0*/  VIADD R17, R17, 0x1 ;  /* 0x0000000111117836 */ /* 0x000fc80000000000 */
[----:B------:R-:W-:-:S04]  /*1dc0*/  FMUL R2, R2, UR7 ;  /* 0x0000000702027c20 */ /* 0x000fc80008400000 */
[----:B------:R-:W-:-:S04]  /*1dd0*/  FFMA.SAT R3, R2, R3, 0.5 ;  /* 0x3f00000002037423 */ /* 0x000fc80000002003 */
[----:B------:R-:W-:Y:S01]  /*1de0*/  FFMA.RM R3, R3, R8, 12582913 ;  /* 0x4b40000103037423 */ /* 0x000fe20000004008 */
[----:B------:R-:W-:-:S03]  /*1df0*/  IMAD.MOV.U32 R8, RZ, RZ, RZ ;  /* 0x000000ffff087224 */ /* 0x000fc600078e00ff */
[C---:B-1----:R-:W-:Y:S01]  /*1e00*/  FADD R9, R3.reuse, -12583039 ;  /* 0xcb40007f03097421 */ /* 0x042fe20000000000 */
[----:B------:R-:W-:-:S03]  /*1e10*/  SHF.L.U32 R3, R3, 0x17, RZ ;  /* 0x0000001703037819 */ /* 0x000fc600000006ff */
[----:B------:R-:W-:-:S04]  /*1e20*/  FFMA R9, R2, 1.4426950216293334961, -R9 ;  /* 0x3fb8aa3b02097823 */ /* 0x000fc80000000809 */
[----:B------:R-:W-:-:S04]  /*1e30*/  FFMA R9, R2, 1.925963033500011079e-08, R9 ;  /* 0x32a5706002097823 */ /* 0x000fc80000000009 */
[----:B------:R-:W0:Y:S02]  /*1e40*/  MUFU.EX2 R2, R9 ;  /* 0x0000000900027308 */ /* 0x000e240000000800 */
[----:B0-----:R-:W-:-:S04]  /*1e50*/  FMUL R2, R3, R2 ;  /* 0x0000000203027220 */ /* 0x001fc80000400000 */
[----:B-----5:R-:W-:-:S06]  /*1e60*/  FFMA R2, -R2, R4, R5 ;  /* 0x0000000402027223 */ /* 0x020fcc0000000105 */
[----:B------:R-:W0:Y:S02]  /*1e70*/  F2F.F64.F32 R2, R2 ;  /* 0x0000000200027310 */ /* 0x000e240000201800 */
[----:B0-----:R-:W-:Y:S01]  /*1e80*/  DSETP.MAX.AND P0, P1, RZ, R2, PT ;  /* 0x00000002ff00722a */ /* 0x001fe2000390f000 */
[----:B------:R-:W-:Y:S02]  /*1e90*/  MOV R13, R3 ;  /* 0x00000003000d7202 */ /* 0x000fe40000000f00 */
[----:B------:R-:W-:Y:S01]  /*1ea0*/  MOV R11, R2 ;  /* 0x00000002000b7202 */ /* 0x000fe20000000f00 */
[----:B------:R-:W-:Y:S02]  /*1eb0*/  IMAD.WIDE R2, R19, 0x4, R6 ;  /* 0x0000000413027825 */ /* 0x000fe400078e0206 */
[C---:B------:R-:W-:Y:S02]  /*1ec0*/  FSEL R9, R8.reuse, R13, P0 ;  /* 0x0000000d08097208 */ /* 0x040fe40000000000 */
[----:B------:R-:W-:-:S02]  /*1ed0*/  SEL R8, R8, R11, P0 ;  /* 0x0000000b08087207 */ /* 0x000fc40000000000 */
[----:B------:R-:W-:-:S04]  /*1ee0*/  ISETP.NE.AND P0, PT, R17, RZ, PT ;  /* 0x000000ff1100720c */ /* 0x000fc80003f05270 */
[----:B------:R-:W-:-:S06]  /*1ef0*/  @P1 LOP3.LUT R9, R13, 0x80000, RZ, 0xfc, !PT ;  /* 0x000800000d091812 */ /* 0x000fcc00078efcff */
[----:B------:R-:W0:Y:S02]  /*1f00*/  F2F.F32.F64 R9, R8 ;  /* 0x0000000800097310 */ /* 0x000e240000301000 */
[----:B0-----:R0:W-:Y:S01]  /*1f10*/  STG.E desc[UR4][R2.64], R9 ;  /* 0x0000000902007986 */ /* 0x0011e2000c101904 */
[----:B------:R-:W-:Y:S05]  /*1f20*/  @!P0 EXIT ;  /* 0x000000000000894d */ /* 0x000fea0003800000 */
[----:B------:R-:W-:Y:S02]  /*1f30*/  IADD3 R19, PT, PT, R19, 0x80, RZ ;  /* 0x0000008013137810 */ /* 0x000fe40007ffe0ff */
[----:B------:R-:W-:Y:S01]  /*1f40*/  IADD3 R0, PT, PT, R0, 0x100, RZ ;  /* 0x0000010000007810 */ /* 0x000fe20007ffe0ff */
[----:B------:R-:W-:Y:S06]  /*1f50*/  BRA `(.L_x_58) ;  /* 0xfffffffc00847947 */ /* 0x000fec000383ffff */
.L_x_59:
        /* <DEDUP_REMOVED lines=10> */
.L_x_127:


//--------------------- .text._ZN3cub18CUB_300001_SM_10006detail9transform16transform_kernelINS2_10policy_hubILb1EN4cuda3std3__45tupleIJN6thrust24THRUST_300001_SM_1000_NS17counting_iteratorIiNSA_11use_defaultESC_SC_EEEEEE10policy1000Ei15computeFinalPutNSA_6detail15normal_iteratorINSA_10device_ptrIfEEEEJSD_EEEvT0_iT1_T2_DpNS2_10kernel_argIT3_EE --------------------------
	.section	.text._ZN3cub18CUB_300001_SM_10006detail9transform16transform_kernelINS2_10policy_hubILb1EN4cuda3std3__45tupleIJN6thrust24THRUST_300001_SM_1000_NS17counting_iteratorIiNSA_11use_defaultESC_SC_EEEEEE10policy1000Ei15computeFinalPutNSA_6detail15normal_iteratorINSA_10device_ptrIfEEEEJSD_EEEvT0_iT1_T2_DpNS2_10kernel_argIT3_EE,"ax",@progbits
	.align	128
        .global         _ZN3cub18CUB_300001_SM_10006detail9transform16transform_kernelINS2_10policy_hubILb1EN4cuda3std3__45tupleIJN6thrust24THRUST_300001_SM_1000_NS17counting_iteratorIiNSA_11use_defaultESC_SC_EEEEEE10policy1000Ei15computeFinalPutNSA_6detail15normal_iteratorINSA_10device_ptrIfEEEEJSD_EEEvT0_iT1_T2_DpNS2_10kernel_argIT3_EE
        .type           _ZN3cub18CUB_300001_SM_10006detail9transform16transform_kernelINS2_10policy_hubILb1EN4cuda3std3__45tupleIJN6thrust24THRUST_300001_SM_1000_NS17counting_iteratorIiNSA_11use_defaultESC_SC_EEEEEE10policy1000Ei15computeFinalPutNSA_6detail15normal_iteratorINSA_10device_ptrIfEEEEJSD_EEEvT0_iT1_T2_DpNS2_10kernel_argIT3_EE,@function
        .size           _ZN3cub18CUB_300001_SM_10006detail9transform16transform_kernelINS2_10policy_hubILb1EN4cuda3std3__45tupleIJN6thrust24THRUST_300001_SM_1000_NS17counting_iteratorIiNSA_11use_defaultESC_SC_EEEEEE10policy1000Ei15computeFinalPutNSA_6detail15normal_iteratorINSA_10device_ptrIfEEEEJSD_EEEvT0_iT1_T2_DpNS2_10kernel_argIT3_EE,(.L_x_128 - _ZN3cub18CUB_300001_SM_10006detail9transform16transform_kernelINS2_10policy_hubILb1EN4cuda3std3__45tupleIJN6thrust24THRUST_300001_SM_1000_NS17counting_iteratorIiNSA_11use_defaultESC_SC_EEEEEE10policy1000Ei15computeFinalPutNSA_6detail15normal_iteratorINSA_10device_ptrIfEEEEJSD_EEEvT0_iT1_T2_DpNS2_10kernel_argIT3_EE)
        .other          _ZN3cub18CUB_300001_SM_10006detail9transform16transform_kernelINS2_10policy_hubILb1EN4cuda3std3__45tupleIJN6thrust24THRUST_300001_SM_1000_NS17counting_iteratorIiNSA_11use_defaultESC_SC_EEEEEE10policy1000Ei15computeFinalPutNSA_6detail15normal_iteratorINSA_10device_ptrIfEEEEJSD_EEEvT0_iT1_T2_DpNS2_10kernel_argIT3_EE,@"STO_CUDA_ENTRY STV_DEFAULT"
_ZN3cub18CUB_300001_SM_10006detail9transform16transform_kernelINS2_10policy_hubILb1EN4cuda3std3__45tupleIJN6thrust24THRUST_300001_SM_1000_NS17counting_iteratorIiNSA_11use_defaultESC_SC_EEEEEE10policy1000Ei15computeFinalPutNSA_6detail15normal_iteratorINSA_10device_ptrIfEEEEJSD_EEEvT0_iT1_T2_DpNS2_10kernel_argIT3_EE:
.text._ZN3cub18CUB_300001_SM_10006detail9transform16transform_kernelINS2_10policy_hubILb1EN4cuda3std3__45tupleIJN6thrust24THRUST_300001_SM_1000_NS17counting_iteratorIiNSA_11use_defaultESC_SC_EEEEEE10policy1000Ei15computeFinalPutNSA_6detail15normal_iteratorINSA_10device_ptrIfEEEEJSD_EEEvT0_iT1_T2_DpNS2_10kernel_argIT3_EE:
[----:B------:R-:W-:Y:S08]  /*0000*/  LDC R1, c[0x0][0x37c] ;  /* 0x0000df00ff017b82 */ /* 0x000ff00000000800 */
[----:B------:R-:W0:Y:S01]  /*0010*/  LDC.64 R10, c[0x0][0x380] ;  /* 0x0000e000ff0a7b82 */ /* 0x000e220000000a00 */
[----:B------:R-:W1:Y:S07]  /*0020*/  LDCU.64 UR4, c[0x0][0x358] ;  /* 0x00006b00ff0477ac */ /* 0x000e6e0008000a00 */
[----:B------:R-:W2:Y:S01]  /*0030*/  S2UR UR6, SR_CTAID.X ;  /* 0x00000000000679c3 */ /* 0x000ea20000002500 */
[----:B0-----:R-:W-:-:S05]  /*0040*/  SHF.L.U32 R0, R11, 0x7, RZ ;  /* 0x000000070b007819 */ /* 0x001fca00000006ff */
[----:B--2---:R-:W-:-:S04]  /*0050*/  IMAD R3, R0, UR6, RZ ;  /* 0x0000000600037c24 */ /* 0x004fc8000f8e02ff */
[----:B------:R-:W-:-:S05]  /*0060*/  IMAD.IADD R5, R10, 0x1, -R3 ;  /* 0x000000010a057824 */ /* 0x000fca00078e0a03 */
[CC--:B------:R-:W-:Y:S02]  /*0070*/  ISETP.GT.AND P0, PT, R0.reuse, R5.reuse, PT ;  /* 0x000000050000720c */ /* 0x0c0fe40003f04270 */
[----:B------:R-:W-:-:S11]  /*0080*/  VIMNMX R0, PT, PT, R0, R5, PT ;  /* 0x0000000500007248 */ /* 0x000fd60003fe0100 */
[----:B-1----:R-:W-:Y:S05]  /*0090*/  @P0 BRA `(.L_x_60) ;  /* 0x0000000800840947 */ /* 0x002fea0003800000 */
        /* <DEDUP_REMOVED lines=12> */
[----:B------:R-:W0:Y:S02]  /*0160*/  LDCU.64 UR8, c[0x0][0x388] ;  /* 0x00007100ff0877ac */ /* 0x000e240008000a00 */
[----:B------:R-:W-:Y:S01]  /*0170*/  IMAD.MOV R14, RZ, RZ, -R7 ;  /* 0x000000ffff0e7224 */ /* 0x000fe200078e0a07 */
[----:B------:R-:W3:Y:S01]  /*0180*/  LDC R6, c[0x0][0x390] ;  /* 0x0000e400ff067b82 */ /* 0x000ee20000000800 */
[----:B--2---:R-:W-:-:S04]  /*0190*/  IADD3 R12, PT, PT, R3, UR7, R2 ;  /* 0x00000007030c7c10 */ /* 0x004fc8000fffe002 */
[----:B------:R-:W-:Y:S01]  /*01a0*/  LEA R12, R12, 0xfffff800, 0x1 ;  /* 0xfffff8000c0c7811 */ /* 0x000fe200078e08ff */
[----:B-1----:R-:W-:-:S03]  /*01b0*/  IMAD.WIDE R4, R3, 0x4, R4 ;  /* 0x0000000403047825 */ /* 0x002fc600078e0204 */
[----:B------:R-:W-:-:S05]  /*01c0*/  IADD3 R4, P1, PT, R4, 0x400, RZ ;  /* 0x0000040004047810 */ /* 0x000fca0007f3e0ff */
[----:B0--3--:R-:W-:-:S08]  /*01d0*/  IMAD.X R5, RZ, RZ, R5, P1 ;  /* 0x000000ffff057224 */ /* 0x009fd000008e0605 */
.L_x_62:
[----:B--2---:R-:W-:Y:S01]  /*01e0*/  I2FP.F32.S32 R9, R12 ;  /* 0x0000000c00097245 */ /* 0x004fe20000201400 */
[----:B------:R-:W-:Y:S01]  /*01f0*/  IMAD.MOV.U32 R8, RZ, RZ, 0x3bbb989d ;  /* 0x3bbb989dff087424 */ /* 0x000fe200078e00ff */
[C---:B------:R-:W-:Y:S02]  /*0200*/  IADD3 R10, PT, PT, R12.reuse, 0x100, RZ ;  /* 0x000001000c0a7810 */ /* 0x040fe40007ffe0ff */
[----:B------:R-:W-:Y:S01]  /*0210*/  MOV R15, 0x437c0000 ;  /* 0x437c0000000f7802 */ /* 0x000fe20000000f00 */
[----:B------:R-:W-:Y:S01]  /*0220*/  FMUL R21, R9, UR8 ;  /* 0x0000000809157c20 */ /* 0x000fe20008400000 */
[----:B------:R-:W-:Y:S01]  /*0230*/  I2FP.F32.S32 R19, R10 ;  /* 0x0000000a00137245 */ /* 0x000fe20000201400 */
[C---:B------:R-:W-:Y:S01]  /*0240*/  VIADD R9, R12.reuse, 0x200 ;  /* 0x000002000c097836 */ /* 0x040fe20000000000 */
[----:B------:R-:W-:Y:S01]  /*0250*/  IADD3 R17, PT, PT, R12, 0x300, RZ ;  /* 0x000003000c117810 */ /* 0x000fe20007ffe0ff */
[-C--:B------:R-:W-:Y:S01]  /*0260*/  FFMA.SAT R10, R21, R8.reuse, 0.5 ;  /* 0x3f000000150a7423 */ /* 0x080fe20000002008 */
[----:B------:R-:W-:Y:S01]  /*0270*/  IADD3 R14, PT, PT, R14, 0x4, RZ ;  /* 0x000000040e0e7810 */ /* 0x000fe20007ffe0ff */
[----:B------:R-:W-:Y:S01]  /*0280*/  FMUL R19, R19, UR8 ;  /* 0x0000000813137c20 */ /* 0x000fe20008400000 */
[----:B------:R-:W-:Y:S01]  /*0290*/  I2FP.F32.S32 R9, R9 ;  /* 0x0000000900097245 */ /* 0x000fe20000201400 */
[----:B------:R-:W-:Y:S01]  /*02a0*/  FFMA.RM R11, R10, R15, 12582913 ;  /* 0x4b4000010a0b7423 */ /* 0x000fe2000000400f */
[----:B------:R-:W-:Y:S01]  /*02b0*/  I2FP.F32.S32 R22, R17 ;  /* 0x0000001100167245 */ /* 0x000fe20000201400 */
[----:B------:R-:W-:Y:S01]  /*02c0*/  FFMA.SAT R16, R19, R8, 0.5 ;  /* 0x3f00000013107423 */ /* 0x000fe20000002008 */
[----:B------:R-:W-:-:S02]  /*02d0*/  VIADD R12, R12, 0x400 ;  /* 0x000004000c0c7836 */ /* 0x000fc40000000000 */
[----:B------:R-:W-:Y:S01]  /*02e0*/  FADD R10, R11, -12583039 ;  /* 0xcb40007f0b0a7421 */ /* 0x000fe20000000000 */
[----:B------:R-:W-:Y:S01]  /*02f0*/  FMUL R17, R9, UR8 ;  /* 0x0000000809117c20 */ /* 0x000fe20008400000 */
[-C--:B------:R-:W-:Y:S01]  /*0300*/  FFMA.RM R9, R16, R15.reuse, 12582913 ;  /* 0x4b40000110097423 */ /* 0x080fe2000000400f */
[----:B------:R-:W-:Y:S02]  /*0310*/  IMAD.SHL.U32 R11, R11, 0x800000, RZ ;  /* 0x008000000b0b7824 */ /* 0x000fe400078e00ff */
[----:B------:R-:W-:Y:S01]  /*0320*/  FFMA R10, R21, 1.4426950216293334961, -R10 ;  /* 0x3fb8aa3b150a7823 */ /* 0x000fe2000000080a */
[----:B------:R-:W-:Y:S01]  /*0330*/  FFMA.SAT R20, R17, R8, 0.5 ;  /* 0x3f00000011147423 */ /* 0x000fe20000002008 */
[C---:B------:R-:W-:Y:S01]  /*0340*/  FADD R18, R9.reuse, -12583039 ;  /* 0xcb40007f09127421 */ /* 0x040fe20000000000 */
[----:B------:R-:W-:Y:S01]  /*0350*/  SHF.L.U32 R9, R9, 0x17, RZ ;  /* 0x0000001709097819 */ /* 0x000fe200000006ff */
[----:B------:R-:W-:Y:S01]  /*0360*/  FFMA R16, R21, 1.925963033500011079e-08, R10 ;  /* 0x32a5706015107823 */ /* 0x000fe2000000000a */
[----:B------:R-:W-:Y:S01]  /*0370*/  FMUL R21, R22, UR8 ;  /* 0x0000000816157c20 */ /* 0x000fe20008400000 */
[----:B------:R-:W-:Y:S01]  /*0380*/  FFMA R18, R19, 1.4426950216293334961, -R18 ;  /* 0x3fb8aa3b13127823 */ /* 0x000fe20000000812 */
[----:B------:R-:W-:-:S02]  /*0390*/  FFMA.RM R10, R20, R15, 12582913 ;  /* 0x4b400001140a7423 */ /* 0x000fc4000000400f */
[----:B------:R-:W-:Y:S01]  /*03a0*/  FFMA.SAT R20, R21, R8, 0.5 ;  /* 0x3f00000015147423 */ /* 0x000fe20000002008 */
[----:B------:R-:W0:Y:S01]  /*03b0*/  MUFU.EX2 R16, R16 ;  /* 0x0000001000107308 */ /* 0x000e220000000800 */
[----:B------:R-:W-:Y:S01]  /*03c0*/  FFMA R18, R19, 1.925963033500011079e-08, R18 ;  /* 0x32a5706013127823 */ /* 0x000fe20000000012 */
[----:B------:R-:W-:Y:S01]  /*03d0*/  FADD R8, R10, -12583039 ;  /* 0xcb40007f0a087421 */ /* 0x000fe20000000000 */
[----:B------:R-:W-:-:S03]  /*03e0*/  FFMA.RM R15, R20, R15, 12582913 ;  /* 0x4b400001140f7423 */ /* 0x000fc6000000400f */
[----:B------:R-:W-:Y:S01]  /*03f0*/  FFMA R8, R17, 1.4426950216293334961, -R8 ;  /* 0x3fb8aa3b11087823 */ /* 0x000fe20000000808 */
[C---:B------:R-:W-:Y:S01]  /*0400*/  FADD R20, R15.reuse, -12583039 ;  /* 0xcb40007f0f147421 */ /* 0x040fe20000000000 */
[----:B------:R-:W1:Y:S01]  /*0410*/  MUFU.EX2 R18, R18 ;  /* 0x0000001200127308 */ /* 0x000e620000000800 */
[----:B------:R-:W-:Y:S01]  /*0420*/  SHF.L.U32 R15, R15, 0x17, RZ ;  /* 0x000000170f0f7819 */ /* 0x000fe200000006ff */
[----:B------:R-:W-:Y:S01]  /*0430*/  FFMA R17, R17, 1.925963033500011079e-08, R8 ;  /* 0x32a5706011117823 */ /* 0x000fe20000000008 */
[----:B------:R-:W-:-:S04]  /*0440*/  FFMA R20, R21, 1.4426950216293334961, -R20 ;  /* 0x3fb8aa3b15147823 */ /* 0x000fc80000000814 */
[----:B------:R-:W-:Y:S01]  /*0450*/  FFMA R20, R21, 1.925963033500011079e-08, R20 ;  /* 0x32a5706015147823 */ /* 0x000fe20000000014 */
[----:B------:R-:W2:Y:S01]  /*0460*/  MUFU.EX2 R17, R17 ;  /* 0x0000001100117308 */ /* 0x000ea20000000800 */
[----:B0-----:R-:W-:Y:S01]  /*0470*/  FMUL R11, R11, R16 ;  /* 0x000000100b0b7220 */ /* 0x001fe20000400000 */
[----:B------:R-:W-:-:S03]  /*0480*/  IMAD.SHL.U32 R16, R10, 0x800000, RZ ;  /* 0x008000000a107824 */ /* 0x000fc600078e00ff */
[----:B------:R-:W-:-:S03]  /*0490*/  FFMA R8, -R11, UR9, R6 ;  /* 0x000000090b087c23 */ /* 0x000fc60008000106 */
[----:B------:R-:W0:Y:S01]  /*04a0*/  MUFU.EX2 R20, R20 ;  /* 0x0000001400147308 */ /* 0x000e220000000800 */
[----:B-1----:R-:W-:Y:S01]  /*04b0*/  FMUL R11, R9, R18 ;  /* 0x00000012090b7220 */ /* 0x002fe20000400000 */
[----:B------:R-:W-:-:S03]  /*04c0*/  IMAD.MOV.U32 R18, RZ, RZ, RZ ;  /* 0x000000ffff127224 */ /* 0x000fc600078e00ff */
[----:B------:R-:W-:-:S03]  /*04d0*/  FFMA R11, -R11, UR9, R6 ;  /* 0x000000090b0b7c23 */ /* 0x000fc60008000106 */
[----:B------:R-:W1:Y:S01]  /*04e0*/  F2F.F64.F32 R8, R8 ;  /* 0x0000000800087310 */ /* 0x000e620000201800 */
[----:B--2---:R-:W-:-:S04]  /*04f0*/  FMUL R17, R16, R17 ;  /* 0x0000001110117220 */ /* 0x004fc80000400000 */
[----:B------:R-:W-:-:S03]  /*0500*/  FFMA R17, -R17, UR9, R6 ;  /* 0x0000000911117c23 */ /* 0x000fc60008000106 */
[----:B------:R-:W2:Y:S01]  /*0510*/  F2F.F64.F32 R10, R11 ;  /* 0x0000000b000a7310 */ /* 0x000ea20000201800 */
[----:B0-----:R-:W-:Y:S01]  /*0520*/  FMUL R15, R15, R20 ;  /* 0x000000140f0f7220 */ /* 0x001fe20000400000 */
[----:B-1----:R-:W-:Y:S01]  /*0530*/  DSETP.MAX.AND P3, P4, RZ, R8, PT ;  /* 0x00000008ff00722a */ /* 0x002fe20003c6f000 */
[----:B------:R-:W-:Y:S01]  /*0540*/  IMAD.MOV.U32 R19, RZ, RZ, R8 ;  /* 0x000000ffff137224 */ /* 0x000fe200078e0008 */
[----:B------:R-:W-:Y:S01]  /*0550*/  MOV R20, R9 ;  /* 0x0000000900147202 */ /* 0x000fe20000000f00 */
[----:B------:R-:W-:Y:S01]  /*0560*/  FFMA R8, -R15, UR9, R6 ;  /* 0x000000090f087c23 */ /* 0x000fe20008000106 */
[----:B------:R-:W-:Y:S02]  /*0570*/  MOV R9, RZ ;  /* 0x000000ff00097202 */ /* 0x000fe40000000f00 */
[----:B------:R-:W0:Y:S01]  /*0580*/  F2F.F64.F32 R16, R17 ;  /* 0x0000001100107310 */ /* 0x000e220000201800 */
[----:B------:R-:W-:Y:S02]  /*0590*/  SEL R18, R18, R19, P3 ;  /* 0x0000001312127207 */ /* 0x000fe40001800000 */
[----:B------:R-:W-:Y:S01]  /*05a0*/  FSEL R19, R9, R20, P3 ;  /* 0x0000001409137208 */ /* 0x000fe20001800000 */
[----:B--2---:R-:W-:Y:S01]  /*05b0*/  DSETP.MAX.AND P1, P2, RZ, R10, PT ;  /* 0x0000000aff00722a */ /* 0x004fe20003a2f000 */
[----:B------:R-:W-:Y:S01]  /*05c0*/  IMAD.MOV.U32 R15, RZ, RZ, R10 ;  /* 0x000000ffff0f7224 */ /* 0x000fe200078e000a */
[----:B------:R-:W-:-:S02]  /*05d0*/  MOV R22, R11 ;  /* 0x0000000b00167202 */ /* 0x000fc40000000f00 */
[----:B------:R-:W-:Y:S01]  /*05e0*/  CS2R R10, SRZ ;  /* 0x00000000000a7805 */ /* 0x000fe2000001ff00 */
[----:B------:R-:W1:Y:S01]  /*05f0*/  F2F.F64.F32 R8, R8 ;  /* 0x0000000800087310 */ /* 0x000e620000201800 */
[----:B------:R-:W-:-:S04]  /*0600*/  @P4 LOP3.LUT R19, R20, 0x80000, RZ, 0xfc, !PT ;  /* 0x0008000014134812 */ /* 0x000fc800078efcff */
[----:B------:R-:W-:Y:S02]  /*0610*/  FSEL R11, R11, R22, P1 ;  /* 0x000000160b0b7208 */ /* 0x000fe40000800000 */
[----:B------:R-:W-:Y:S01]  /*0620*/  SEL R10, R10, R15, P1 ;  /* 0x0000000f0a0a7207 */ /* 0x000fe20000800000 */
[----:B0-----:R-:W-:Y:S01]  /*0630*/  DSETP.MAX.AND P3, P4, RZ, R16, PT ;  /* 0x00000010ff00722a */ /* 0x001fe20003c6f000 */
[----:B------:R0:W2:Y:S01]  /*0640*/  F2F.F32.F64 R18, R18 ;  /* 0x0000001200127310 */ /* 0x0000a20000301000 */
[----:B------:R-:W-:Y:S01]  /*0650*/  @P2 LOP3.LUT R11, R22, 0x80000, RZ, 0xfc, !PT ;  /* 0x00080000160b2812 */ /* 0x000fe200078efcff */
[----:B------:R-:W-:Y:S01]  /*0660*/  IMAD.MOV.U32 R21, RZ, RZ, R16 ;  /* 0x000000ffff157224 */ /* 0x000fe200078e0010 */
[----:B------:R-:W-:Y:S01]  /*0670*/  MOV R15, RZ ;  /* 0x000000ff000f7202 */ /* 0x000fe20000000f00 */
[----:B------:R-:W-:Y:S01]  /*0680*/  IMAD.MOV.U32 R16, RZ, RZ, RZ ;  /* 0x000000ffff107224 */ /* 0x000fe200078e00ff */
[----:B-1----:R-:W-:Y:S02]  /*0690*/  DSETP.MAX.AND P1, P2, RZ, R8, PT ;  /* 0x00000008ff00722a */ /* 0x002fe40003a2f000 */
[----:B------:R-:W-:Y:S01]  /*06a0*/  FSEL R15, R15, R17, P3 ;  /* 0x000000110f0f7208 */ /* 0x000fe20001800000 */
[----:B------:R-:W1:Y:S01]  /*06b0*/  F2F.F32.F64 R10, R10 ;  /* 0x0000000a000a7310 */ /* 0x000e620000301000 */
[----:B------:R-:W-:-:S02]  /*06c0*/  SEL R16, R16, R21, P3 ;  /* 0x0000001510107207 */ /* 0x000fc40001800000 */
[----:B0-----:R-:W-:Y:S01]  /*06d0*/  MOV R19, R8 ;  /* 0x0000000800137202 */ /* 0x001fe20000000f00 */
[----:B------:R-:W-:Y:S01]  /*06e0*/  IMAD.MOV.U32 R8, RZ, RZ, RZ ;  /* 0x000000ffff087224 */ /* 0x000fe200078e00ff */
[----:B------:R-:W-:-:S04]  /*06f0*/  @P4 LOP3.LUT R15, R17, 0x80000, RZ, 0xfc, !PT ;  /* 0x00080000110f4812 */ /* 0x000fc800078efcff */
[C---:B------:R-:W-:Y:S02]  /*0700*/  FSEL R21, R8.reuse, R9, P1 ;  /* 0x0000000908157208 */ /* 0x040fe40000800000 */
[----:B------:R-:W-:Y:S02]  /*0710*/  MOV R17, R15 ;  /* 0x0000000f00117202 */ /* 0x000fe40000000f00 */
[----:B------:R-:W-:Y:S02]  /*0720*/  @P2 LOP3.LUT R21, R9, 0x80000, RZ, 0xfc, !PT ;  /* 0x0008000009152812 */ /* 0x000fe400078efcff */
[----:B------:R-:W-:Y:S02]  /*0730*/  SEL R8, R8, R19, P1 ;  /* 0x0000001308087207 */ /* 0x000fe40000800000 */
[----:B------:R-:W0:Y:S01]  /*0740*/  F2F.F32.F64 R17, R16 ;  /* 0x0000001000117310 */ /* 0x000e220000301000 */
[----:B------:R-:W-:Y:S01]  /*0750*/  IMAD.MOV.U32 R9, RZ, RZ, R21 ;  /* 0x000000ffff097224 */ /* 0x000fe200078e0015 */
[----:B------:R-:W-:Y:S01]  /*0760*/  ISETP.NE.AND P1, PT, R14, RZ, PT ;  /* 0x000000ff0e00720c */ /* 0x000fe20003f25270 */
[C---:B------:R-:W-:Y:S01]  /*0770*/  IMAD.WIDE R20, R13.reuse, 0x4, R4 ;  /* 0x000000040d147825 */ /* 0x040fe200078e0204 */
[----:B------:R-:W-:-:S04]  /*0780*/  IADD3 R13, PT, PT, R13, 0x200, RZ ;  /* 0x000002000d0d7810 */ /* 0x000fc80007ffe0ff */
[----:B------:R-:W3:Y:S01]  /*0790*/  F2F.F32.F64 R9, R8 ;  /* 0x0000000800097310 */ /* 0x000ee20000301000 */
[----:B--2---:R2:W-:Y:S04]  /*07a0*/  STG.E desc[UR4][R20.64+-0x400], R18 ;  /* 0xfffc001214007986 */ /* 0x0045e8000c101904 */
[----:B-1----:R2:W-:Y:S04]  /*07b0*/  STG.E desc[UR4][R20.64+-0x200], R10 ;  /* 0xfffe000a14007986 */ /* 0x0025e8000c101904 */
[----:B0-----:R2:W-:Y:S04]  /*07c0*/  STG.E desc[UR4][R20.64], R17 ;  /* 0x0000001114007986 */ /* 0x0015e8000c101904 */
[----:B---3--:R2:W-:Y:S01]  /*07d0*/  STG.E desc[UR4][R20.64+0x200], R9 ;  /* 0x0002000914007986 */ /* 0x0085e2000c101904 */
[----:B------:R-:W-:Y:S05]  /*07e0*/  @P1 BRA `(.L_x_62) ;  /* 0xfffffff8007c1947 */ /* 0x000fea000383ffff */
.L_x_61:
[----:B------:R-:W-:Y:S05]  /*07f0*/  @!P0 EXIT ;  /* 0x000000000000894d */ /* 0x000fea0003800000 */
[----:B------:R-:W1:Y:S01]  /*0800*/  LDC R6, c[0x0][0x384] ;  /* 0x0000e100ff067b82 */ /* 0x000e620000000800 */
[----:B------:R-:W-:Y:S01]  /*0810*/  IADD3 R0, PT, PT, -R0, RZ, RZ ;  /* 0x000000ff00007210 */ /* 0x000fe20007ffe1ff */
[----:B------:R-:W3:Y:S06]  /*0820*/  LDCU.64 UR8, c[0x0][0x388] ;  /* 0x00007100ff0877ac */ /* 0x000eec0008000a00 */
[----:B--2---:R-:W2:Y:S08]  /*0830*/  LDC R10, c[0x0][0x3a0] ;  /* 0x0000e800ff0a7b82 */ /* 0x004eb00000000800 */
[----:B------:R-:W4:Y:S08]  /*0840*/  LDC.64 R8, c[0x0][0x398] ;  /* 0x0000e600ff087b82 */ /* 0x000f300000000a00 */
[----:B------:R-:W5:Y:S01]  /*0850*/  LDC R4, c[0x0][0x390] ;  /* 0x0000e400ff047b82 */ /* 0x000f620000000800 */
[----:B-1----:R-:W-:Y:S01]  /*0860*/  IMAD R5, R6, UR6, R7 ;  /* 0x0000000606057c24 */ /* 0x002fe2000f8e0207 */
[----:B0-----:R-:W-:-:S04]  /*0870*/  LEA R7, R7, R2, 0x7 ;  /* 0x0000000207077211 */ /* 0x001fc800078e38ff */
[----:B--2---:R-:W-:-:S05]  /*0880*/  LEA R5, R5, R10, 0x7 ;  /* 0x0000000a05057211 */ /* 0x004fca00078e38ff */
[----:B------:R-:W-:Y:S02]  /*0890*/  IMAD.IADD R5, R2, 0x1, R5 ;  /* 0x0000000102057824 */ /* 0x000fe400078e0205 */
[----:B----4-:R-:W-:-:S04]  /*08a0*/  IMAD.WIDE R2, R3, 0x4, R8 ;  /* 0x0000000403027825 */ /* 0x010fc800078e0208 */
[----:B---3--:R-:W-:-:S07]  /*08b0*/  IMAD.SHL.U32 R5, R5, 0x2, RZ ;  /* 0x0000000205057824 */ /* 0x008fce00078e00ff */
.L_x_63:
[C---:B------:R-:W-:Y:S01]  /*08c0*/  IADD3 R6, PT, PT, R5.reuse, -0x800, RZ ;  /* 0xfffff80005067810 */ /* 0x040fe20007ffe0ff */
[----:B0-----:R-:W-:Y:S02]  /*08d0*/  HFMA2 R9, -RZ, RZ, 0.96630859375, -0.0022525787353515625 ;  /* 0x3bbb989dff097431 */ /* 0x001fe400000001ff */
[----:B------:R-:W-:Y:S01]  /*08e0*/  IMAD.MOV.U32 R11, RZ, RZ, 0x437c0000 ;  /* 0x437c0000ff0b7424 */ /* 0x000fe200078e00ff */
[----:B------:R-:W-:Y:S02]  /*08f0*/  MOV R10, RZ ;  /* 0x000000ff000a7202 */ /* 0x000fe40000000f00 */
[----:B------:R-:W-:Y:S02]  /*0900*/  I2FP.F32.S32 R6, R6 ;  /* 0x0000000600067245 */ /* 0x000fe40000201400 */
[----:B------:R-:W-:Y:S02]  /*0910*/  IADD3 R0, PT, PT, R0, 0x1, RZ ;  /* 0x0000000100007810 */ /* 0x000fe40007ffe0ff */
[----:B------:R-:W-:Y:S01]  /*0920*/  IADD3 R5, PT, PT, R5, 0x100, RZ ;  /* 0x0000010005057810 */ /* 0x000fe20007ffe0ff */
        /* <DEDUP_REMOVED lines=9> */
[----:B-----5:R-:W-:-:S06]  /*09c0*/  FFMA R9, -R9, UR9, R4 ;  /* 0x0000000909097c23 */ /* 0x020fcc0008000104 */
[----:B------:R-:W0:Y:S02]  /*09d0*/  F2F.F64.F32 R8, R9 ;  /* 0x0000000900087310 */ /* 0x000e240000201800 */
[----:B0-----:R-:W-:Y:S01]  /*09e0*/  DSETP.MAX.AND P0, P1, RZ, R8, PT ;  /* 0x00000008ff00722a */ /* 0x001fe2000390f000 */
[----:B------:R-:W-:-:S05]  /*09f0*/  IMAD.MOV.U32 R11, RZ, RZ, R9 ;  /* 0x000000ffff0b7224 */ /* 0x000fca00078e0009 */
[C---:B------:R-:W-:Y:S02]  /*0a00*/  FSEL R13, R10.reuse, R11, P0 ;  /* 0x0000000b0a0d7208 */ /* 0x040fe40000000000 */
[----:B------:R-:W-:Y:S01]  /*0a10*/  SEL R10, R10, R8, P0 ;  /* 0x000000080a0a7207 */ /* 0x000fe20000000000 */
[----:B------:R-:W-:Y:S01]  /*0a20*/  IMAD.WIDE R8, R7, 0x4, R2 ;  /* 0x0000000407087825 */ /* 0x000fe200078e0202 */
[----:B------:R-:W-:-:S03]  /*0a30*/  ISETP.NE.AND P0, PT, R0, RZ, PT ;  /* 0x000000ff0000720c */ /* 0x000fc60003f05270 */
[----:B------:R-:W-:Y:S01]  /*0a40*/  VIADD R7, R7, 0x80 ;  /* 0x0000008007077836 */ /* 0x000fe20000000000 */
[----:B------:R-:W-:-:S04]  /*0a50*/  @P1 LOP3.LUT R13, R11, 0x80000, RZ, 0xfc, !PT ;  /* 0x000800000b0d1812 */ /* 0x000fc800078efcff */
[----:B------:R-:W-:-:S06]  /*0a60*/  MOV R11, R13 ;  /* 0x0000000d000b7202 */ /* 0x000fcc0000000f00 */
[----:B------:R-:W0:Y:S02]  /*0a70*/  F2F.F32.F64 R11, R10 ;  /* 0x0000000a000b7310 */ /* 0x000e240000301000 */
[----:B0-----:R0:W-:Y:S01]  /*0a80*/  STG.E desc[UR4][R8.64], R11 ;  /* 0x0000000b08007986 */ /* 0x0011e2000c101904 */
[----:B------:R-:W-:Y:S05]  /*0a90*/  @P0 BRA `(.L_x_63) ;  /* 0xfffffffc00880947 */ /* 0x000fea000383ffff */
[----:B------:R-:W-:Y:S05]  /*0aa0*/  EXIT ;  /* 0x000000000000794d */ /* 0x000fea0003800000 */
.L_x_60:
[----:B------:R-:W-:-:S13]  /*0ab0*/  ISETP.GE.AND P0, PT, R11, 0x1, PT ;  /* 0x000000010b00780c */ /* 0x000fda0003f06270 */
[----:B------:R-:W-:Y:S05]  /*0ac0*/  @!P0 EXIT ;  /* 0x000000000000894d */ /* 0x000fea0003800000 */
[----:B------:R-:W0:Y:S01]  /*0ad0*/  S2R R9, SR_TID.X ;  /* 0x0000000000097919 */ /* 0x000e220000002100 */
[C---:B------:R-:W-:Y:S01]  /*0ae0*/  ISETP.GE.U32.AND P0, PT, R11.reuse, 0x4, PT ;  /* 0x000000040b00780c */ /* 0x040fe20003f06070 */
[----:B------:R-:W-:Y:S01]  /*0af0*/  HFMA2 R8, -RZ, RZ, 0, 0 ;  /* 0x00000000ff087431 */ /* 0x000fe200000001ff */
[----:B------:R-:W-:-:S11]  /*0b00*/  LOP3.LUT R2, R11, 0x3, RZ, 0xc0, !PT ;  /* 0x000000030b027812 */ /* 0x000fd600078ec0ff */
[----:B------:R-:W-:Y:S05]  /*0b10*/  @!P0 BRA `(.L_x_64) ;  /* 0x0000000800248947 */ /* 0x000fea0003800000 */
[----:B------:R-:W1:Y:S01]  /*0b20*/  LDC R7, c[0x0][0x3a0] ;  /* 0x0000e800ff077b82 */ /* 0x000e620000000800 */
[C---:B------:R-:W-:Y:S01]  /*0b30*/  IMAD R6, R11.reuse, UR6, RZ ;  /* 0x000000060b067c24 */ /* 0x040fe2000f8e02ff */
[----:B------:R-:W-:Y:S01]  /*0b40*/  LOP3.LUT R8, R11, 0x7ffffffc, RZ, 0xc0, !PT ;  /* 0x7ffffffc0b087812 */ /* 0x000fe200078ec0ff */
[----:B0-----:R-:W-:Y:S01]  /*0b50*/  VIADD R11, R9, 0x100 ;  /* 0x00000100090b7836 */ /* 0x001fe20000000000 */
[----:B------:R-:W-:Y:S01]  /*0b60*/  MOV R13, R9 ;  /* 0x00000009000d7202 */ /* 0x000fe20000000f00 */
[----:B------:R-:W0:Y:S01]  /*0b70*/  LDCU.64 UR8, c[0x0][0x388] ;  /* 0x00007100ff0877ac */ /* 0x000e220008000a00 */
[----:B------:R-:W-:Y:S02]  /*0b80*/  IADD3 R16, PT, PT, -R8, RZ, RZ ;  /* 0x000000ff08107210 */ /* 0x000fe40007ffe1ff */
[----:B------:R-:W2:Y:S08]  /*0b90*/  LDC.64 R4, c[0x0][0x398] ;  /* 0x0000e600ff047b82 */ /* 0x000eb00000000a00 */
[----:B------:R-:W3:Y:S01]  /*0ba0*/  LDC R10, c[0x0][0x390] ;  /* 0x0000e400ff0a7b82 */ /* 0x000ee20000000800 */
[----:B-1----:R-:W-:-:S05]  /*0bb0*/  IMAD R6, R6, 0x80, R7 ;  /* 0x0000008006067824 */ /* 0x002fca00078e0207 */
[----:B------:R-:W-:Y:S01]  /*0bc0*/  IADD3 R6, PT, PT, R9, R6, RZ ;  /* 0x0000000609067210 */ /* 0x000fe20007ffe0ff */
[----:B--2---:R-:W-:-:S04]  /*0bd0*/  IMAD.WIDE R4, R3, 0x4, R4 ;  /* 0x0000000403047825 */ /* 0x004fc800078e0204 */
[----:B------:R-:W-:Y:S01]  /*0be0*/  IMAD.SHL.U32 R12, R6, 0x2, RZ ;  /* 0x00000002060c7824 */ /* 0x000fe200078e00ff */
[----:B------:R-:W-:-:S04]  /*0bf0*/  IADD3 R4, P0, PT, R4, 0x400, RZ ;  /* 0x0000040004047810 */ /* 0x000fc80007f1e0ff */
[----:B0--3--:R-:W-:-:S09]  /*0c00*/  IADD3.X R5, PT, PT, RZ, R5, RZ, P0, !PT ;  /* 0x00000005ff057210 */ /* 0x009fd200007fe4ff */
.L_x_73:
[C---:B0123--:R-:W-:Y:S01]  /*0c10*/  IADD3 R7, PT, PT, R11.reuse, -0x100, RZ ;  /* 0xffffff000b077810 */ /* 0x04ffe20007ffe0ff */
[C---:B------:R-:W-:Y:S01]  /*0c20*/  VIADD R17, R11.reuse, 0x80 ;  /* 0x000000800b117836 */ /* 0x040fe20000000000 */
[----:B------:R-:W-:Y:S01]  /*0c30*/  IADD3 R15, PT, PT, R11, -0x80, RZ ;  /* 0xffffff800b0f7810 */ /* 0x000fe20007ffe0ff */
[----:B------:R-:W-:Y:S01]  /*0c40*/  BSSY.RECONVERGENT B0, `(.L_x_65) ;  /* 0x0000021000007945 */ /* 0x000fe20003800200 */
[-C--:B------:R-:W-:Y:S01]  /*0c50*/  ISETP.GE.AND P4, PT, R7, R0.reuse, PT ;  /* 0x000000000700720c */ /* 0x080fe20003f86270 */
[----:B------:R-:W-:Y:S01]  /*0c60*/  IMAD.WIDE R6, R13, 0x4, R4 ;  /* 0x000000040d067825 */ /* 0x000fe200078e0204 */
[----:B------:R-:W-:Y:S02]  /*0c70*/  IADD3 R16, PT, PT, R16, 0x4, RZ ;  /* 0x0000000410107810 */ /* 0x000fe40007ffe0ff */
[-C--:B------:R-:W-:Y:S02]  /*0c80*/  ISETP.GE.AND P0, PT, R15, R0.reuse, PT ;  /* 0x000000000f00720c */ /* 0x080fe40003f06270 */
[----:B------:R-:W-:-:S02]  /*0c90*/  ISETP.GE.AND P1, PT, R17, R0, PT ;  /* 0x000000001100720c */ /* 0x000fc40003f26270 */
[----:B------:R-:W-:Y:S02]  /*0ca0*/  ISETP.GE.AND P2, PT, R11, R0, PT ;  /* 0x000000000b00720c */ /* 0x000fe40003f46270 */
[----:B------:R-:W-:-:S03]  /*0cb0*/  ISETP.NE.AND P3, PT, R16, RZ, PT ;  /* 0x000000ff1000720c */ /* 0x000fc60003f65270 */
[----:B------:R-:W-:Y:S10]  /*0cc0*/  @P4 BRA `(.L_x_66) ;  /* 0x0000000000604947 */ /* 0x000ff40003800000 */
[----:B------:R-:W-:Y:S01]  /*0cd0*/  IADD3 R14, PT, PT, R12, -0x800, RZ ;  /* 0xfffff8000c0e7810 */ /* 0x000fe20007ffe0ff */
[----:B------:R-:W-:Y:S01]  /*0ce0*/  IMAD.MOV.U32 R15, RZ, RZ, 0x3bbb989d ;  /* 0x3bbb989dff0f7424 */ /* 0x000fe200078e00ff */
[----:B------:R-:W-:Y:S01]  /*0cf0*/  MOV R18, 0x437c0000 ;  /* 0x437c000000127802 */ /* 0x000fe20000000f00 */
        /* <DEDUP_REMOVED lines=11> */
[----:B------:R-:W-:-:S04]  /*0db0*/  FFMA R18, -R15, UR9, R10 ;  /* 0x000000090f127c23 */ /* 0x000fc8000800010a */
[----:B------:R-:W0:Y:S02]  /*0dc0*/  F2F.F64.F32 R14, R18 ;  /* 0x00000012000e7310 */ /* 0x000e240000201800 */
[----:B0-----:R-:W-:Y:S01]  /*0dd0*/  DSETP.MAX.AND P4, P5, RZ, R14, PT ;  /* 0x0000000eff00722a */ /* 0x001fe20003d8f000 */
[----:B------:R-:W-:-:S05]  /*0de0*/  MOV R20, R15 ;  /* 0x0000000f00147202 */ /* 0x000fca0000000f00 */
[C---:B------:R-:W-:Y:S02]  /*0df0*/  FSEL R21, R19.reuse, R20, P4 ;  /* 0x0000001413157208 */ /* 0x040fe40002000000 */
[----:B------:R-:W-:-:S06]  /*0e00*/  SEL R14, R19, R14, P4 ;  /* 0x0000000e130e7207 */ /* 0x000fcc0002000000 */
[----:B------:R-:W-:-:S04]  /*0e10*/  @P5 LOP3.LUT R21, R20, 0x80000, RZ, 0xfc, !PT ;  /* 0x0008000014155812 */ /* 0x000fc800078efcff */
[----:B------:R-:W-:-:S06]  /*0e20*/  MOV R15, R21 ;  /* 0x00000015000f7202 */ /* 0x000fcc0000000f00 */
[----:B------:R-:W0:Y:S02]  /*0e30*/  F2F.F32.F64 R15, R14 ;  /* 0x0000000e000f7310 */ /* 0x000e240000301000 */
[----:B0-----:R0:W-:Y:S02]  /*0e40*/  STG.E desc[UR4][R6.64+-0x400], R15 ;  /* 0xfffc000f06007986 */ /* 0x0011e4000c101904 */
.L_x_66:
[----:B------:R-:W-:Y:S05]  /*0e50*/  BSYNC.RECONVERGENT B0 ;  /* 0x0000000000007941 */ /* 0x000fea0003800200 */
.L_x_65:
[----:B------:R-:W-:Y:S04]  /*0e60*/  BSSY.RECONVERGENT B0, `(.L_x_67) ;  /* 0x000001a000007945 */ /* 0x000fe80003800200 */
[----:B------:R-:W-:Y:S05]  /*0e70*/  @P0 BRA `(.L_x_68) ;  /* 0x0000000000600947 */ /* 0x000fea0003800000 */
[----:B------:R-:W-:Y:S02]  /*0e80*/  VIADD R14, R12, 0xfffff900 ;  /* 0xfffff9000c0e7836 */ /* 0x000fe40000000000 */
[----:B0-----:R-:W-:Y:S01]  /*0e90*/  HFMA2 R15, -RZ, RZ, 0.96630859375, -0.0022525787353515625 ;  /* 0x3bbb989dff0f7431 */ /* 0x001fe200000001ff */
[----:B------:R-:W-:Y:S02]  /*0ea0*/  MOV R18, 0x437c0000 ;  /* 0x437c000000127802 */ /* 0x000fe40000000f00 */
        /* <DEDUP_REMOVED lines=21> */
.L_x_68:
[----:B------:R-:W-:Y:S05]  /*1000*/  BSYNC.RECONVERGENT B0 ;  /* 0x0000000000007941 */ /* 0x000fea0003800200 */
.L_x_67:
[----:B------:R-:W-:Y:S04]  /*1010*/  BSSY.RECONVERGENT B0, `(.L_x_69) ;  /* 0x000001a000007945 */ /* 0x000fe80003800200 */
[----:B------:R-:W-:Y:S05]  /*1020*/  @P2 BRA `(.L_x_70) ;  /* 0x0000000000602947 */ /* 0x000fea0003800000 */
[----:B------:R-:W-:Y:S01]  /*1030*/  IADD3 R14, PT, PT, R12, -0x600, RZ ;  /* 0xfffffa000c0e7810 */ /* 0x000fe20007ffe0ff */
[----:B01----:R-:W-:Y:S02]  /*1040*/  HFMA2 R15, -RZ, RZ, 0.96630859375, -0.0022525787353515625 ;  /* 0x3bbb989dff0f7431 */ /* 0x003fe400000001ff */
        /* <DEDUP_REMOVED lines=22> */
.L_x_70:
[----:B------:R-:W-:Y:S05]  /*11b0*/  BSYNC.RECONVERGENT B0 ;  /* 0x0000000000007941 */ /* 0x000fea0003800200 */
.L_x_69:
[----:B------:R-:W-:Y:S04]  /*11c0*/  BSSY.RECONVERGENT B0, `(.L_x_71) ;  /* 0x000001a000007945 */ /* 0x000fe80003800200 */
[----:B------:R-:W-:Y:S05]  /*11d0*/  @P1 BRA `(.L_x_72) ;  /* 0x0000000000601947 */ /* 0x000fea0003800000 */
[----:B------:R-:W-:Y:S01]  /*11e0*/  IADD3 R14, PT, PT, R12, -0x500, RZ ;  /* 0xfffffb000c0e7810 */ /* 0x000fe20007ffe0ff */
[----:B------:R-:W-:Y:S02]  /*11f0*/  HFMA2 R18, -RZ, RZ, 3.7421875, 0 ;  /* 0x437c0000ff127431 */ /* 0x000fe400000001ff */
[----:B012---:R-:W-:Y:S01]  /*1200*/  IMAD.MOV.U32 R15, RZ, RZ, 0x3bbb989d ;  /* 0x3bbb989dff0f7424 */ /* 0x007fe200078e00ff */
[----:B------:R-:W-:Y:S01]  /*1210*/  I2FP.F32.S32 R14, R14 ;  /* 0x0000000e000e7245 */ /* 0x000fe20000201400 */
[----:B------:R-:W-:-:S04]  /*1220*/  IMAD.MOV.U32 R19, RZ, RZ, RZ ;  /* 0x000000ffff137224 */ /* 0x000fc800078e00ff */
        /* <DEDUP_REMOVED lines=19> */
.L_x_72:
[----:B------:R-:W-:Y:S05]  /*1360*/  BSYNC.RECONVERGENT B0 ;  /* 0x0000000000007941 */ /* 0x000fea0003800200 */
.L_x_71:
[----:B------:R-:W-:Y:S01]  /*1370*/  VIADD R11, R11, 0x200 ;  /* 0x000002000b0b7836 */ /* 0x000fe20000000000 */
[----:B------:R-:W-:Y:S02]  /*1380*/  IADD3 R12, PT, PT, R12, 0x400, RZ ;  /* 0x000004000c0c7810 */ /* 0x000fe40007ffe0ff */
[----:B------:R-:W-:Y:S01]  /*1390*/  IADD3 R13, PT, PT, R13, 0x200, RZ ;  /* 0x000002000d0d7810 */ /* 0x000fe20007ffe0ff */
[----:B------:R-:W-:Y:S06]  /*13a0*/  @P3 BRA `(.L_x_73) ;  /* 0xfffffff800183947 */ /* 0x000fec000383ffff */
.L_x_64:
[----:B------:R-:W-:-:S13]  /*13b0*/  ISETP.NE.AND P0, PT, R2, RZ, PT ;  /* 0x000000ff0200720c */ /* 0x000fda0003f05270 */
[----:B------:R-:W-:Y:S05]  /*13c0*/  @!P0 EXIT ;  /* 0x000000000000894d */ /* 0x000fea0003800000 */
[----:B0123--:R-:W0:Y:S01]  /*13d0*/  LDC R7, c[0x0][0x384] ;  /* 0x0000e100ff077b82 */ /* 0x00fe220000000800 */
[----:B------:R-:W1:Y:S07]  /*13e0*/  LDCU.64 UR8, c[0x0][0x388] ;  /* 0x00007100ff0877ac */ /* 0x000e6e0008000a00 */
[----:B------:R-:W2:Y:S08]  /*13f0*/  LDC R10, c[0x0][0x3a0] ;  /* 0x0000e800ff0a7b82 */ /* 0x000eb00000000800 */
[----:B------:R-:W3:Y:S08]  /*1400*/  LDC.64 R4, c[0x0][0x398] ;  /* 0x0000e600ff047b82 */ /* 0x000ef00000000a00 */
[----:B------:R-:W4:Y:S01]  /*1410*/  LDC R6, c[0x0][0x390] ;  /* 0x0000e400ff067b82 */ /* 0x000f220000000800 */
[----:B0-----:R-:W-:-:S04]  /*1420*/  IMAD R7, R7, UR6, R8 ;  /* 0x0000000607077c24 */ /* 0x001fc8000f8e0208 */
[----:B--2---:R-:W-:-:S05]  /*1430*/  IMAD R10, R7, 0x80, R10 ;  /* 0x00000080070a7824 */ /* 0x004fca00078e020a */
[----:B------:R-:W-:Y:S02]  /*1440*/  IADD3 R10, PT, PT, R9, R10, RZ ;  /* 0x0000000a090a7210 */ /* 0x000fe40007ffe0ff */
[----:B------:R-:W-:Y:S01]  /*1450*/  LEA R9, R8, R9, 0x7 ;  /* 0x0000000908097211 */ /* 0x000fe200078e38ff */
[----:B---3--:R-:W-:-:S04]  /*1460*/  IMAD.WIDE R4, R3, 0x4, R4 ;  /* 0x0000000403047825 */ /* 0x008fc800078e0204 */
[----:B------:R-:W-:Y:S01]  /*1470*/  IMAD.MOV R3, RZ, RZ, -R2 ;  /* 0x000000ffff037224 */ /* 0x000fe200078e0a02 */
[----:B-1----:R-:W-:-:S07]  /*1480*/  SHF.L.U32 R2, R10, 0x1, RZ ;  /* 0x000000010a027819 */ /* 0x002fce00000006ff */
.L_x_76:
[----:B------:R-:W-:Y:S01]  /*1490*/  ISETP.GE.AND P0, PT, R9, R0, PT ;  /* 0x000000000900720c */ /* 0x000fe20003f06270 */
[----:B------:R-:W-:Y:S01]  /*14a0*/  BSSY.RECONVERGENT B0, `(.L_x_74) ;  /* 0x000001d000007945 */ /* 0x000fe20003800200 */
[----:B------:R-:W-:-:S04]  /*14b0*/  IADD3 R3, PT, PT, R3, 0x1, RZ ;  /* 0x0000000103037810 */ /* 0x000fc80007ffe0ff */
[----:B------:R-:W-:-:S07]  /*14c0*/  ISETP.NE.AND P1, PT, R3, RZ, PT ;  /* 0x000000ff0300720c */ /* 0x000fce0003f25270 */
[----:B0-----:R-:W-:Y:S06]  /*14d0*/  @P0 BRA `(.L_x_75) ;  /* 0x0000000000640947 */ /* 0x001fec0003800000 */
[----:B------:R-:W-:Y:S02]  /*14e0*/  VIADD R7, R2, 0xfffff800 ;  /* 0xfffff80002077836 */ /* 0x000fe40000000000 */
[----:B------:R-:W-:Y:S01]  /*14f0*/  HFMA2 R8, -RZ, RZ, 0.96630859375, -0.0022525787353515625 ;  /* 0x3bbb989dff087431 */ /* 0x000fe200000001ff */
        /* <DEDUP_REMOVED lines=9> */
[----:B------:R-:W-:-:S06]  /*1590*/  FFMA R7, R7, 1.925963033500011079e-08, R10 ;  /* 0x32a5706007077823 */ /* 0x000fcc000000000a */
[----:B------:R-:W0:Y:S02]  /*15a0*/  MUFU.EX2 R7, R7 ;  /* 0x0000000700077308 */ /* 0x000e240000000800 */
[----:B0-----:R-:W-:-:S04]  /*15b0*/  FMUL R11, R8, R7 ;  /* 0x00000007080b7220 */ /* 0x001fc80000400000 */
[----:B----4-:R-:W-:-:S04]  /*15c0*/  FFMA R8, -R11, UR9, R6 ;  /* 0x000000090b087c23 */ /* 0x010fc80008000106 */
[----:B------:R-:W0:Y:S02]  /*15d0*/  F2F.F64.F32 R10, R8 ;  /* 0x00000008000a7310 */ /* 0x000e240000201800 */
[----:B0-----:R-:W-:Y:S01]  /*15e0*/  DSETP.MAX.AND P0, P2, RZ, R10, PT ;  /* 0x0000000aff00722a */ /* 0x001fe20003a0f000 */
[----:B------:R-:W-:-:S05]  /*15f0*/  MOV R13, R11 ;  /* 0x0000000b000d7202 */ /* 0x000fca0000000f00 */
[C---:B------:R-:W-:Y:S02]  /*1600*/  FSEL R15, R12.reuse, R13, P0 ;  /* 0x0000000d0c0f7208 */ /* 0x040fe40000000000 */
[----:B------:R-:W-:-:S06]  /*1610*/  SEL R10, R12, R10, P0 ;  /* 0x0000000a0c0a7207 */ /* 0x000fcc0000000000 */
[----:B------:R-:W-:Y:S01]  /*1620*/  @P2 LOP3.LUT R15, R13, 0x80000, RZ, 0xfc, !PT ;  /* 0x000800000d0f2812 */ /* 0x000fe200078efcff */
[----:B------:R-:W-:-:S04]  /*1630*/  IMAD.WIDE R12, R9, 0x4, R4 ;  /* 0x00000004090c7825 */ /* 0x000fc800078e0204 */
[----:B------:R-:W-:-:S06]  /*1640*/  IMAD.MOV.U32 R11, RZ, RZ, R15 ;  /* 0x000000ffff0b7224 */ /* 0x000fcc00078e000f */
[----:B------:R-:W0:Y:S02]  /*1650*/  F2F.F32.F64 R11, R10 ;  /* 0x0000000a000b7310 */ /* 0x000e240000301000 */
[----:B0-----:R0:W-:Y:S02]  /*1660*/  STG.E desc[UR4][R12.64], R11 ;  /* 0x0000000b0c007986 */ /* 0x0011e4000c101904 */
.L_x_75:
[----:B------:R-:W-:Y:S05]  /*1670*/  BSYNC.RECONVERGENT B0 ;  /* 0x0000000000007941 */ /* 0x000fea0003800200 */
.L_x_74:
[----:B------:R-:W-:Y:S05]  /*1680*/  @!P1 EXIT ;  /* 0x000000000000994d */ /* 0x000fea0003800000 */
[----:B------:R-:W-:Y:S02]  /*1690*/  IADD3 R9, PT, PT, R9, 0x80, RZ ;  /* 0x0000008009097810 */ /* 0x000fe40007ffe0ff */
[----:B------:R-:W-:Y:S01]  /*16a0*/  IADD3 R2, PT, PT, R2, 0x100, RZ ;  /* 0x0000010002027810 */ /* 0x000fe20007ffe0ff */
[----:B------:R-:W-:Y:S06]  /*16b0*/  BRA `(.L_x_76) ;  /* 0xfffffffc00747947 */ /* 0x000fec000383ffff */
.L_x_77:
        /* <DEDUP_REMOVED lines=12> */
.L_x_128:


//--------------------- .text._ZN3cub18CUB_300001_SM_10006detail9transform16transform_kernelINS2_10policy_hubILb1EN4cuda3std3__45tupleIJN6thrust24THRUST_300001_SM_1000_NS17counting_iteratorIiNSA_11use_defaultESC_SC_EEEEEE10policy1000El16computeFinalCallNSA_6detail15normal_iteratorINSA_10device_ptrIfEEEEJSD_EEEvT0_iT1_T2_DpNS2_10kernel_argIT3_EE --------------------------
	.section	.text._ZN3cub18CUB_300001_SM_10006detail9transform16transform_kernelINS2_10policy_hubILb1EN4cuda3std3__45tupleIJN6thrust24THRUST_300001_SM_1000_NS17counting_iteratorIiNSA_11use_defaultESC_SC_EEEEEE10policy1000El16computeFinalCallNSA_6detail15normal_iteratorINSA_10device_ptrIfEEEEJSD_EEEvT0_iT1_T2_DpNS2_10kernel_argIT3_EE,"ax",@progbits
	.align	128
        .global         _ZN3cub18CUB_300001_SM_10006detail9transform16transform_kernelINS2_10policy_hubILb1EN4cuda3std3__45tupleIJN6thrust24THRUST_300001_SM_1000_NS17counting_iteratorIiNSA_11use_defaultESC_SC_EEEEEE10policy1000El16computeFinalCallNSA_6detail15normal_iteratorINSA_10device_ptrIfEEEEJSD_EEEvT0_iT1_T2_DpNS2_10kernel_argIT3_EE
        .type           _ZN3cub18CUB_300001_SM_10006detail9transform16transform_kernelINS2_10policy_hubILb1EN4cuda3std3__45tupleIJN6thrust24THRUST_300001_SM_1000_NS17counting_iteratorIiNSA_11use_defaultESC_SC_EEEEEE10policy1000El16computeFinalCallNSA_6detail15normal_iteratorINSA_10device_ptrIfEEEEJSD_EEEvT0_iT1_T2_DpNS2_10kernel_argIT3_EE,@function
        .size           _ZN3cub18CUB_300001_SM_10006detail9transform16transform_kernelINS2_10policy_hubILb1EN4cuda3std3__45tupleIJN6thrust24THRUST_300001_SM_1000_NS17counting_iteratorIiNSA_11use_defaultESC_SC_EEEEEE10policy1000El16computeFinalCallNSA_6detail15normal_iteratorINSA_10device_ptrIfEEEEJSD_EEEvT0_iT1_T2_DpNS2_10kernel_argIT3_EE,(.L_x_129 - _ZN3cub18CUB_300001_SM_10006detail9transform16transform_kernelINS2_10policy_hubILb1EN4cuda3std3__45tupleIJN6thrust24THRUST_300001_SM_1000_NS17counting_iteratorIiNSA_11use_defaultESC_SC_EEEEEE10policy1000El16computeFinalCallNSA_6detail15normal_iteratorINSA_10device_ptrIfEEEEJSD_EEEvT0_iT1_T2_DpNS2_10kernel_argIT3_EE)
        .other          _ZN3cub18CUB_300001_SM_10006detail9transform16transform_kernelINS2_10policy_hubILb1EN4cuda3std3__45tupleIJN6thrust24THRUST_300001_SM_1000_NS17counting_iteratorIiNSA_11use_defaultESC_SC_EEEEEE10policy1000El16computeFinalCallNSA_6detail15normal_iteratorINSA_10device_ptrIfEEEEJSD_EEEvT0_iT1_T2_DpNS2_10kernel_argIT3_EE,@"STO_CUDA_ENTRY STV_DEFAULT"
_ZN3cub18CUB_300001_SM_10006detail9transform16transform_kernelINS2_10policy_hubILb1EN4cuda3std3__45tupleIJN6thrust24THRUST_300001_SM_1000_NS17counting_iteratorIiNSA_11use_defaultESC_SC_EEEEEE10policy1000El16computeFinalCallNSA_6detail15normal_iteratorINSA_10device_ptrIfEEEEJSD_EEEvT0_iT1_T2_DpNS2_10kernel_argIT3_EE:
.text._ZN3cub18CUB_300001_SM_10006detail9transform16transform_kernelINS2_10policy_hubILb1EN4cuda3std3__45tupleIJN6thrust24THRUST_300001_SM_1000_NS17counting_iteratorIiNSA_11use_defaultESC_SC_EEEEEE10policy1000El16computeFinalCallNSA_6detail15normal_iteratorINSA_10device_ptrIfEEEEJSD_EEEvT0_iT1_T2_DpNS2_10kernel_argIT3_EE:
        /* <DEDUP_REMOVED lines=63> */
[----:B0-----:R-:W-:-:S04]  /*03f0*/  FFMA R18, R18, R14, -R15 ;  /* 0x0000000e12127223 */ /* 0x001fc8000000080f */
        /* <DEDUP_REMOVED lines=9> */
.L_x_81:
[----:B------:R-:W-:Y:S05]  /*0490*/  BSYNC.RECONVERGENT B0 ;  /* 0x0000000000007941 */ /* 0x000fea0003800200 */
.L_x_80:
        /* <DEDUP_REMOVED lines=18> */
[----:B0-----:R-:W-:-:S04]  /*05c0*/  FFMA R18, R18, R14, -R15 ;  /* 0x0000000e12127223 */ /* 0x001fc8000000080f */
        /* <DEDUP_REMOVED lines=9> */
.L_x_83:
[----:B------:R-:W-:Y:S05]  /*0660*/  BSYNC.RECONVERGENT B0 ;  /* 0x0000000000007941 */ /* 0x000fea0003800200 */
.L_x_82:
        /* <DEDUP_REMOVED lines=28> */
.L_x_85:
[----:B------:R-:W-:Y:S05]  /*0830*/  BSYNC.RECONVERGENT B0 ;  /* 0x0000000000007941 */ /* 0x000fea0003800200 */
.L_x_84:
        /* <DEDUP_REMOVED lines=28> */
.L_x_87:
[----:B------:R-:W-:Y:S05]  /*0a00*/  BSYNC.RECONVERGENT B0 ;  /* 0x0000000000007941 */ /* 0x000fea0003800200 */
.L_x_86:
[----:B------:R-:W-:Y:S01]  /*0a10*/  MOV R14, R16 ;  /* 0x00000010000e7202 */ /* 0x000fe20000000f00 */
[----:B------:R-:W-:Y:S06]  /*0a20*/  @!P3 BRA `(.L_x_79) ;  /* 0x0000000400fcb947 */ /* 0x000fec0003800000 */
[----:B0123--:R-:W0:Y:S01]  /*0a30*/  LDC.64 R6, c[0x0][0x390] ;  /* 0x0000e400ff067b82 */ /* 0x00fe220000000a00 */
[----:B------:R-:W-:Y:S01]  /*0a40*/  VIADD R15, R12, 0x400 ;  /* 0x000004000c0f7836 */ /* 0x000fe20000000000 */
[C---:B------:R-:W-:Y:S01]  /*0a50*/  IADD3 R17, PT, PT, R9.reuse, 0x300, RZ ;  /* 0x0000030009117810 */ /* 0x040fe20007ffe0ff */
[----:B------:R-:W-:Y:S01]  /*0a60*/  VIADD R19, R9, 0x200 ;  /* 0x0000020009137836 */ /* 0x000fe20000000000 */
[----:B------:R-:W1:Y:S06]  /*0a70*/  LDCU UR7, c[0x0][0x38c] ;  /* 0x00007180ff0777ac */ /* 0x000e6c0008000800 */
.L_x_96:
        /* <DEDUP_REMOVED lines=36> */
.L_x_89:
[----:B-1----:R-:W-:Y:S05]  /*0cc0*/  BSYNC.RECONVERGENT B0 ;  /* 0x0000000000007941 */ /* 0x002fea0003800200 */
.L_x_88:
        /* <DEDUP_REMOVED lines=26> */
.L_x_91:
[----:B------:R-:W-:Y:S05]  /*0e70*/  BSYNC.RECONVERGENT B0 ;  /* 0x0000000000007941 */ /* 0x000fea0003800200 */
.L_x_90:
        /* <DEDUP_REMOVED lines=26> */
.L_x_93:
[----:B------:R-:W-:Y:S05]  /*1020*/  BSYNC.RECONVERGENT B0 ;  /* 0x0000000000007941 */ /* 0x000fea0003800200 */
.L_x_92:
        /* <DEDUP_REMOVED lines=26> */
.L_x_95:
[----:B------:R-:W-:Y:S05]  /*11d0*/  BSYNC.RECONVERGENT B0 ;  /* 0x0000000000007941 */ /* 0x000fea0003800200 */
.L_x_94:
[----:B------:R-:W-:Y:S01]  /*11e0*/  IADD3 R17, PT, PT, R17, 0x200, RZ ;  /* 0x0000020011117810 */ /* 0x000fe20007ffe0ff */
[----:B------:R-:W-:Y:S01]  /*11f0*/  VIADD R19, R19, 0x200 ;  /* 0x0000020013137836 */ /* 0x000fe20000000000 */
[----:B------:R-:W-:Y:S01]  /*1200*/  IADD3 R15, PT, PT, R15, 0x400, RZ ;  /* 0x000004000f0f7810 */ /* 0x000fe20007ffe0ff */
[----:B------:R-:W-:Y:S06]  /*1210*/  @P3 BRA `(.L_x_96) ;  /* 0xfffffff800183947 */ /* 0x000fec000383ffff */
.L_x_79:
        /* <DEDUP_REMOVED lines=15> */
.L_x_99:
        /* <DEDUP_REMOVED lines=19> */
[----:B--2---:R-:W-:-:S04]  /*1440*/  FFMA R12, R2, R4, -R5 ;  /* 0x00000004020c7223 */ /* 0x004fc80000000805 */
        /* <DEDUP_REMOVED lines=10> */
.L_x_98:
[----:B------:R-:W-:Y:S05]  /*14f0*/  BSYNC.RECONVERGENT B0 ;  /* 0x0000000000007941 */ /* 0x000fea0003800200 */
.L_x_97:
[----:B------:R-:W-:Y:S01]  /*1500*/  IADD3 R9, PT, PT, R9, 0x80, RZ ;  /* 0x0000008009097810 */ /* 0x000fe20007ffe0ff */
[----:B------:R-:W-:Y:S01]  /*1510*/  VIADD R0, R0, 0x100 ;  /* 0x0000010000007836 */ /* 0x000fe20000000000 */
[----:B------:R-:W-:Y:S06]  /*1520*/  @P1 BRA `(.L_x_99) ;  /* 0xfffffffc00781947 */ /* 0x000fec000383ffff */
[----:B------:R-:W-:Y:S05]  /*1530*/  EXIT ;  /* 0x000000000000794d */ /* 0x000fea0003800000 */
.L_x_78:
        /* <DEDUP_REMOVED lines=21> */
.L_x_101:
        /* <DEDUP_REMOVED lines=44> */
[--C-:B------:R-:W-:Y:S01]  /*1950*/  FFMA R11, R14, R6, -R7.reuse ;  /* 0x000000060e0b7223 */ /* 0x100fe20000000807 */
[----:B-1----:R-:W-:Y:S02]  /*1960*/  FMUL R14, R9, R10 ;  /* 0x0000000a090e7220 */ /* 0x002fe40000400000 */
[----:B------:R-:W0:Y:S02]  /*1970*/  MUFU.EX2 R8, R8 ;  /* 0x0000000800087308 */ /* 0x000e240000000800 */
[----:B------:R-:W-:-:S06]  /*1980*/  FFMA R14, R14, R6, -R7 ;  /* 0x000000060e0e7223 */ /* 0x000fcc0000000807 */
[----:B------:R-:W1:Y:S01]  /*1990*/  F2F.F64.F32 R10, R11 ;  /* 0x0000000b000a7310 */ /* 0x000e620000201800 */
[----:B--2---:R-:W-:-:S04]  /*19a0*/  FMUL R12, R12, R23 ;  /* 0x000000170c0c7220 */ /* 0x004fc80000400000 */
[----:B------:R-:W-:-:S03]  /*19b0*/  FFMA R9, R12, R6, -R7 ;  /* 0x000000060c097223 */ /* 0x000fc60000000807 */
[----:B------:R-:W2:Y:S01]  /*19c0*/  F2F.F64.F32 R14, R14 ;  /* 0x0000000e000e7310 */ /* 0x000ea20000201800 */
[----:B0-----:R-:W-:-:S04]  /*19d0*/  FMUL R12, R13, R8 ;  /* 0x000000080d0c7220 */ /* 0x001fc80000400000 */
[----:B------:R-:W-:Y:S01]  /*19e0*/  FFMA R12, R12, R6, -R7 ;  /* 0x000000060c0c7223 */ /* 0x000fe20000000807 */
        /* <DEDUP_REMOVED lines=43> */
.L_x_100:
        /* <DEDUP_REMOVED lines=13> */
.L_x_102:
        /* <DEDUP_REMOVED lines=15> */
[----:B-----5:R-:W-:-:S06]  /*1e60*/  FFMA R2, R2, R4, -R5 ;  /* 0x0000000402027223 */ /* 0x020fcc0000000805 */
        /* <DEDUP_REMOVED lines=15> */
.L_x_103:
        /* <DEDUP_REMOVED lines=10> */
.L_x_129:


//--------------------- .text._ZN3cub18CUB_300001_SM_10006detail9transform16transform_kernelINS2_10policy_hubILb1EN4cuda3std3__45tupleIJN6thrust24THRUST_300001_SM_1000_NS17counting_iteratorIiNSA_11use_defaultESC_SC_EEEEEE10policy1000Ei16computeFinalCallNSA_6detail15normal_iteratorINSA_10device_ptrIfEEEEJSD_EEEvT0_iT1_T2_DpNS2_10kernel_argIT3_EE --------------------------
	.section	.text._ZN3cub18CUB_300001_SM_10006detail9transform16transform_kernelINS2_10policy_hubILb1EN4cuda3std3__45tupleIJN6thrust24THRUST_300001_SM_1000_NS17counting_iteratorIiNSA_11use_defaultESC_SC_EEEEEE10policy1000Ei16computeFinalCallNSA_6detail15normal_iteratorINSA_10device_ptrIfEEEEJSD_EEEvT0_iT1_T2_DpNS2_10kernel_argIT3_EE,"ax",@progbits
	.align	128
        .global         _ZN3cub18CUB_300001_SM_10006detail9transform16transform_kernelINS2_10policy_hubILb1EN4cuda3std3__45tupleIJN6thrust24THRUST_300001_SM_1000_NS17counting_iteratorIiNSA_11use_defaultESC_SC_EEEEEE10policy1000Ei16computeFinalCallNSA_6detail15normal_iteratorINSA_10device_ptrIfEEEEJSD_EEEvT0_iT1_T2_DpNS2_10kernel_argIT3_EE
        .type           _ZN3cub18CUB_300001_SM_10006detail9transform16transform_kernelINS2_10policy_hubILb1EN4cuda3std3__45tupleIJN6thrust24THRUST_300001_SM_1000_NS17counting_iteratorIiNSA_11use_defaultESC_SC_EEEEEE10policy1000Ei16computeFinalCallNSA_6detail15normal_iteratorINSA_10device_ptrIfEEEEJSD_EEEvT0_iT1_T2_DpNS2_10kernel_argIT3_EE,@function
        .size           _ZN3cub18CUB_300001_SM_10006detail9transform16transform_kernelINS2_10policy_hubILb1EN4cuda3std3__45tupleIJN6thrust24THRUST_300001_SM_1000_NS17counting_iteratorIiNSA_11use_defaultESC_SC_EEEEEE10policy1000Ei16computeFinalCallNSA_6detail15normal_iteratorINSA_10device_ptrIfEEEEJSD_EEEvT0_iT1_T2_DpNS2_10kernel_argIT3_EE,(.L_x_130 - _ZN3cub18CUB_300001_SM_10006detail9transform16transform_kernelINS2_10policy_hubILb1EN4cuda3std3__45tupleIJN6thrust24THRUST_300001_SM_1000_NS17counting_iteratorIiNSA_11use_defaultESC_SC_EEEEEE10policy1000Ei16computeFinalCallNSA_6detail15normal_iteratorINSA_10device_ptrIfEEEEJSD_EEEvT0_iT1_T2_DpNS2_10kernel_argIT3_EE)
        .other          _ZN3cub18CUB_300001_SM_10006detail9transform16transform_kernelINS2_10policy_hubILb1EN4cuda3std3__45tupleIJN6thrust24THRUST_300001_SM_1000_NS17counting_iteratorIiNSA_11use_defaultESC_SC_EEEEEE10policy1000Ei16computeFinalCallNSA_6detail15normal_iteratorINSA_10device_ptrIfEEEEJSD_EEEvT0_iT1_T2_DpNS2_10kernel_argIT3_EE,@"STO_CUDA_ENTRY STV_DEFAULT"
_ZN3cub18CUB_300001_SM_10006detail9transform16transform_kernelINS2_10policy_hubILb1EN4cuda3std3__45tupleIJN6thrust24THRUST_300001_SM_1000_NS17counting_iteratorIiNSA_11use_defaultESC_SC_EEEEEE10policy1000Ei16computeFinalCallNSA_6detail15normal_iteratorINSA_10device_ptrIfEEEEJSD_EEEvT0_iT1_T2_DpNS2_10kernel_argIT3_EE:
.text._ZN3cub18CUB_300001_SM_10006detail9transform16transform_kernelINS2_10policy_hubILb1EN4cuda3std3__45tupleIJN6thrust24THRUST_300001_SM_1000_NS17counting_iteratorIiNSA_11use_defaultESC_SC_EEEEEE10policy1000Ei16computeFinalCallNSA_6detail15normal_iteratorINSA_10device_ptrIfEEEEJSD_EEEvT0_iT1_T2_DpNS2_10kernel_argIT3_EE:
        /* <DEDUP_REMOVED lines=30> */
.L_x_106:
        /* <DEDUP_REMOVED lines=43> */
[----:B------:R-:W-:-:S03]  /*0490*/  FFMA R8, R11, UR9, -R6 ;  /* 0x000000090b087c23 */ /* 0x000fc60008000806 */
[----:B------:R-:W0:Y:S01]  /*04a0*/  MUFU.EX2 R20, R20 ;  /* 0x0000001400147308 */ /* 0x000e220000000800 */
[----:B-1----:R-:W-:Y:S01]  /*04b0*/  FMUL R11, R9, R18 ;  /* 0x00000012090b7220 */ /* 0x002fe20000400000 */
[----:B------:R-:W-:-:S03]  /*04c0*/  IMAD.MOV.U32 R18, RZ, RZ, RZ ;  /* 0x000000ffff127224 */ /* 0x000fc600078e00ff */
[----:B------:R-:W-:-:S03]  /*04d0*/  FFMA R11, R11, UR9, -R6 ;  /* 0x000000090b0b7c23 */ /* 0x000fc60008000806 */
[----:B------:R-:W1:Y:S01]  /*04e0*/  F2F.F64.F32 R8, R8 ;  /* 0x0000000800087310 */ /* 0x000e620000201800 */
[----:B--2---:R-:W-:-:S04]  /*04f0*/  FMUL R17, R16, R17 ;  /* 0x0000001110117220 */ /* 0x004fc80000400000 */
[----:B------:R-:W-:-:S03]  /*0500*/  FFMA R17, R17, UR9, -R6 ;  /* 0x0000000911117c23 */ /* 0x000fc60008000806 */
[----:B------:R-:W2:Y:S01]  /*0510*/  F2F.F64.F32 R10, R11 ;  /* 0x0000000b000a7310 */ /* 0x000ea20000201800 */
[----:B0-----:R-:W-:Y:S01]  /*0520*/  FMUL R15, R15, R20 ;  /* 0x000000140f0f7220 */ /* 0x001fe20000400000 */
[----:B-1----:R-:W-:Y:S01]  /*0530*/  DSETP.MAX.AND P3, P4, RZ, R8, PT ;  /* 0x00000008ff00722a */ /* 0x002fe20003c6f000 */
[----:B------:R-:W-:Y:S01]  /*0540*/  IMAD.MOV.U32 R19, RZ, RZ, R8 ;  /* 0x000000ffff137224 */ /* 0x000fe200078e0008 */
[----:B------:R-:W-:Y:S01]  /*0550*/  MOV R20, R9 ;  /* 0x0000000900147202 */ /* 0x000fe20000000f00 */
[----:B------:R-:W-:Y:S01]  /*0560*/  FFMA R8, R15, UR9, -R6 ;  /* 0x000000090f087c23 */ /* 0x000fe20008000806 */
        /* <DEDUP_REMOVED lines=40> */
.L_x_105:
        /* <DEDUP_REMOVED lines=13> */
.L_x_107:
        /* <DEDUP_REMOVED lines=16> */
[----:B-----5:R-:W-:-:S06]  /*09c0*/  FFMA R9, R9, UR9, -R4 ;  /* 0x0000000909097c23 */ /* 0x020fcc0008000804 */
        /* <DEDUP_REMOVED lines=14> */
.L_x_104:
        /* <DEDUP_REMOVED lines=22> */
.L_x_117:
        /* <DEDUP_REMOVED lines=26> */
[----:B------:R-:W-:-:S04]  /*0db0*/  FFMA R18, R15, UR9, -R10 ;  /* 0x000000090f127c23 */ /* 0x000fc8000800080a */
        /* <DEDUP_REMOVED lines=9> */
.L_x_110:
[----:B------:R-:W-:Y:S05]  /*0e50*/  BSYNC.RECONVERGENT B0 ;  /* 0x0000000000007941 */ /* 0x000fea0003800200 */
.L_x_109:
        /* <DEDUP_REMOVED lines=26> */
.L_x_112:
[----:B------:R-:W-:Y:S05]  /*1000*/  BSYNC.RECONVERGENT B0 ;  /* 0x0000000000007941 */ /* 0x000fea0003800200 */
.L_x_111:
        /* <DEDUP_REMOVED lines=26> */
.L_x_114:
[----:B------:R-:W-:Y:S05]  /*11b0*/  BSYNC.RECONVERGENT B0 ;  /* 0x0000000000007941 */ /* 0x000fea0003800200 */
.L_x_113:
        /* <DEDUP_REMOVED lines=26> */
.L_x_116:
[----:B------:R-:W-:Y:S05]  /*1360*/  BSYNC.RECONVERGENT B0 ;  /* 0x0000000000007941 */ /* 0x000fea0003800200 */
.L_x_115:
[----:B------:R-:W-:Y:S01]  /*1370*/  VIADD R11, R11, 0x200 ;  /* 0x000002000b0b7836 */ /* 0x000fe20000000000 */
[----:B------:R-:W-:Y:S02]  /*1380*/  IADD3 R12, PT, PT, R12, 0x400, RZ ;  /* 0x000004000c0c7810 */ /* 0x000fe40007ffe0ff */
[----:B------:R-:W-:Y:S01]  /*1390*/  IADD3 R13, PT, PT, R13, 0x200, RZ ;  /* 0x000002000d0d7810 */ /* 0x000fe20007ffe0ff */
[----:B------:R-:W-:Y:S06]  /*13a0*/  @P3 BRA `(.L_x_117) ;  /* 0xfffffff800183947 */ /* 0x000fec000383ffff */
.L_x_108:
        /* <DEDUP_REMOVED lines=14> */
.L_x_120:
        /* <DEDUP_REMOVED lines=19> */
[----:B----4-:R-:W-:-:S04]  /*15c0*/  FFMA R8, R11, UR9, -R6 ;  /* 0x000000090b087c23 */ /* 0x010fc80008000806 */
        /* <DEDUP_REMOVED lines=10> */
.L_x_119:
[----:B------:R-:W-:Y:S05]  /*1670*/  BSYNC.RECONVERGENT B0 ;  /* 0x0000000000007941 */ /* 0x000fea0003800200 */
.L_x_118:
[----:B------:R-:W-:Y:S05]  /*1680*/  @!P1 EXIT ;  /* 0x000000000000994d */ /* 0x000fea0003800000 */
[----:B------:R-:W-:Y:S02]  /*1690*/  IADD3 R9, PT, PT, R9, 0x80, RZ ;  /* 0x0000008009097810 */ /* 0x000fe40007ffe0ff */
[----:B------:R-:W-:Y:S01]  /*16a0*/  IADD3 R2, PT, PT, R2, 0x100, RZ ;  /* 0x0000010002027810 */ /* 0x000fe20007ffe0ff */
[----:B------:R-:W-:Y:S06]  /*16b0*/  BRA `(.L_x_120) ;  /* 0xfffffffc00747947 */ /* 0x000fec000383ffff */
.L_x_121:
        /* <DEDUP_REMOVED lines=12> */
.L_x_130:


//--------------------- .text._ZN3cub18CUB_300001_SM_10006detail8for_each13static_kernelINS2_12policy_hub_t12policy_500_tEmN6thrust24THRUST_300001_SM_1000_NS8cuda_cub20__uninitialized_fill7functorINS7_10device_ptrIfEEfEEEEvT0_T1_ --------------------------
	.section	.text._ZN3cub18CUB_300001_SM_10006detail8for_each13static_kernelINS2_12policy_hub_t12policy_500_tEmN6thrust24THRUST_300001_SM_1000_NS8cuda_cub20__uninitialized_fill7functorINS7_10device_ptrIfEEfEEEEvT0_T1_,"ax",@progbits
	.align	128
        .global         _ZN3cub18CUB_300001_SM_10006detail8for_each13static_kernelINS2_12policy_hub_t12policy_500_tEmN6thrust24THRUST_300001_SM_1000_NS8cuda_cub20__uninitialized_fill7functorINS7_10device_ptrIfEEfEEEEvT0_T1_
        .type           _ZN3cub18CUB_300001_SM_10006detail8for_each13static_kernelINS2_12policy_hub_t12policy_500_tEmN6thrust24THRUST_300001_SM_1000_NS8cuda_cub20__uninitialized_fill7functorINS7_10device_ptrIfEEfEEEEvT0_T1_,@function
        .size           _ZN3cub18CUB_300001_SM_10006detail8for_each13static_kernelINS2_12policy_hub_t12policy_500_tEmN6thrust24THRUST_300001_SM_1000_NS8cuda_cub20__uninitialized_fill7functorINS7_10device_ptrIfEEfEEEEvT0_T1_,(.L_x_131 - _ZN3cub18CUB_300001_SM_10006detail8for_each13static_kernelINS2_12policy_hub_t12policy_500_tEmN6thrust24THRUST_300001_SM_1000_NS8cuda_cub20__uninitialized_fill7functorINS7_10device_ptrIfEEfEEEEvT0_T1_)
        .other          _ZN3cub18CUB_300001_SM_10006detail8for_each13static_kernelINS2_12policy_hub_t12policy_500_tEmN6thrust24THRUST_300001_SM_1000_NS8cuda_cub20__uninitialized_fill7functorINS7_10device_ptrIfEEfEEEEvT0_T1_,@"STO_CUDA_ENTRY STV_DEFAULT"
_ZN3cub18CUB_300001_SM_10006detail8for_each13static_kernelINS2_12policy_hub_t12policy_500_tEmN6thrust24THRUST_300001_SM_1000_NS8cuda_cub20__uninitialized_fill7functorINS7_10device_ptrIfEEfEEEEvT0_T1_:
.text._ZN3cub18CUB_300001_SM_10006detail8for_each13static_kernelINS2_12policy_hub_t12policy_500_tEmN6thrust24THRUST_300001_SM_1000_NS8cuda_cub20__uninitialized_fill7functorINS7_10device_ptrIfEEfEEEEvT0_T1_:
[----:B------:R-:W-:Y:S08]  /*0000*/  LDC R1, c[0x0][0x37c] ;  /* 0x0000df00ff017b82 */ /* 0x000ff00000000800 */
[----:B------:R-:W0:Y:S01]  /*0010*/  S2UR UR4, SR_CTAID.X ;  /* 0x00000000000479c3 */ /* 0x000e220000002500 */
[----:B------:R-:W1:Y:S01]  /*0020*/  LDCU.64 UR6, c[0x0][0x380] ;  /* 0x00007000ff0677ac */ /* 0x000e620008000a00 */
[----:B------:R-:W2:Y:S01]  /*0030*/  LDCU.64 UR8, c[0x0][0x358] ;  /* 0x00006b00ff0877ac */ /* 0x000ea20008000a00 */
[----:B0-----:R-:W-:-:S04]  /*0040*/  UIMAD.WIDE.U32 UR4, UR4, 0x200, URZ ;  /* 0x00000200040478a5 */ /* 0x001fc8000f8e00ff */
[----:B-1----:R-:W-:-:S04]  /*0050*/  UIADD3 UR6, UP0, UPT, -UR4, UR6, URZ ;  /* 0x0000000604067290 */ /* 0x002fc8000ff1e1ff */
[----:B------:R-:W-:Y:S02]  /*0060*/  UIADD3.X UR7, UPT, UPT, ~UR5, UR7, URZ, UP0, !UPT ;  /* 0x0000000705077290 */ /* 0x000fe400087fe5ff */
[----:B------:R-:W-:-:S04]  /*0070*/  UISETP.GE.U32.AND UP0, UPT, UR6, 0x200, UPT ;  /* 0x000002000600788c */ /* 0x000fc8000bf06070 */
[----:B------:R-:W-:-:S09]  /*0080*/  UISETP.GE.U32.AND.EX UP0, UPT, UR7, URZ, UPT, UP0 ;  /* 0x000000ff0700728c */ /* 0x000fd2000bf06100 */
[----:B--2---:R-:W-:Y:S05]  /*0090*/  BRA.U !UP0, `(.L_x_122) ;  /* 0x0000000108287547 */ /* 0x004fea000b800000 */
[----:B------:R-:W0:Y:S01]  /*00a0*/  S2R R0, SR_TID.X ;  /* 0x0000000000007919 */ /* 0x000e220000002100 */
[----:B------:R-:W1:Y:S01]  /*00b0*/  LDCU.64 UR6, c[0x0][0x388] ;  /* 0x00007100ff0677ac */ /* 0x000e620008000a00 */
[----:B------:R-:W2:Y:S01]  /*00c0*/  LDC R5, c[0x0][0x390] ;  /* 0x0000e400ff057b82 */ /* 0x000ea20000000800 */
[----:B0-----:R-:W-:-:S05]  /*00d0*/  IADD3 R0, P0, PT, R0, UR4, RZ ;  /* 0x0000000400007c10 */ /* 0x001fca000ff1e0ff */
[----:B------:R-:W-:Y:S01]  /*00e0*/  IMAD.X R3, RZ, RZ, UR5, P0 ;  /* 0x00000005ff037e24 */ /* 0x000fe200080e06ff */
[----:B-1----:R-:W-:-:S04]  /*00f0*/  LEA R2, P0, R0, UR6, 0x2 ;  /* 0x0000000600027c11 */ /* 0x002fc8000f8010ff */
[----:B------:R-:W-:-:S05]  /*0100*/  LEA.HI.X R3, R0, UR7, R3, 0x2, P0 ;  /* 0x0000000700037c11 */ /* 0x000fca00080f1403 */
[----:B--2---:R-:W-:Y:S04]  /*0110*/  STG.E desc[UR8][R2.64], R5 ;  /* 0x0000000502007986 */ /* 0x004fe8000c101908 */
[----:B------:R-:W-:Y:S01]  /*0120*/  STG.E desc[UR8][R2.64+0x400], R5 ;  /* 0x0004000502007986 */ /* 0x000fe2000c101908 */
[----:B------:R-:W-:Y:S05]  /*0130*/  EXIT ;  /* 0x000000000000794d */ /* 0x000fea0003800000 */
.L_x_122:
[----:B------:R-:W0:Y:S01]  /*0140*/  S2R R0, SR_TID.X ;  /* 0x0000000000007919 */ /* 0x000e220000002100 */
[----:B------:R-:W-:Y:S01]  /*0150*/  IMAD.U32 R2, RZ, RZ, UR7 ;  /* 0x00000007ff027e24 */ /* 0x000fe2000f8e00ff */
[----:B------:R-:W1:Y:S01]  /*0160*/  LDCU.64 UR10, c[0x0][0x388] ;  /* 0x00007100ff0a77ac */ /* 0x000e620008000a00 */
[----:B------:R-:W-:Y:S01]  /*0170*/  IMAD.U32 R4, RZ, RZ, UR7 ;  /* 0x00000007ff047e24 */ /* 0x000fe2000f8e00ff */
[----:B0-----:R-:W-:-:S04]  /*0180*/  ISETP.LT.U32.AND P0, PT, R0, UR6, PT ;  /* 0x0000000600007c0c */ /* 0x001fc8000bf01070 */
[----:B------:R-:W-:Y:S01]  /*0190*/  ISETP.GT.U32.AND.EX P0, PT, R2, RZ, PT, P0 ;  /* 0x000000ff0200720c */ /* 0x000fe20003f04100 */
[C---:B------:R-:W-:Y:S01]  /*01a0*/  VIADD R2, R0.reuse, 0x100 ;  /* 0x0000010000027836 */ /* 0x040fe20000000000 */
[----:B------:R-:W-:-:S04]  /*01b0*/  IADD3 R0, P2, PT, R0, UR4, RZ ;  /* 0x0000000400007c10 */ /* 0x000fc8000ff5e0ff */
[----:B------:R-:W-:Y:S01]  /*01c0*/  ISETP.LT.U32.AND P1, PT, R2, UR6, PT ;  /* 0x0000000602007c0c */ /* 0x000fe2000bf21070 */
[----:B------:R-:W-:Y:S01]  /*01d0*/  IMAD.X R3, RZ, RZ, UR5, P2 ;  /* 0x00000005ff037e24 */ /* 0x000fe200090e06ff */
[----:B-1----:R-:W-:Y:S02]  /*01e0*/  LEA R2, P2, R0, UR10, 0x2 ;  /* 0x0000000a00027c11 */ /* 0x002fe4000f8410ff */
[----:B------:R-:W-:Y:S02]  /*01f0*/  ISETP.GT.U32.AND.EX P1, PT, R4, RZ, PT, P1 ;  /* 0x000000ff0400720c */ /* 0x000fe40003f24110 */
[----:B------:R-:W-:Y:S01]  /*0200*/  LEA.HI.X R3, R0, UR11, R3, 0x2, P2 ;  /* 0x0000000b00037c11 */ /* 0x000fe200090f1403 */
[----:B------:R-:W0:Y:S04]  /*0210*/  @P0 LDC R5, c[0x0][0x390] ;  /* 0x0000e400ff050b82 */ /* 0x000e280000000800 */
[----:B0-----:R0:W-:Y:S06]  /*0220*/  @P0 STG.E desc[UR8][R2.64], R5 ;  /* 0x0000000502000986 */ /* 0x0011ec000c101908 */
[----:B------:R-:W-:Y:S05]  /*0230*/  @!P1 EXIT ;  /* 0x000000000000994d */ /* 0x000fea0003800000 */
[----:B0-----:R-:W0:Y:S02]  /*0240*/  LDC R5, c[0x0][0x390] ;  /* 0x0000e400ff057b82 */ /* 0x001e240000000800 */
[----:B0-----:R-:W-:Y:S01]  /*0250*/  STG.E desc[UR8][R2.64+0x400], R5 ;  /* 0x0004000502007986 */ /* 0x001fe2000c101908 */
[----:B------:R-:W-:Y:S05]  /*0260*/  EXIT ;  /* 0x000000000000794d */ /* 0x000fea0003800000 */
.L_x_123:
        /* <DEDUP_REMOVED lines=9> */
.L_x_131:


//--------------------- .text._ZN3cub18CUB_300001_SM_10006detail11EmptyKernelIvEEvv --------------------------
	.section	.text._ZN3cub18CUB_300001_SM_10006detail11EmptyKernelIvEEvv,"ax",@progbits
	.align	128
        .global         _ZN3cub18CUB_300001_SM_10006detail11EmptyKernelIvEEvv
        .type           _ZN3cub18CUB_300001_SM_10006detail11EmptyKernelIvEEvv,@function
        .size           _ZN3cub18CUB_300001_SM_10006detail11EmptyKernelIvEEvv,(.L_x_132 - _ZN3cub18CUB_300001_SM_10006detail11EmptyKernelIvEEvv)
        .other          _ZN3cub18CUB_300001_SM_10006detail11EmptyKernelIvEEvv,@"STO_CUDA_ENTRY STV_DEFAULT"
_ZN3cub18CUB_300001_SM_10006detail11EmptyKernelIvEEvv:
.text._ZN3cub18CUB_300001_SM_10006detail11EmptyKernelIvEEvv:
[----:B------:R-:W-:Y:S01]  /*0000*/  LDC R1, c[0x0][0x37c] ;  /* 0x0000df00ff017b82 */ /* 0x000fe20000000800 */
[----:B------:R-:W-:Y:S05]  /*0010*/  EXIT ;  /* 0x000000000000794d */ /* 0x000fea0003800000 */
.L_x_124:
        /* <DEDUP_REMOVED lines=14> */
.L_x_132:


//--------------------- .nv.shared.reserved.0     --------------------------
	.section	.nv.shared.reserved.0,"aw",@nobits
	.weak		__nv_reservedSMEM_offset_0_alias
	.size		__nv_reservedSMEM_offset_0_alias, 0, 64
	.other		__nv_reservedSMEM_offset_0_alias,@"STO_CUDA_RESERVED_SHARED STV_DEFAULT"
__nv_reservedSMEM_offset_0_alias:
	.zero		0
	.zero		64


//--------------------- .nv.global                --------------------------
	.section	.nv.global,"aw",@nobits
.nv.global:
	.type		_ZN34_INTERNAL_5735975c_4_k_cu_2d19cac96thrust24THRUST_300001_SM_1000_NS3seqE,@object
	.size		_ZN34_INTERNAL_5735975c_4_k_cu_2d19cac96thrust24THRUST_300001_SM_1000_NS3seqE,(_ZN34_INTERNAL_5735975c_4_k_cu_2d19cac94cuda3std3__48in_placeE - _ZN34_INTERNAL_5735975c_4_k_cu_2d19cac96thrust24THRUST_300001_SM_1000_NS3seqE)
_ZN34_INTERNAL_5735975c_4_k_cu_2d19cac96thrust24THRUST_300001_SM_1000_NS3seqE:
	.zero		1
	.type		_ZN34_INTERNAL_5735975c_4_k_cu_2d19cac94cuda3std3__48in_placeE,@object
	.size		_ZN34_INTERNAL_5735975c_4_k_cu_2d19cac94cuda3std3__48in_placeE,(_ZN34_INTERNAL_5735975c_4_k_cu_2d19cac94cuda3std6ranges3__45__cpo4sizeE - _ZN34_INTERNAL_5735975c_4_k_cu_2d19cac94cuda3std3__48in_placeE)
_ZN34_INTERNAL_5735975c_4_k_cu_2d19cac94cuda3std3__48in_placeE:
	.zero		1
	.type		_ZN34_INTERNAL_5735975c_4_k_cu_2d19cac94cuda3std6ranges3__45__cpo4sizeE,@object
	.size		_ZN34_INTERNAL_5735975c_4_k_cu_2d19cac94cuda3std6ranges3__45__cpo4sizeE,(_ZN34_INTERNAL_5735975c_4_k_cu_2d19cac96thrust24THRUST_300001_SM_1000_NS12placeholders2_3E - _ZN34_INTERNAL_5735975c_4_k_cu_2d19cac94cuda3std6ranges3__45__cpo4sizeE)
_ZN34_INTERNAL_5735975c_4_k_cu_2d19cac94cuda3std6ranges3__45__cpo4sizeE:
	.zero		1
	.type		_ZN34_INTERNAL_5735975c_4_k_cu_2d19cac96thrust24THRUST_300001_SM_1000_NS12placeholders2_3E,@object
	.size		_ZN34_INTERNAL_5735975c_4_k_cu_2d19cac96thrust24THRUST_300001_SM_1000_NS12placeholders2_3E,(_ZN34_INTERNAL_5735975c_4_k_cu_2d19cac94cuda3std3__45__cpo6cbeginE - _ZN34_INTERNAL_5735975c_4_k_cu_2d19cac96thrust24THRUST_300001_SM_1000_NS12placeholders2_3E)
_ZN34_INTERNAL_5735975c_4_k_cu_2d19cac96thrust24THRUST_300001_SM_1000_NS12placeholders2_3E:
	.zero		1
	.type		_ZN34_INTERNAL_5735975c_4_k_cu_2d19cac94cuda3std3__45__cpo6cbeginE,@object
	.size		_ZN34_INTERNAL_5735975c_4_k_cu_2d19cac94cuda3std3__45__cpo6cbeginE,(_ZN34_INTERNAL_5735975c_4_k_cu_2d19cac94cuda3std6ranges3__45__cpo6cbeginE - _ZN34_INTERNAL_5735975c_4_k_cu_2d19cac94cuda3std3__45__cpo6cbeginE)
_ZN34_INTERNAL_5735975c_4_k_cu_2d19cac94cuda3std3__45__cpo6cbeginE:
	.zero		1
	.type		_ZN34_INTERNAL_5735975c_4_k_cu_2d19cac94cuda3std6ranges3__45__cpo6cbeginE,@object
	.size		_ZN34_INTERNAL_5735975c_4_k_cu_2d19cac94cuda3std6ranges3__45__cpo6cbeginE,(_ZN34_INTERNAL_5735975c_4_k_cu_2d19cac96thrust24THRUST_300001_SM_1000_NS12placeholders2_7E - _ZN34_INTERNAL_5735975c_4_k_cu_2d19cac94cuda3std6ranges3__45__cpo6cbeginE)
_ZN34_INTERNAL_5735975c_4_k_cu_2d19cac94cuda3std6ranges3__45__cpo6cbeginE:
	.zero		1
	.type		_ZN34_INTERNAL_5735975c_4_k_cu_2d19cac96thrust24THRUST_300001_SM_1000_NS12placeholders2_7E,@object
	.size		_ZN34_INTERNAL_5735975c_4_k_cu_2d19cac96thrust24THRUST_300001_SM_1000_NS12placeholders2_7E,(_ZN34_INTERNAL_5735975c_4_k_cu_2d19cac94cuda3std3__45__cpo7crbeginE - _ZN34_INTERNAL_5735975c_4_k_cu_2d19cac96thrust24THRUST_300001_SM_1000_NS12placeholders2_7E)
_ZN34_INTERNAL_5735975c_4_k_cu_2d19cac96thrust24THRUST_300001_SM_1000_NS12placeholders2_7E:
	.zero		1
	.type		_ZN34_INTERNAL_5735975c_4_k_cu_2d19cac94cuda3std3__45__cpo7crbeginE,@object
	.size		_ZN34_INTERNAL_5735975c_4_k_cu_2d19cac94cuda3std3__45__cpo7crbeginE,(_ZN34_INTERNAL_5735975c_4_k_cu_2d19cac94cuda3std6ranges3__45__cpo4nextE - _ZN34_INTERNAL_5735975c_4_k_cu_2d19cac94cuda3std3__45__cpo7crbeginE)
_ZN34_INTERNAL_5735975c_4_k_cu_2d19cac94cuda3std3__45__cpo7crbeginE:
	.zero		1
	.type		_ZN34_INTERNAL_5735975c_4_k_cu_2d19cac94cuda3std6ranges3__45__cpo4nextE,@object
	.size		_ZN34_INTERNAL_5735975c_4_k_cu_2d19cac94cuda3std6ranges3__45__cpo4nextE,(_ZN34_INTERNAL_5735975c_4_k_cu_2d19cac94cuda3std6ranges3__45__cpo4swapE - _ZN34_INTERNAL_5735975c_4_k_cu_2d19cac94cuda3std6ranges3__45__cpo4nextE)
_ZN34_INTERNAL_5735975c_4_k_cu_2d19cac94cuda3std6ranges3__45__cpo4nextE:
	.zero		1
	.type		_ZN34_INTERNAL_5735975c_4_k_cu_2d19cac94cuda3std6ranges3__45__cpo4swapE,@object
	.size		_ZN34_INTERNAL_5735975c_4_k_cu_2d19cac94cuda3std6ranges3__45__cpo4swapE,(_ZN34_INTERNAL_5735975c_4_k_cu_2d19cac96thrust24THRUST_300001_SM_1000_NS8cuda_cub10par_nosyncE - _ZN34_INTERNAL_5735975c_4_k_cu_2d19cac94cuda3std6ranges3__45__cpo4swapE)
_ZN34_INTERNAL_5735975c_4_k_cu_2d19cac94cuda3std6ranges3__45__cpo4swapE:
	.zero		1
	.type		_ZN34_INTERNAL_5735975c_4_k_cu_2d19cac96thrust24THRUST_300001_SM_1000_NS8cuda_cub10par_nosyncE,@object
	.size		_ZN34_INTERNAL_5735975c_4_k_cu_2d19cac96thrust24THRUST_300001_SM_1000_NS8cuda_cub10par_nosyncE,(_ZN34_INTERNAL_5735975c_4_k_cu_2d19cac96thrust24THRUST_300001_SM_1000_NS12placeholders2_9E - _ZN34_INTERNAL_5735975c_4_k_cu_2d19cac96thrust24THRUST_300001_SM_1000_NS8cuda_cub10par_nosyncE)
_ZN34_INTERNAL_5735975c_4_k_cu_2d19cac96thrust24THRUST_300001_SM_1000_NS8cuda_cub10par_nosyncE:
	.zero		1
	.type		_ZN34_INTERNAL_5735975c_4_k_cu_2d19cac96thrust24THRUST_300001_SM_1000_NS12placeholders2_9E,@object
	.size		_ZN34_INTERNAL_5735975c_4_k_cu_2d19cac96thrust24THRUST_300001_SM_1000_NS12placeholders2_9E,(_ZN34_INTERNAL_5735975c_4_k_cu_2d19cac94cuda3std3__436_GLOBAL__N__5735975c_4_k_cu_2d19cac96ignoreE - _ZN34_INTERNAL_5735975c_4_k_cu_2d19cac96thrust24THRUST_300001_SM_1000_NS12placeholders2_9E)
_ZN34_INTERNAL_5735975c_4_k_cu_2d19cac96thrust24THRUST_300001_SM_1000_NS12placeholders2_9E:
	.zero		1
	.type		_ZN34_INTERNAL_5735975c_4_k_cu_2d19cac94cuda3std3__436_GLOBAL__N__5735975c_4_k_cu_2d19cac96ignoreE,@object
	.size		_ZN34_INTERNAL_5735975c_4_k_cu_2d19cac94cuda3std3__436_GLOBAL__N__5735975c_4_k_cu_2d19cac96ignoreE,(_ZN34_INTERNAL_5735975c_4_k_cu_2d19cac94cuda3std6ranges3__45__cpo4dataE - _ZN34_INTERNAL_5735975c_4_k_cu_2d19cac94cuda3std3__436_GLOBAL__N__5735975c_4_k_cu_2d19cac96ignoreE)
_ZN34_INTERNAL_5735975c_4_k_cu_2d19cac94cuda3std3__436_GLOBAL__N__5735975c_4_k_cu_2d19cac96ignoreE:
	.zero		1
	.type		_ZN34_INTERNAL_5735975c_4_k_cu_2d19cac94cuda3std6ranges3__45__cpo4dataE,@object
	.size		_ZN34_INTERNAL_5735975c_4_k_cu_2d19cac94cuda3std6ranges3__45__cpo4dataE,(_ZN34_INTERNAL_5735975c_4_k_cu_2d19cac96thrust24THRUST_300001_SM_1000_NS12placeholders2_1E - _ZN34_INTERNAL_5735975c_4_k_cu_2d19cac94cuda3std6ranges3__45__cpo4dataE)
_ZN34_INTERNAL_5735975c_4_k_cu_2d19cac94cuda3std6ranges3__45__cpo4dataE:
	.zero		1
	.type		_ZN34_INTERNAL_5735975c_4_k_cu_2d19cac96thrust24THRUST_300001_SM_1000_NS12placeholders2_1E,@object
	.size		_ZN34_INTERNAL_5735975c_4_k_cu_2d19cac96thrust24THRUST_300001_SM_1000_NS12placeholders2_1E,(_ZN34_INTERNAL_5735975c_4_k_cu_2d19cac94cuda3std3__45__cpo5beginE - _ZN34_INTERNAL_5735975c_4_k_cu_2d19cac96thrust24THRUST_300001_SM_1000_NS12placeholders2_1E)
_ZN34_INTERNAL_5735975c_4_k_cu_2d19cac96thrust24THRUST_300001_SM_1000_NS12placeholders2_1E:
	.zero		1
	.type		_ZN34_INTERNAL_5735975c_4_k_cu_2d19cac94cuda3std3__45__cpo5beginE,@object
	.size		_ZN34_INTERNAL_5735975c_4_k_cu_2d19cac94cuda3std3__45__cpo5beginE,(_ZN34_INTERNAL_5735975c_4_k_cu_2d19cac94cuda3std6ranges3__45__cpo5beginE - _ZN34_INTERNAL_5735975c_4_k_cu_2d19cac94cuda3std3__45__cpo5beginE)
_ZN34_INTERNAL_5735975c_4_k_cu_2d19cac94cuda3std3__45__cpo5beginE:
	.zero		1
	.type		_ZN34_INTERNAL_5735975c_4_k_cu_2d19cac94cuda3std6ranges3__45__cpo5beginE,@object
	.size		_ZN34_INTERNAL_5735975c_4_k_cu_2d19cac94cuda3std6ranges3__45__cpo5beginE,(_ZN34_INTERNAL_5735975c_4_k_cu_2d19cac96thrust24THRUST_300001_SM_1000_NS12placeholders2_5E - _ZN34_INTERNAL_5735975c_4_k_cu_2d19cac94cuda3std6ranges3__45__cpo5beginE)
_ZN34_INTERNAL_5735975c_4_k_cu_2d19cac94cuda3std6ranges3__45__cpo5beginE:
	.zero		1
	.type		_ZN34_INTERNAL_5735975c_4_k_cu_2d19cac96thrust24THRUST_300001_SM_1000_NS12placeholders2_5E,@object
	.size		_ZN34_INTERNAL_5735975c_4_k_cu_2d19cac96thrust24THRUST_300001_SM_1000_NS12placeholders2_5E,(_ZN34_INTERNAL_5735975c_4_k_cu_2d19cac94cuda3std3__45__cpo6rbeginE - _ZN34_INTERNAL_5735975c_4_k_cu_2d19cac96thrust24THRUST_300001_SM_1000_NS12placeholders2_5E)
_ZN34_INTERNAL_5735975c_4_k_cu_2d19cac96thrust24THRUST_300001_SM_1000_NS12placeholders2_5E:
	.zero		1
	.type		_ZN34_INTERNAL_5735975c_4_k_cu_2d19cac94cuda3std3__45__cpo6rbeginE,@object
	.size		_ZN34_INTERNAL_5735975c_4_k_cu_2d19cac94cuda3std3__45__cpo6rbeginE,(_ZN34_INTERNAL_5735975c_4_k_cu_2d19cac94cuda3std6ranges3__45__cpo7advanceE - _ZN34_INTERNAL_5735975c_4_k_cu_2d19cac94cuda3std3__45__cpo6rbeginE)
_ZN34_INTERNAL_5735975c_4_k_cu_2d19cac94cuda3std3__45__cpo6rbeginE:
	.zero		1
	.type		_ZN34_INTERNAL_5735975c_4_k_cu_2d19cac94cuda3std6ranges3__45__cpo7advanceE,@object
	.size		_ZN34_INTERNAL_5735975c_4_k_cu_2d19cac94cuda3std6ranges3__45__cpo7advanceE,(_ZN34_INTERNAL_5735975c_4_k_cu_2d19cac94cuda3std3__47nulloptE - _ZN34_INTERNAL_5735975c_4_k_cu_2d19cac94cuda3std6ranges3__45__cpo7advanceE)
_ZN34_INTERNAL_5735975c_4_k_cu_2d19cac94cuda3std6ranges3__45__cpo7advanceE:
	.zero		1
	.type		_ZN34_INTERNAL_5735975c_4_k_cu_2d19cac94cuda3std3__47nulloptE,@object
	.size		_ZN34_INTERNAL_5735975c_4_k_cu_2d19cac94cuda3std3__47nulloptE,(_ZN34_INTERNAL_5735975c_4_k_cu_2d19cac94cuda3std6ranges3__45__cpo8distanceE - _ZN34_INTERNAL_5735975c_4_k_cu_2d19cac94cuda3std3__47nulloptE)
_ZN34_INTERNAL_5735975c_4_k_cu_2d19cac94cuda3std3__47nulloptE:
	.zero		1
	.type		_ZN34_INTERNAL_5735975c_4_k_cu_2d19cac94cuda3std6ranges3__45__cpo8distanceE,@object
	.size		_ZN34_INTERNAL_5735975c_4_k_cu_2d19cac94cuda3std6ranges3__45__cpo8distanceE,(_ZN34_INTERNAL_5735975c_4_k_cu_2d19cac96thrust24THRUST_300001_SM_1000_NS12placeholders3_10E - _ZN34_INTERNAL_5735975c_4_k_cu_2d19cac94cuda3std6ranges3__45__cpo8distanceE)
_ZN34_INTERNAL_5735975c_4_k_cu_2d19cac94cuda3std6ranges3__45__cpo8distanceE:
	.zero		1
	.type		_ZN34_INTERNAL_5735975c_4_k_cu_2d19cac96thrust24THRUST_300001_SM_1000_NS12placeholders3_10E,@object
	.size		_ZN34_INTERNAL_5735975c_4_k_cu_2d19cac96thrust24THRUST_300001_SM_1000_NS12placeholders3_10E,(_ZN34_INTERNAL_5735975c_4_k_cu_2d19cac94cuda3std3__419piecewise_constructE - _ZN34_INTERNAL_5735975c_4_k_cu_2d19cac96thrust24THRUST_300001_SM_1000_NS12placeholders3_10E)
_ZN34_INTERNAL_5735975c_4_k_cu_2d19cac96thrust24THRUST_300001_SM_1000_NS12placeholders3_10E:
	.zero		1
	.type		_ZN34_INTERNAL_5735975c_4_k_cu_2d19cac94cuda3std3__419piecewise_constructE,@object
	.size		_ZN34_INTERNAL_5735975c_4_k_cu_2d19cac94cuda3std3__419piecewise_constructE,(_ZN34_INTERNAL_5735975c_4_k_cu_2d19cac94cuda3std6ranges3__45__cpo5cdataE - _ZN34_INTERNAL_5735975c_4_k_cu_2d19cac94cuda3std3__419piecewise_constructE)
_ZN34_INTERNAL_5735975c_4_k_cu_2d19cac94cuda3std3__419piecewise_constructE:
	.zero		1
	.type		_ZN34_INTERNAL_5735975c_4_k_cu_2d19cac94cuda3std6ranges3__45__cpo5cdataE,@object
	.size		_ZN34_INTERNAL_5735975c_4_k_cu_2d19cac94cuda3std6ranges3__45__cpo5cdataE,(_ZN34_INTERNAL_5735975c_4_k_cu_2d19cac96thrust24THRUST_300001_SM_1000_NS12placeholders2_2E - _ZN34_INTERNAL_5735975c_4_k_cu_2d19cac94cuda3std6ranges3__45__cpo5cdataE)
_ZN34_INTERNAL_5735975c_4_k_cu_2d19cac94cuda3std6ranges3__45__cpo5cdataE:
	.zero		1
	.type		_ZN34_INTERNAL_5735975c_4_k_cu_2d19cac96thrust24THRUST_300001_SM_1000_NS12placeholders2_2E,@object
	.size		_ZN34_INTERNAL_5735975c_4_k_cu_2d19cac96thrust24THRUST_300001_SM_1000_NS12placeholders2_2E,(_ZN34_INTERNAL_5735975c_4_k_cu_2d19cac94cuda3std3__45__cpo3endE - _ZN34_INTERNAL_5735975c_4_k_cu_2d19cac96thrust24THRUST_300001_SM_1000_NS12placeholders2_2E)
_ZN34_INTERNAL_5735975c_4_k_cu_2d19cac96thrust24THRUST_300001_SM_1000_NS12placeholders2_2E:
	.zero		1
	.type		_ZN34_INTERNAL_5735975c_4_k_cu_2d19cac94cuda3std3__45__cpo3endE,@object
	.size		_ZN34_INTERNAL_5735975c_4_k_cu_2d19cac94cuda3std3__45__cpo3endE,(_ZN34_INTERNAL_5735975c_4_k_cu_2d19cac94cuda3std6ranges3__45__cpo3endE - _ZN34_INTERNAL_5735975c_4_k_cu_2d19cac94cuda3std3__45__cpo3endE)
_ZN34_INTERNAL_5735975c_4_k_cu_2d19cac94cuda3std3__45__cpo3endE:
	.zero		1
	.type		_ZN34_INTERNAL_5735975c_4_k_cu_2d19cac94cuda3std6ranges3__45__cpo3endE,@object
	.size		_ZN34_INTERNAL_5735975c_4_k_cu_2d19cac94cuda3std6ranges3__45__cpo3endE,(_ZN34_INTERNAL_5735975c_4_k_cu_2d19cac96thrust24THRUST_300001_SM_1000_NS12placeholders2_6E - _ZN34_INTERNAL_5735975c_4_k_cu_2d19cac94cuda3std6ranges3__45__cpo3endE)
_ZN34_INTERNAL_5735975c_4_k_cu_2d19cac94cuda3std6ranges3__45__cpo3endE:
	.zero		1
	.type		_ZN34_INTERNAL_5735975c_4_k_cu_2d19cac96thrust24THRUST_300001_SM_1000_NS12placeholders2_6E,@object
	.size		_ZN34_INTERNAL_5735975c_4_k_cu_2d19cac96thrust24THRUST_300001_SM_1000_NS12placeholders2_6E,(_ZN34_INTERNAL_5735975c_4_k_cu_2d19cac94cuda3std3__45__cpo4rendE - _ZN34_INTERNAL_5735975c_4_k_cu_2d19cac96thrust24THRUST_300001_SM_1000_NS12placeholders2_6E)
_ZN34_INTERNAL_5735975c_4_k_cu_2d19cac96thrust24THRUST_300001_SM_1000_NS12placeholders2_6E:
	.zero		1
	.type		_ZN34_INTERNAL_5735975c_4_k_cu_2d19cac94cuda3std3__45__cpo4rendE,@object
	.size		_ZN34_INTERNAL_5735975c_4_k_cu_2d19cac94cuda3std3__45__cpo4rendE,(_ZN34_INTERNAL_5735975c_4_k_cu_2d19cac94cuda3std6ranges3__45__cpo9iter_swapE - _ZN34_INTERNAL_5735975c_4_k_cu_2d19cac94cuda3std3__45__cpo4rendE)
_ZN34_INTERNAL_5735975c_4_k_cu_2d19cac94cuda3std3__45__cpo4rendE:
	.zero		1
	.type		_ZN34_INTERNAL_5735975c_4_k_cu_2d19cac94cuda3std6ranges3__45__cpo9iter_swapE,@object
	.size		_ZN34_INTERNAL_5735975c_4_k_cu_2d19cac94cuda3std6ranges3__45__cpo9iter_swapE,(_ZN34_INTERNAL_5735975c_4_k_cu_2d19cac94cuda3std3__48unexpectE - _ZN34_INTERNAL_5735975c_4_k_cu_2d19cac94cuda3std6ranges3__45__cpo9iter_swapE)
_ZN34_INTERNAL_5735975c_4_k_cu_2d19cac94cuda3std6ranges3__45__cpo9iter_swapE:
	.zero		1
	.type		_ZN34_INTERNAL_5735975c_4_k_cu_2d19cac94cuda3std3__48unexpectE,@object
	.size		_ZN34_INTERNAL_5735975c_4_k_cu_2d19cac94cuda3std3__48unexpectE,(_ZN34_INTERNAL_5735975c_4_k_cu_2d19cac96thrust24THRUST_300001_SM_1000_NS8cuda_cub3parE - _ZN34_INTERNAL_5735975c_4_k_cu_2d19cac94cuda3std3__48unexpectE)
_ZN34_INTERNAL_5735975c_4_k_cu_2d19cac94cuda3std3__48unexpectE:
	.zero		1
	.type		_ZN34_INTERNAL_5735975c_4_k_cu_2d19cac96thrust24THRUST_300001_SM_1000_NS8cuda_cub3parE,@object
	.size		_ZN34_INTERNAL_5735975c_4_k_cu_2d19cac96thrust24THRUST_300001_SM_1000_NS8cuda_cub3parE,(_ZN34_INTERNAL_5735975c_4_k_cu_2d19cac96thrust24THRUST_300001_SM_1000_NS12placeholders2_4E - _ZN34_INTERNAL_5735975c_4_k_cu_2d19cac96thrust24THRUST_300001_SM_1000_NS8cuda_cub3parE)
_ZN34_INTERNAL_5735975c_4_k_cu_2d19cac96thrust24THRUST_300001_SM_1000_NS8cuda_cub3parE:
	.zero		1
	.type		_ZN34_INTERNAL_5735975c_4_k_cu_2d19cac96thrust24THRUST_300001_SM_1000_NS12placeholders2_4E,@object
	.size		_ZN34_INTERNAL_5735975c_4_k_cu_2d19cac96thrust24THRUST_300001_SM_1000_NS12placeholders2_4E,(_ZN34_INTERNAL_5735975c_4_k_cu_2d19cac94cuda3std3__45__cpo4cendE - _ZN34_INTERNAL_5735975c_4_k_cu_2d19cac96thrust24THRUST_300001_SM_1000_NS12placeholders2_4E)
_ZN34_INTERNAL_5735975c_4_k_cu_2d19cac96thrust24THRUST_300001_SM_1000_NS12placeholders2_4E:
	.zero		1
	.type		_ZN34_INTERNAL_5735975c_4_k_cu_2d19cac94cuda3std3__45__cpo4cendE,@object
	.size		_ZN34_INTERNAL_5735975c_4_k_cu_2d19cac94cuda3std3__45__cpo4cendE,(_ZN34_INTERNAL_5735975c_4_k_cu_2d19cac94cuda3std6ranges3__45__cpo4cendE - _ZN34_INTERNAL_5735975c_4_k_cu_2d19cac94cuda3std3__45__cpo4cendE)
_ZN34_INTERNAL_5735975c_4_k_cu_2d19cac94cuda3std3__45__cpo4cendE:
	.zero		1
	.type		_ZN34_INTERNAL_5735975c_4_k_cu_2d19cac94cuda3std6ranges3__45__cpo4cendE,@object
	.size		_ZN34_INTERNAL_5735975c_4_k_cu_2d19cac94cuda3std6ranges3__45__cpo4cendE,(_ZN34_INTERNAL_5735975c_4_k_cu_2d19cac94cuda3std3__420unreachable_sentinelE - _ZN34_INTERNAL_5735975c_4_k_cu_2d19cac94cuda3std6ranges3__45__cpo4cendE)
_ZN34_INTERNAL_5735975c_4_k_cu_2d19cac94cuda3std6ranges3__45__cpo4cendE:
	.zero		1
	.type		_ZN34_INTERNAL_5735975c_4_k_cu_2d19cac94cuda3std3__420unreachable_sentinelE,@object
	.size		_ZN34_INTERNAL_5735975c_4_k_cu_2d19cac94cuda3std3__420unreachable_sentinelE,(_ZN34_INTERNAL_5735975c_4_k_cu_2d19cac94cuda3std6ranges3__45__cpo5ssizeE - _ZN34_INTERNAL_5735975c_4_k_cu_2d19cac94cuda3std3__420unreachable_sentinelE)
_ZN34_INTERNAL_5735975c_4_k_cu_2d19cac94cuda3std3__420unreachable_sentinelE:
	.zero		1
	.type		_ZN34_INTERNAL_5735975c_4_k_cu_2d19cac94cuda3std6ranges3__45__cpo5ssizeE,@object
	.size		_ZN34_INTERNAL_5735975c_4_k_cu_2d19cac94cuda3std6ranges3__45__cpo5ssizeE,(_ZN34_INTERNAL_5735975c_4_k_cu_2d19cac96thrust24THRUST_300001_SM_1000_NS12placeholders2_8E - _ZN34_INTERNAL_5735975c_4_k_cu_2d19cac94cuda3std6ranges3__45__cpo5ssizeE)
_ZN34_INTERNAL_5735975c_4_k_cu_2d19cac94cuda3std6ranges3__45__cpo5ssizeE:
	.zero		1
	.type		_ZN34_INTERNAL_5735975c_4_k_cu_2d19cac96thrust24THRUST_300001_SM_1000_NS12placeholders2_8E,@object
	.size		_ZN34_INTERNAL_5735975c_4_k_cu_2d19cac96thrust24THRUST_300001_SM_1000_NS12placeholders2_8E,(_ZN34_INTERNAL_5735975c_4_k_cu_2d19cac94cuda3std3__45__cpo5crendE - _ZN34_INTERNAL_5735975c_4_k_cu_2d19cac96thrust24THRUST_300001_SM_1000_NS12placeholders2_8E)
_ZN34_INTERNAL_5735975c_4_k_cu_2d19cac96thrust24THRUST_300001_SM_1000_NS12placeholders2_8E:
	.zero		1
	.type		_ZN34_INTERNAL_5735975c_4_k_cu_2d19cac94cuda3std3__45__cpo5crendE,@object
	.size		_ZN34_INTERNAL_5735975c_4_k_cu_2d19cac94cuda3std3__45__cpo5crendE,(_ZN34_INTERNAL_5735975c_4_k_cu_2d19cac94cuda3std6ranges3__45__cpo4prevE - _ZN34_INTERNAL_5735975c_4_k_cu_2d19cac94cuda3std3__45__cpo5crendE)
_ZN34_INTERNAL_5735975c_4_k_cu_2d19cac94cuda3std3__45__cpo5crendE:
	.zero		1
	.type		_ZN34_INTERNAL_5735975c_4_k_cu_2d19cac94cuda3std6ranges3__45__cpo4prevE,@object
	.size		_ZN34_INTERNAL_5735975c_4_k_cu_2d19cac94cuda3std6ranges3__45__cpo4prevE,(_ZN34_INTERNAL_5735975c_4_k_cu_2d19cac94cuda3std6ranges3__45__cpo9iter_moveE - _ZN34_INTERNAL_5735975c_4_k_cu_2d19cac94cuda3std6ranges3__45__cpo4prevE)
_ZN34_INTERNAL_5735975c_4_k_cu_2d19cac94cuda3std6ranges3__45__cpo4prevE:
	.zero		1
	.type		_ZN34_INTERNAL_5735975c_4_k_cu_2d19cac94cuda3std6ranges3__45__cpo9iter_moveE,@object
	.size		_ZN34_INTERNAL_5735975c_4_k_cu_2d19cac94cuda3std6ranges3__45__cpo9iter_moveE,(_ZN34_INTERNAL_5735975c_4_k_cu_2d19cac96thrust24THRUST_300001_SM_1000_NS6system6detail10sequential3seqE - _ZN34_INTERNAL_5735975c_4_k_cu_2d19cac94cuda3std6ranges3__45__cpo9iter_moveE)
_ZN34_INTERNAL_5735975c_4_k_cu_2d19cac94cuda3std6ranges3__45__cpo9iter_moveE:
	.zero		1
	.type		_ZN34_INTERNAL_5735975c_4_k_cu_2d19cac96thrust24THRUST_300001_SM_1000_NS6system6detail10sequential3seqE,@object
	.size		_ZN34_INTERNAL_5735975c_4_k_cu_2d19cac96thrust24THRUST_300001_SM_1000_NS6system6detail10sequential3seqE,(.L_31 - _ZN34_INTERNAL_5735975c_4_k_cu_2d19cac96thrust24THRUST_300001_SM_1000_NS6system6detail10sequential3seqE)
_ZN34_INTERNAL_5735975c_4_k_cu_2d19cac96thrust24THRUST_300001_SM_1000_NS6system6detail10sequential3seqE:
	.zero		1
.L_31:


//--------------------- .nv.constant0._ZN3cub18CUB_300001_SM_10006detail9transform16transform_kernelINS2_10policy_hubILb1EN4cuda3std3__45tupleIJN6thrust24THRUST_300001_SM_1000_NS6detail15normal_iteratorINSA_10device_ptrIfEEEESF_EEEE10policy1000El8discountSF_JPfSK_EEEvT0_iT1_T2_DpNS2_10kernel_argIT3_EE --------------------------
	.section	.nv.constant0._ZN3cub18CUB_300001_SM_10006detail9transform16transform_kernelINS2_10policy_hubILb1EN4cuda3std3__45tupleIJN6thrust24THRUST_300001_SM_1000_NS6detail15normal_iteratorINSA_10device_ptrIfEEEESF_EEEE10policy1000El8discountSF_JPfSK_EEEvT0_iT1_T2_DpNS2_10kernel_argIT3_EE,"a",@progbits
	.sectionflags	@""
	.align	4
.nv.constant0._ZN3cub18CUB_300001_SM_10006detail9transform16transform_kernelINS2_10policy_hubILb1EN4cuda3std3__45tupleIJN6thrust24THRUST_300001_SM_1000_NS6detail15normal_iteratorINSA_10device_ptrIfEEEESF_EEEE10policy1000El8discountSF_JPfSK_EEEvT0_iT1_T2_DpNS2_10kernel_argIT3_EE:
	.zero		960


//--------------------- .nv.constant0._ZN3cub18CUB_300001_SM_10006detail9transform16transform_kernelINS2_10policy_hubILb1EN4cuda3std3__45tupleIJN6thrust24THRUST_300001_SM_1000_NS6detail15normal_iteratorINSA_10device_ptrIfEEEESF_EEEE10policy1000Ei8discountSF_JPfSK_EEEvT0_iT1_T2_DpNS2_10kernel_argIT3_EE --------------------------
	.section	.nv.constant0._ZN3cub18CUB_300001_SM_10006detail9transform16transform_kernelINS2_10policy_hubILb1EN4cuda3std3__45tupleIJN6thrust24THRUST_300001_SM_1000_NS6detail15normal_iteratorINSA_10device_ptrIfEEEESF_EEEE10policy1000Ei8discountSF_JPfSK_EEEvT0_iT1_T2_DpNS2_10kernel_argIT3_EE,"a",@progbits
	.sectionflags	@""
	.align	4
.nv.constant0._ZN3cub18CUB_300001_SM_10006detail9transform16transform_kernelINS2_10policy_hubILb1EN4cuda3std3__45tupleIJN6thrust24THRUST_300001_SM_1000_NS6detail15normal_iteratorINSA_10device_ptrIfEEEESF_EEEE10policy1000Ei8discountSF_JPfSK_EEEvT0_iT1_T2_DpNS2_10kernel_argIT3_EE:
	.zero		952


//--------------------- .nv.constant0._ZN3cub18CUB_300001_SM_10006detail9transform16transform_kernelINS2_10policy_hubILb1EN4cuda3std3__45tupleIJN6thrust24THRUST_300001_SM_1000_NS17counting_iteratorIiNSA_11use_defaultESC_SC_EEEEEE10policy1000El15computeFinalPutNSA_6detail15normal_iteratorINSA_10device_ptrIfEEEEJSD_EEEvT0_iT1_T2_DpNS2_10kernel_argIT3_EE --------------------------
	.section	.nv.constant0._ZN3cub18CUB_300001_SM_10006detail9transform16transform_kernelINS2_10policy_hubILb1EN4cuda3std3__45tupleIJN6thrust24THRUST_300001_SM_1000_NS17counting_iteratorIiNSA_11use_defaultESC_SC_EEEEEE10policy1000El15computeFinalPutNSA_6detail15normal_iteratorINSA_10device_ptrIfEEEEJSD_EEEvT0_iT1_T2_DpNS2_10kernel_argIT3_EE,"a",@progbits
	.sectionflags	@""
	.align	4
.nv.constant0._ZN3cub18CUB_300001_SM_10006detail9transform16transform_kernelINS2_10policy_hubILb1EN4cuda3std3__45tupleIJN6thrust24THRUST_300001_SM_1000_NS17counting_iteratorIiNSA_11use_defaultESC_SC_EEEEEE10policy1000El15computeFinalPutNSA_6detail15normal_iteratorINSA_10device_ptrIfEEEEJSD_EEEvT0_iT1_T2_DpNS2_10kernel_argIT3_EE:
	.zero		944


//--------------------- .nv.constant0._ZN3cub18CUB_300001_SM_10006detail9transform16transform_kernelINS2_10policy_hubILb1EN4cuda3std3__45tupleIJN6thrust24THRUST_300001_SM_1000_NS17counting_iteratorIiNSA_11use_defaultESC_SC_EEEEEE10policy1000Ei15computeFinalPutNSA_6detail15normal_iteratorINSA_10device_ptrIfEEEEJSD_EEEvT0_iT1_T2_DpNS2_10kernel_argIT3_EE --------------------------
	.section	.nv.constant0._ZN3cub18CUB_300001_SM_10006detail9transform16transform_kernelINS2_10policy_hubILb1EN4cuda3std3__45tupleIJN6thrust24THRUST_300001_SM_1000_NS17counting_iteratorIiNSA_11use_defaultESC_SC_EEEEEE10policy1000Ei15computeFinalPutNSA_6detail15normal_iteratorINSA_10device_ptrIfEEEEJSD_EEEvT0_iT1_T2_DpNS2_10kernel_argIT3_EE,"a",@progbits
	.sectionflags	@""
	.align	4
.nv.constant0._ZN3cub18CUB_300001_SM_10006detail9transform16transform_kernelINS2_10policy_hubILb1EN4cuda3std3__45tupleIJN6thrust24THRUST_300001_SM_1000_NS17counting_iteratorIiNSA_11use_defaultESC_SC_EEEEEE10policy1000Ei15computeFinalPutNSA_6detail15normal_iteratorINSA_10device_ptrIfEEEEJSD_EEEvT0_iT1_T2_DpNS2_10kernel_argIT3_EE:
	.zero		944


//--------------------- .nv.constant0._ZN3cub18CUB_300001_SM_10006detail9transform16transform_kernelINS2_10policy_hubILb1EN4cuda3std3__45tupleIJN6thrust24THRUST_300001_SM_1000_NS17counting_iteratorIiNSA_11use_defaultESC_SC_EEEEEE10policy1000El16computeFinalCallNSA_6detail15normal_iteratorINSA_10device_ptrIfEEEEJSD_EEEvT0_iT1_T2_DpNS2_10kernel_argIT3_EE --------------------------
	.section	.nv.constant0._ZN3cub18CUB_300001_SM_10006detail9transform16transform_kernelINS2_10policy_hubILb1EN4cuda3std3__45tupleIJN6thrust24THRUST_300001_SM_1000_NS17counting_iteratorIiNSA_11use_defaultESC_SC_EEEEEE10policy1000El16computeFinalCallNSA_6detail15normal_iteratorINSA_10device_ptrIfEEEEJSD_EEEvT0_iT1_T2_DpNS2_10kernel_argIT3_EE,"a",@progbits
	.sectionflags	@""
	.align	4
.nv.constant0._ZN3cub18CUB_300001_SM_10006detail9transform16transform_kernelINS2_10policy_hubILb1EN4cuda3std3__45tupleIJN6thrust24THRUST_300001_SM_1000_NS17counting_iteratorIiNSA_11use_defaultESC_SC_EEEEEE10policy1000El16computeFinalCallNSA_6detail15normal_iteratorINSA_10device_ptrIfEEEEJSD_EEEvT0_iT1_T2_DpNS2_10kernel_argIT3_EE:
	.zero		944


//--------------------- .nv.constant0._ZN3cub18CUB_300001_SM_10006detail9transform16transform_kernelINS2_10policy_hubILb1EN4cuda3std3__45tupleIJN6thrust24THRUST_300001_SM_1000_NS17counting_iteratorIiNSA_11use_defaultESC_SC_EEEEEE10policy1000Ei16computeFinalCallNSA_6detail15normal_iteratorINSA_10device_ptrIfEEEEJSD_EEEvT0_iT1_T2_DpNS2_10kernel_argIT3_EE --------------------------
	.section	.nv.constant0._ZN3cub18CUB_300001_SM_10006detail9transform16transform_kernelINS2_10policy_hubILb1EN4cuda3std3__45tupleIJN6thrust24THRUST_300001_SM_1000_NS17counting_iteratorIiNSA_11use_defaultESC_SC_EEEEEE10policy1000Ei16computeFinalCallNSA_6detail15normal_iteratorINSA_10device_ptrIfEEEEJSD_EEEvT0_iT1_T2_DpNS2_10kernel_argIT3_EE,"a",@progbits
	.sectionflags	@""
	.align	4
.nv.constant0._ZN3cub18CUB_300001_SM_10006detail9transform16transform_kernelINS2_10policy_hubILb1EN4cuda3std3__45tupleIJN6thrust24THRUST_300001_SM_1000_NS17counting_iteratorIiNSA_11use_defaultESC_SC_EEEEEE10policy1000Ei16computeFinalCallNSA_6detail15normal_iteratorINSA_10device_ptrIfEEEEJSD_EEEvT0_iT1_T2_DpNS2_10kernel_argIT3_EE:
	.zero		944


//--------------------- .nv.constant0._ZN3cub18CUB_300001_SM_10006detail8for_each13static_kernelINS2_12policy_hub_t12policy_500_tEmN6thrust24THRUST_300001_SM_1000_NS8cuda_cub20__uninitialized_fill7functorINS7_10device_ptrIfEEfEEEEvT0_T1_ --------------------------
	.section	.nv.constant0._ZN3cub18CUB_300001_SM_10006detail8for_each13static_kernelINS2_12policy_hub_t12policy_500_tEmN6thrust24THRUST_300001_SM_1000_NS8cuda_cub20__uninitialized_fill7functorINS7_10device_ptrIfEEfEEEEvT0_T1_,"a",@progbits
	.sectionflags	@""
	.align	4
.nv.constant0._ZN3cub18CUB_300001_SM_10006detail8for_each13static_kernelINS2_12policy_hub_t12policy_500_tEmN6thrust24THRUST_300001_SM_1000_NS8cuda_cub20__uninitialized_fill7functorINS7_10device_ptrIfEEfEEEEvT0_T1_:
	.zero		920


//--------------------- .nv.constant0._ZN3cub18CUB_300001_SM_10006detail11EmptyKernelIvEEvv --------------------------
	.section	.nv.constant0._ZN3cub18CUB_300001_SM_10006detail11EmptyKernelIvEEvv,"a",@progbits
	.sectionflags	@""
	.align	4
.nv.constant0._ZN3cub18CUB_300001_SM_10006detail11EmptyKernelIvEEvv:
	.zero		896


//--------------------- SYMBOLS --------------------------

	.type		.nv.reservedSmem.offset0,@object
	.size		.nv.reservedSmem.offset0,0x4
